//
// Generated by NVIDIA NVVM Compiler
//
// Compiler Build ID: CL-36424714
// Cuda compilation tools, release 13.0, V13.0.88
// Based on NVVM 20.0.0
//

.version 9.0
.target sm_100
.address_size 64

	// .globl	_ZN3cub18CUB_300001_SM_10006detail11EmptyKernelIvEEvv
// _ZZN3cub18CUB_300001_SM_10006detail6select23DeviceSelectSweepKernelINS2_10policy_hubIiNS0_8NullTypeEiLb0ELNS0_10SelectImplE1EE10Policy1000EN6thrust24THRUST_300001_SM_1000_NS6detail15normal_iteratorINSA_10device_ptrIiEEEEPS5_SF_PlNS0_13ScanTileStateIiLb1EEEN4cuda3std3__410__not_fn_tI7is_evenEES5_iNS2_19streaming_context_tIlLb1EEELS6_1EEEvT0_T1_T2_T3_T4_T5_T6_T7_iT8_NS1_7vsmem_tEE19static_temp_storage has been demoted
.global .align 1 .b8 _ZN30_INTERNAL_9f13832c_4_k_cu_main4cuda3std3__45__cpo5beginE[1];
.global .align 1 .b8 _ZN30_INTERNAL_9f13832c_4_k_cu_main4cuda3std3__45__cpo3endE[1];
.global .align 1 .b8 _ZN30_INTERNAL_9f13832c_4_k_cu_main4cuda3std3__45__cpo6cbeginE[1];
.global .align 1 .b8 _ZN30_INTERNAL_9f13832c_4_k_cu_main4cuda3std3__45__cpo4cendE[1];
.global .align 1 .b8 _ZN30_INTERNAL_9f13832c_4_k_cu_main4cuda3std3__45__cpo6rbeginE[1];
.global .align 1 .b8 _ZN30_INTERNAL_9f13832c_4_k_cu_main4cuda3std3__45__cpo4rendE[1];
.global .align 1 .b8 _ZN30_INTERNAL_9f13832c_4_k_cu_main4cuda3std3__45__cpo7crbeginE[1];
.global .align 1 .b8 _ZN30_INTERNAL_9f13832c_4_k_cu_main4cuda3std3__45__cpo5crendE[1];
.global .align 1 .b8 _ZN30_INTERNAL_9f13832c_4_k_cu_main4cuda3std3__432_GLOBAL__N__9f13832c_4_k_cu_main6ignoreE[1];
.global .align 1 .b8 _ZN30_INTERNAL_9f13832c_4_k_cu_main4cuda3std3__419piecewise_constructE[1];
.global .align 1 .b8 _ZN30_INTERNAL_9f13832c_4_k_cu_main4cuda3std3__48in_placeE[1];
.global .align 1 .b8 _ZN30_INTERNAL_9f13832c_4_k_cu_main4cuda3std3__420unreachable_sentinelE[1];
.global .align 1 .b8 _ZN30_INTERNAL_9f13832c_4_k_cu_main4cuda3std3__47nulloptE[1];
.global .align 1 .b8 _ZN30_INTERNAL_9f13832c_4_k_cu_main4cuda3std3__48unexpectE[1];
.global .align 1 .b8 _ZN30_INTERNAL_9f13832c_4_k_cu_main4cuda3std6ranges3__45__cpo4swapE[1];
.global .align 1 .b8 _ZN30_INTERNAL_9f13832c_4_k_cu_main4cuda3std6ranges3__45__cpo9iter_moveE[1];
.global .align 1 .b8 _ZN30_INTERNAL_9f13832c_4_k_cu_main4cuda3std6ranges3__45__cpo5beginE[1];
.global .align 1 .b8 _ZN30_INTERNAL_9f13832c_4_k_cu_main4cuda3std6ranges3__45__cpo3endE[1];
.global .align 1 .b8 _ZN30_INTERNAL_9f13832c_4_k_cu_main4cuda3std6ranges3__45__cpo6cbeginE[1];
.global .align 1 .b8 _ZN30_INTERNAL_9f13832c_4_k_cu_main4cuda3std6ranges3__45__cpo4cendE[1];
.global .align 1 .b8 _ZN30_INTERNAL_9f13832c_4_k_cu_main4cuda3std6ranges3__45__cpo7advanceE[1];
.global .align 1 .b8 _ZN30_INTERNAL_9f13832c_4_k_cu_main4cuda3std6ranges3__45__cpo9iter_swapE[1];
.global .align 1 .b8 _ZN30_INTERNAL_9f13832c_4_k_cu_main4cuda3std6ranges3__45__cpo4nextE[1];
.global .align 1 .b8 _ZN30_INTERNAL_9f13832c_4_k_cu_main4cuda3std6ranges3__45__cpo4prevE[1];
.global .align 1 .b8 _ZN30_INTERNAL_9f13832c_4_k_cu_main4cuda3std6ranges3__45__cpo4dataE[1];
.global .align 1 .b8 _ZN30_INTERNAL_9f13832c_4_k_cu_main4cuda3std6ranges3__45__cpo5cdataE[1];
.global .align 1 .b8 _ZN30_INTERNAL_9f13832c_4_k_cu_main4cuda3std6ranges3__45__cpo4sizeE[1];
.global .align 1 .b8 _ZN30_INTERNAL_9f13832c_4_k_cu_main4cuda3std6ranges3__45__cpo5ssizeE[1];
.global .align 1 .b8 _ZN30_INTERNAL_9f13832c_4_k_cu_main4cuda3std6ranges3__45__cpo8distanceE[1];
.global .align 1 .b8 _ZN30_INTERNAL_9f13832c_4_k_cu_main6thrust24THRUST_300001_SM_1000_NS8cuda_cub3parE[1];
.global .align 1 .b8 _ZN30_INTERNAL_9f13832c_4_k_cu_main6thrust24THRUST_300001_SM_1000_NS8cuda_cub10par_nosyncE[1];
.global .align 1 .b8 _ZN30_INTERNAL_9f13832c_4_k_cu_main6thrust24THRUST_300001_SM_1000_NS6system6detail10sequential3seqE[1];
.global .align 1 .b8 _ZN30_INTERNAL_9f13832c_4_k_cu_main6thrust24THRUST_300001_SM_1000_NS6system3cpp3parE[1];
.global .align 1 .b8 _ZN30_INTERNAL_9f13832c_4_k_cu_main6thrust24THRUST_300001_SM_1000_NS12placeholders2_1E[1];
.global .align 1 .b8 _ZN30_INTERNAL_9f13832c_4_k_cu_main6thrust24THRUST_300001_SM_1000_NS12placeholders2_2E[1];
.global .align 1 .b8 _ZN30_INTERNAL_9f13832c_4_k_cu_main6thrust24THRUST_300001_SM_1000_NS12placeholders2_3E[1];
.global .align 1 .b8 _ZN30_INTERNAL_9f13832c_4_k_cu_main6thrust24THRUST_300001_SM_1000_NS12placeholders2_4E[1];
.global .align 1 .b8 _ZN30_INTERNAL_9f13832c_4_k_cu_main6thrust24THRUST_300001_SM_1000_NS12placeholders2_5E[1];
.global .align 1 .b8 _ZN30_INTERNAL_9f13832c_4_k_cu_main6thrust24THRUST_300001_SM_1000_NS12placeholders2_6E[1];
.global .align 1 .b8 _ZN30_INTERNAL_9f13832c_4_k_cu_main6thrust24THRUST_300001_SM_1000_NS12placeholders2_7E[1];
.global .align 1 .b8 _ZN30_INTERNAL_9f13832c_4_k_cu_main6thrust24THRUST_300001_SM_1000_NS12placeholders2_8E[1];
.global .align 1 .b8 _ZN30_INTERNAL_9f13832c_4_k_cu_main6thrust24THRUST_300001_SM_1000_NS12placeholders2_9E[1];
.global .align 1 .b8 _ZN30_INTERNAL_9f13832c_4_k_cu_main6thrust24THRUST_300001_SM_1000_NS12placeholders3_10E[1];
.global .align 1 .b8 _ZN30_INTERNAL_9f13832c_4_k_cu_main6thrust24THRUST_300001_SM_1000_NS3seqE[1];
.global .align 1 .b8 _ZN30_INTERNAL_9f13832c_4_k_cu_main6thrust24THRUST_300001_SM_1000_NS6deviceE[1];

.visible .entry _ZN3cub18CUB_300001_SM_10006detail11EmptyKernelIvEEvv()
{


	ret;

}
	// .globl	_ZN3cub18CUB_300001_SM_10006detail4scan23DeviceCompactInitKernelINS0_13ScanTileStateIiLb1EEEPlEEvT_iT0_
.visible .entry _ZN3cub18CUB_300001_SM_10006detail4scan23DeviceCompactInitKernelINS0_13ScanTileStateIiLb1EEEPlEEvT_iT0_(
	.param .align 8 .b8 _ZN3cub18CUB_300001_SM_10006detail4scan23DeviceCompactInitKernelINS0_13ScanTileStateIiLb1EEEPlEEvT_iT0__param_0[8],
	.param .u32 _ZN3cub18CUB_300001_SM_10006detail4scan23DeviceCompactInitKernelINS0_13ScanTileStateIiLb1EEEPlEEvT_iT0__param_1,
	.param .u64 .ptr .align 1 _ZN3cub18CUB_300001_SM_10006detail4scan23DeviceCompactInitKernelINS0_13ScanTileStateIiLb1EEEPlEEvT_iT0__param_2
)
{
	.reg .pred 	%p<6>;
	.reg .b32 	%r<11>;
	.reg .b64 	%rd<10>;

	ld.param.u64 	%rd3, [_ZN3cub18CUB_300001_SM_10006detail4scan23DeviceCompactInitKernelINS0_13ScanTileStateIiLb1EEEPlEEvT_iT0__param_0];
	ld.param.u32 	%r4, [_ZN3cub18CUB_300001_SM_10006detail4scan23DeviceCompactInitKernelINS0_13ScanTileStateIiLb1EEEPlEEvT_iT0__param_1];
	ld.param.u64 	%rd2, [_ZN3cub18CUB_300001_SM_10006detail4scan23DeviceCompactInitKernelINS0_13ScanTileStateIiLb1EEEPlEEvT_iT0__param_2];
	cvta.to.global.u64 	%rd1, %rd3;
	mov.u32 	%r1, %ctaid.x;
	mov.u32 	%r5, %ntid.x;
	mov.u32 	%r2, %tid.x;
	mad.lo.s32 	%r3, %r1, %r5, %r2;
	setp.ge.s32 	%p1, %r3, %r4;
	@%p1 bra 	$L__BB1_2;
	mul.wide.s32 	%rd4, %r3, 8;
	add.s64 	%rd5, %rd1, %rd4;
	mov.b32 	%r6, 0;
	mov.b32 	%r7, 99;
	st.global.v2.u32 	[%rd5+256], {%r7, %r6};
$L__BB1_2:
	setp.ne.s32 	%p2, %r1, 0;
	setp.gt.u32 	%p3, %r2, 31;
	or.pred  	%p4, %p2, %p3;
	@%p4 bra 	$L__BB1_4;
	mul.wide.u32 	%rd6, %r2, 8;
	add.s64 	%rd7, %rd1, %rd6;
	mov.b32 	%r9, 0;
	st.global.v2.u32 	[%rd7], {%r9, %r9};
$L__BB1_4:
	or.b32  	%r10, %r1, %r2;
	setp.ne.s32 	%p5, %r10, 0;
	@%p5 bra 	$L__BB1_6;
	cvta.to.global.u64 	%rd8, %rd2;
	mov.b64 	%rd9, 0;
	st.global.u64 	[%rd8], %rd9;
$L__BB1_6:
	ret;

}
	// .globl	_ZN3cub18CUB_300001_SM_10006detail6select23DeviceSelectSweepKernelINS2_10policy_hubIiNS0_8NullTypeEiLb0ELNS0_10SelectImplE1EE10Policy1000EN6thrust24THRUST_300001_SM_1000_NS6detail15normal_iteratorINSA_10device_ptrIiEEEEPS5_SF_PlNS0_13ScanTileStateIiLb1EEEN4cuda3std3__410__not_fn_tI7is_evenEES5_iNS2_19streaming_context_tIlLb1EEELS6_1EEEvT0_T1_T2_T3_T4_T5_T6_T7_iT8_NS1_7vsmem_tE
.visible .entry _ZN3cub18CUB_300001_SM_10006detail6select23DeviceSelectSweepKernelINS2_10policy_hubIiNS0_8NullTypeEiLb0ELNS0_10SelectImplE1EE10Policy1000EN6thrust24THRUST_300001_SM_1000_NS6detail15normal_iteratorINSA_10device_ptrIiEEEEPS5_SF_PlNS0_13ScanTileStateIiLb1EEEN4cuda3std3__410__not_fn_tI7is_evenEES5_iNS2_19streaming_context_tIlLb1EEELS6_1EEEvT0_T1_T2_T3_T4_T5_T6_T7_iT8_NS1_7vsmem_tE(
	.param .align 8 .b8 _ZN3cub18CUB_300001_SM_10006detail6select23DeviceSelectSweepKernelINS2_10policy_hubIiNS0_8NullTypeEiLb0ELNS0_10SelectImplE1EE10Policy1000EN6thrust24THRUST_300001_SM_1000_NS6detail15normal_iteratorINSA_10device_ptrIiEEEEPS5_SF_PlNS0_13ScanTileStateIiLb1EEEN4cuda3std3__410__not_fn_tI7is_evenEES5_iNS2_19streaming_context_tIlLb1EEELS6_1EEEvT0_T1_T2_T3_T4_T5_T6_T7_iT8_NS1_7vsmem_tE_param_0[8],
	.param .u64 .ptr .align 1 _ZN3cub18CUB_300001_SM_10006detail6select23DeviceSelectSweepKernelINS2_10policy_hubIiNS0_8NullTypeEiLb0ELNS0_10SelectImplE1EE10Policy1000EN6thrust24THRUST_300001_SM_1000_NS6detail15normal_iteratorINSA_10device_ptrIiEEEEPS5_SF_PlNS0_13ScanTileStateIiLb1EEEN4cuda3std3__410__not_fn_tI7is_evenEES5_iNS2_19streaming_context_tIlLb1EEELS6_1EEEvT0_T1_T2_T3_T4_T5_T6_T7_iT8_NS1_7vsmem_tE_param_1,
	.param .align 8 .b8 _ZN3cub18CUB_300001_SM_10006detail6select23DeviceSelectSweepKernelINS2_10policy_hubIiNS0_8NullTypeEiLb0ELNS0_10SelectImplE1EE10Policy1000EN6thrust24THRUST_300001_SM_1000_NS6detail15normal_iteratorINSA_10device_ptrIiEEEEPS5_SF_PlNS0_13ScanTileStateIiLb1EEEN4cuda3std3__410__not_fn_tI7is_evenEES5_iNS2_19streaming_context_tIlLb1EEELS6_1EEEvT0_T1_T2_T3_T4_T5_T6_T7_iT8_NS1_7vsmem_tE_param_2[8],
	.param .u64 .ptr .align 1 _ZN3cub18CUB_300001_SM_10006detail6select23DeviceSelectSweepKernelINS2_10policy_hubIiNS0_8NullTypeEiLb0ELNS0_10SelectImplE1EE10Policy1000EN6thrust24THRUST_300001_SM_1000_NS6detail15normal_iteratorINSA_10device_ptrIiEEEEPS5_SF_PlNS0_13ScanTileStateIiLb1EEEN4cuda3std3__410__not_fn_tI7is_evenEES5_iNS2_19streaming_context_tIlLb1EEELS6_1EEEvT0_T1_T2_T3_T4_T5_T6_T7_iT8_NS1_7vsmem_tE_param_3,
	.param .align 8 .b8 _ZN3cub18CUB_300001_SM_10006detail6select23DeviceSelectSweepKernelINS2_10policy_hubIiNS0_8NullTypeEiLb0ELNS0_10SelectImplE1EE10Policy1000EN6thrust24THRUST_300001_SM_1000_NS6detail15normal_iteratorINSA_10device_ptrIiEEEEPS5_SF_PlNS0_13ScanTileStateIiLb1EEEN4cuda3std3__410__not_fn_tI7is_evenEES5_iNS2_19streaming_context_tIlLb1EEELS6_1EEEvT0_T1_T2_T3_T4_T5_T6_T7_iT8_NS1_7vsmem_tE_param_4[8],
	.param .align 1 .b8 _ZN3cub18CUB_300001_SM_10006detail6select23DeviceSelectSweepKernelINS2_10policy_hubIiNS0_8NullTypeEiLb0ELNS0_10SelectImplE1EE10Policy1000EN6thrust24THRUST_300001_SM_1000_NS6detail15normal_iteratorINSA_10device_ptrIiEEEEPS5_SF_PlNS0_13ScanTileStateIiLb1EEEN4cuda3std3__410__not_fn_tI7is_evenEES5_iNS2_19streaming_context_tIlLb1EEELS6_1EEEvT0_T1_T2_T3_T4_T5_T6_T7_iT8_NS1_7vsmem_tE_param_5[1],
	.param .align 1 .b8 _ZN3cub18CUB_300001_SM_10006detail6select23DeviceSelectSweepKernelINS2_10policy_hubIiNS0_8NullTypeEiLb0ELNS0_10SelectImplE1EE10Policy1000EN6thrust24THRUST_300001_SM_1000_NS6detail15normal_iteratorINSA_10device_ptrIiEEEEPS5_SF_PlNS0_13ScanTileStateIiLb1EEEN4cuda3std3__410__not_fn_tI7is_evenEES5_iNS2_19streaming_context_tIlLb1EEELS6_1EEEvT0_T1_T2_T3_T4_T5_T6_T7_iT8_NS1_7vsmem_tE_param_6[1],
	.param .u32 _ZN3cub18CUB_300001_SM_10006detail6select23DeviceSelectSweepKernelINS2_10policy_hubIiNS0_8NullTypeEiLb0ELNS0_10SelectImplE1EE10Policy1000EN6thrust24THRUST_300001_SM_1000_NS6detail15normal_iteratorINSA_10device_ptrIiEEEEPS5_SF_PlNS0_13ScanTileStateIiLb1EEEN4cuda3std3__410__not_fn_tI7is_evenEES5_iNS2_19streaming_context_tIlLb1EEELS6_1EEEvT0_T1_T2_T3_T4_T5_T6_T7_iT8_NS1_7vsmem_tE_param_7,
	.param .u32 _ZN3cub18CUB_300001_SM_10006detail6select23DeviceSelectSweepKernelINS2_10policy_hubIiNS0_8NullTypeEiLb0ELNS0_10SelectImplE1EE10Policy1000EN6thrust24THRUST_300001_SM_1000_NS6detail15normal_iteratorINSA_10device_ptrIiEEEEPS5_SF_PlNS0_13ScanTileStateIiLb1EEEN4cuda3std3__410__not_fn_tI7is_evenEES5_iNS2_19streaming_context_tIlLb1EEELS6_1EEEvT0_T1_T2_T3_T4_T5_T6_T7_iT8_NS1_7vsmem_tE_param_8,
	.param .align 8 .b8 _ZN3cub18CUB_300001_SM_10006detail6select23DeviceSelectSweepKernelINS2_10policy_hubIiNS0_8NullTypeEiLb0ELNS0_10SelectImplE1EE10Policy1000EN6thrust24THRUST_300001_SM_1000_NS6detail15normal_iteratorINSA_10device_ptrIiEEEEPS5_SF_PlNS0_13ScanTileStateIiLb1EEEN4cuda3std3__410__not_fn_tI7is_evenEES5_iNS2_19streaming_context_tIlLb1EEELS6_1EEEvT0_T1_T2_T3_T4_T5_T6_T7_iT8_NS1_7vsmem_tE_param_9[40],
	.param .align 8 .b8 _ZN3cub18CUB_300001_SM_10006detail6select23DeviceSelectSweepKernelINS2_10policy_hubIiNS0_8NullTypeEiLb0ELNS0_10SelectImplE1EE10Policy1000EN6thrust24THRUST_300001_SM_1000_NS6detail15normal_iteratorINSA_10device_ptrIiEEEEPS5_SF_PlNS0_13ScanTileStateIiLb1EEEN4cuda3std3__410__not_fn_tI7is_evenEES5_iNS2_19streaming_context_tIlLb1EEELS6_1EEEvT0_T1_T2_T3_T4_T5_T6_T7_iT8_NS1_7vsmem_tE_param_10[8]
)
.maxntid 384
{
	.reg .pred 	%p<561>;
	.reg .b16 	%rs<104>;
	.reg .b32 	%r<1819>;
	.reg .b64 	%rd<859>;
	// demoted variable
	.shared .align 16 .b8 _ZZN3cub18CUB_300001_SM_10006detail6select23DeviceSelectSweepKernelINS2_10policy_hubIiNS0_8NullTypeEiLb0ELNS0_10SelectImplE1EE10Policy1000EN6thrust24THRUST_300001_SM_1000_NS6detail15normal_iteratorINSA_10device_ptrIiEEEEPS5_SF_PlNS0_13ScanTileStateIiLb1EEEN4cuda3std3__410__not_fn_tI7is_evenEES5_iNS2_19streaming_context_tIlLb1EEELS6_1EEEvT0_T1_T2_T3_T4_T5_T6_T7_iT8_NS1_7vsmem_tEE19static_temp_storage[26112];
	ld.param.u64 	%rd2, [_ZN3cub18CUB_300001_SM_10006detail6select23DeviceSelectSweepKernelINS2_10policy_hubIiNS0_8NullTypeEiLb0ELNS0_10SelectImplE1EE10Policy1000EN6thrust24THRUST_300001_SM_1000_NS6detail15normal_iteratorINSA_10device_ptrIiEEEEPS5_SF_PlNS0_13ScanTileStateIiLb1EEEN4cuda3std3__410__not_fn_tI7is_evenEES5_iNS2_19streaming_context_tIlLb1EEELS6_1EEEvT0_T1_T2_T3_T4_T5_T6_T7_iT8_NS1_7vsmem_tE_param_4];
	ld.param.u64 	%rd219, [_ZN3cub18CUB_300001_SM_10006detail6select23DeviceSelectSweepKernelINS2_10policy_hubIiNS0_8NullTypeEiLb0ELNS0_10SelectImplE1EE10Policy1000EN6thrust24THRUST_300001_SM_1000_NS6detail15normal_iteratorINSA_10device_ptrIiEEEEPS5_SF_PlNS0_13ScanTileStateIiLb1EEEN4cuda3std3__410__not_fn_tI7is_evenEES5_iNS2_19streaming_context_tIlLb1EEELS6_1EEEvT0_T1_T2_T3_T4_T5_T6_T7_iT8_NS1_7vsmem_tE_param_2];
	ld.param.u64 	%rd220, [_ZN3cub18CUB_300001_SM_10006detail6select23DeviceSelectSweepKernelINS2_10policy_hubIiNS0_8NullTypeEiLb0ELNS0_10SelectImplE1EE10Policy1000EN6thrust24THRUST_300001_SM_1000_NS6detail15normal_iteratorINSA_10device_ptrIiEEEEPS5_SF_PlNS0_13ScanTileStateIiLb1EEEN4cuda3std3__410__not_fn_tI7is_evenEES5_iNS2_19streaming_context_tIlLb1EEELS6_1EEEvT0_T1_T2_T3_T4_T5_T6_T7_iT8_NS1_7vsmem_tE_param_0];
	ld.param.u32 	%r452, [_ZN3cub18CUB_300001_SM_10006detail6select23DeviceSelectSweepKernelINS2_10policy_hubIiNS0_8NullTypeEiLb0ELNS0_10SelectImplE1EE10Policy1000EN6thrust24THRUST_300001_SM_1000_NS6detail15normal_iteratorINSA_10device_ptrIiEEEEPS5_SF_PlNS0_13ScanTileStateIiLb1EEEN4cuda3std3__410__not_fn_tI7is_evenEES5_iNS2_19streaming_context_tIlLb1EEELS6_1EEEvT0_T1_T2_T3_T4_T5_T6_T7_iT8_NS1_7vsmem_tE_param_8];
	mov.b64 	%rd218, _ZN3cub18CUB_300001_SM_10006detail6select23DeviceSelectSweepKernelINS2_10policy_hubIiNS0_8NullTypeEiLb0ELNS0_10SelectImplE1EE10Policy1000EN6thrust24THRUST_300001_SM_1000_NS6detail15normal_iteratorINSA_10device_ptrIiEEEEPS5_SF_PlNS0_13ScanTileStateIiLb1EEEN4cuda3std3__410__not_fn_tI7is_evenEES5_iNS2_19streaming_context_tIlLb1EEELS6_1EEEvT0_T1_T2_T3_T4_T5_T6_T7_iT8_NS1_7vsmem_tE_param_9;
	mov.u64 	%rd1, %rd218;
	cvta.to.global.u64 	%rd3, %rd220;
	cvta.to.global.u64 	%rd4, %rd219;
	mov.u32 	%r453, %ctaid.x;
	mov.u32 	%r454, %nctaid.y;
	mov.u32 	%r455, %ctaid.y;
	mad.lo.s32 	%r1, %r453, %r454, %r455;
	mul.lo.s32 	%r2, %r1, 6528;
	add.s32 	%r456, %r452, -1;
	setp.ge.s32 	%p1, %r1, %r456;
	@%p1 bra 	$L__BB2_273;
	setp.ne.s32 	%p326, %r1, 0;
	@%p326 bra 	$L__BB2_126;
	mov.u64 	%rd643, %rd218;
	ld.param.u8 	%rs81, [%rd643];
	setp.eq.s16 	%p452, %rs81, 0;
	ld.param.u64 	%rd644, [%rd643+16];
	selp.b64 	%rd645, %rd644, 0, %p452;
	cvt.u64.u32 	%rd646, %r2;
	add.s64 	%rd647, %rd645, %rd646;
	mov.u32 	%r1746, %tid.x;
	and.b32  	%r1504, %r1746, 31;
	and.b32  	%r1505, %r1746, 992;
	mul.lo.s32 	%r1506, %r1505, 17;
	or.b32  	%r1507, %r1506, %r1504;
	cvt.u64.u32 	%rd648, %r1507;
	add.s64 	%rd649, %rd647, %rd648;
	shl.b64 	%rd650, %rd649, 2;
	add.s64 	%rd651, %rd3, %rd650;
	ld.global.u32 	%r1508, [%rd651];
	ld.global.u32 	%r1509, [%rd651+128];
	ld.global.u32 	%r1510, [%rd651+256];
	ld.global.u32 	%r1511, [%rd651+384];
	ld.global.u32 	%r1512, [%rd651+512];
	ld.global.u32 	%r1513, [%rd651+640];
	ld.global.u32 	%r1514, [%rd651+768];
	ld.global.u32 	%r1515, [%rd651+896];
	ld.global.u32 	%r1516, [%rd651+1024];
	ld.global.u32 	%r1517, [%rd651+1152];
	ld.global.u32 	%r1518, [%rd651+1280];
	ld.global.u32 	%r1519, [%rd651+1408];
	ld.global.u32 	%r1520, [%rd651+1536];
	ld.global.u32 	%r1521, [%rd651+1664];
	ld.global.u32 	%r1522, [%rd651+1792];
	ld.global.u32 	%r1523, [%rd651+1920];
	ld.global.u32 	%r1524, [%rd651+2048];
	// begin inline asm
	mov.u32 %r1468, %laneid;
	// end inline asm
	shr.u32 	%r5, %r1746, 5;
	mad.lo.s32 	%r1525, %r5, 544, %r1468;
	shl.b32 	%r1526, %r1525, 2;
	mov.u32 	%r1527, _ZZN3cub18CUB_300001_SM_10006detail6select23DeviceSelectSweepKernelINS2_10policy_hubIiNS0_8NullTypeEiLb0ELNS0_10SelectImplE1EE10Policy1000EN6thrust24THRUST_300001_SM_1000_NS6detail15normal_iteratorINSA_10device_ptrIiEEEEPS5_SF_PlNS0_13ScanTileStateIiLb1EEEN4cuda3std3__410__not_fn_tI7is_evenEES5_iNS2_19streaming_context_tIlLb1EEELS6_1EEEvT0_T1_T2_T3_T4_T5_T6_T7_iT8_NS1_7vsmem_tEE19static_temp_storage;
	add.s32 	%r1528, %r1527, %r1526;
	st.shared.u32 	[%r1528], %r1508;
	st.shared.u32 	[%r1528+128], %r1509;
	st.shared.u32 	[%r1528+256], %r1510;
	st.shared.u32 	[%r1528+384], %r1511;
	st.shared.u32 	[%r1528+512], %r1512;
	st.shared.u32 	[%r1528+640], %r1513;
	st.shared.u32 	[%r1528+768], %r1514;
	st.shared.u32 	[%r1528+896], %r1515;
	st.shared.u32 	[%r1528+1024], %r1516;
	st.shared.u32 	[%r1528+1152], %r1517;
	st.shared.u32 	[%r1528+1280], %r1518;
	st.shared.u32 	[%r1528+1408], %r1519;
	st.shared.u32 	[%r1528+1536], %r1520;
	st.shared.u32 	[%r1528+1664], %r1521;
	st.shared.u32 	[%r1528+1792], %r1522;
	st.shared.u32 	[%r1528+1920], %r1523;
	st.shared.u32 	[%r1528+2048], %r1524;
	bar.warp.sync 	-1;
	shl.b32 	%r1529, %r1468, 6;
	add.s32 	%r1530, %r1528, %r1529;
	ld.shared.u32 	%r6, [%r1530];
	ld.shared.u32 	%r7, [%r1530+4];
	ld.shared.u32 	%r8, [%r1530+8];
	ld.shared.u32 	%r9, [%r1530+12];
	ld.shared.u32 	%r10, [%r1530+16];
	ld.shared.u32 	%r11, [%r1530+20];
	ld.shared.u32 	%r12, [%r1530+24];
	ld.shared.u32 	%r13, [%r1530+28];
	ld.shared.u32 	%r14, [%r1530+32];
	ld.shared.u32 	%r15, [%r1530+36];
	ld.shared.u32 	%r16, [%r1530+40];
	ld.shared.u32 	%r17, [%r1530+44];
	ld.shared.u32 	%r18, [%r1530+48];
	ld.shared.u32 	%r19, [%r1530+52];
	ld.shared.u32 	%r20, [%r1530+56];
	ld.shared.u32 	%r21, [%r1530+60];
	ld.shared.u32 	%r22, [%r1530+64];
	and.b32  	%r23, %r6, 1;
	and.b32  	%r1531, %r7, 1;
	and.b32  	%r1532, %r8, 1;
	and.b32  	%r1533, %r9, 1;
	and.b32  	%r1534, %r10, 1;
	and.b32  	%r1535, %r11, 1;
	and.b32  	%r1536, %r12, 1;
	and.b32  	%r1537, %r13, 1;
	and.b32  	%r1538, %r14, 1;
	and.b32  	%r1539, %r15, 1;
	and.b32  	%r1540, %r16, 1;
	and.b32  	%r1541, %r17, 1;
	and.b32  	%r1542, %r18, 1;
	and.b32  	%r1543, %r19, 1;
	and.b32  	%r1544, %r20, 1;
	and.b32  	%r1545, %r21, 1;
	and.b32  	%r1546, %r22, 1;
	bar.sync 	0;
	add.s32 	%r24, %r1531, %r23;
	add.s32 	%r1547, %r1532, %r24;
	add.s32 	%r1548, %r1533, %r1547;
	add.s32 	%r1549, %r1534, %r1548;
	add.s32 	%r1550, %r1535, %r1549;
	add.s32 	%r1551, %r1536, %r1550;
	add.s32 	%r25, %r1537, %r1551;
	add.s32 	%r26, %r1538, %r25;
	add.s32 	%r27, %r1539, %r26;
	add.s32 	%r28, %r1540, %r27;
	add.s32 	%r29, %r1541, %r28;
	add.s32 	%r30, %r1542, %r29;
	add.s32 	%r31, %r1543, %r30;
	add.s32 	%r1552, %r1544, %r31;
	add.s32 	%r1553, %r1545, %r1552;
	add.s32 	%r1473, %r1546, %r1553;
	mov.b32 	%r1471, 1;
	mov.b32 	%r1496, 0;
	mov.b32 	%r1498, -1;
	// begin inline asm
	{  .reg .s32 r0;  .reg .pred p;  shfl.sync.up.b32 r0|p, %r1473, %r1471, %r1496, %r1498;  @p add.s32 r0, r0, %r1473;  mov.s32 %r1469, r0;}
	// end inline asm
	mov.b32 	%r1477, 2;
	// begin inline asm
	{  .reg .s32 r0;  .reg .pred p;  shfl.sync.up.b32 r0|p, %r1469, %r1477, %r1496, %r1498;  @p add.s32 r0, r0, %r1469;  mov.s32 %r1475, r0;}
	// end inline asm
	mov.b32 	%r1483, 4;
	// begin inline asm
	{  .reg .s32 r0;  .reg .pred p;  shfl.sync.up.b32 r0|p, %r1475, %r1483, %r1496, %r1498;  @p add.s32 r0, r0, %r1475;  mov.s32 %r1481, r0;}
	// end inline asm
	mov.b32 	%r1489, 8;
	// begin inline asm
	{  .reg .s32 r0;  .reg .pred p;  shfl.sync.up.b32 r0|p, %r1481, %r1489, %r1496, %r1498;  @p add.s32 r0, r0, %r1481;  mov.s32 %r1487, r0;}
	// end inline asm
	mov.b32 	%r1495, 16;
	// begin inline asm
	{  .reg .s32 r0;  .reg .pred p;  shfl.sync.up.b32 r0|p, %r1487, %r1495, %r1496, %r1498;  @p add.s32 r0, r0, %r1487;  mov.s32 %r1493, r0;}
	// end inline asm
	setp.ne.s32 	%p453, %r1468, 31;
	@%p453 bra 	$L__BB2_4;
	shl.b32 	%r1554, %r5, 2;
	add.s32 	%r1556, %r1527, %r1554;
	st.shared.u32 	[%r1556], %r1493;
$L__BB2_4:
	bar.sync 	0;
	ld.shared.v4.u32 	{%r34, %r35, %r36, %r37}, [_ZZN3cub18CUB_300001_SM_10006detail6select23DeviceSelectSweepKernelINS2_10policy_hubIiNS0_8NullTypeEiLb0ELNS0_10SelectImplE1EE10Policy1000EN6thrust24THRUST_300001_SM_1000_NS6detail15normal_iteratorINSA_10device_ptrIiEEEEPS5_SF_PlNS0_13ScanTileStateIiLb1EEEN4cuda3std3__410__not_fn_tI7is_evenEES5_iNS2_19streaming_context_tIlLb1EEELS6_1EEEvT0_T1_T2_T3_T4_T5_T6_T7_iT8_NS1_7vsmem_tEE19static_temp_storage];
	add.s32 	%r1557, %r35, %r34;
	setp.eq.s32 	%p454, %r5, 2;
	selp.b32 	%r1558, %r1557, %r34, %p454;
	add.s32 	%r1559, %r1557, %r36;
	setp.eq.s32 	%p455, %r5, 3;
	selp.b32 	%r1560, %r1559, %r1558, %p455;
	add.s32 	%r1561, %r1559, %r37;
	setp.eq.s32 	%p456, %r5, 4;
	selp.b32 	%r1562, %r1561, %r1560, %p456;
	ld.shared.v4.u32 	{%r38, %r39, %r40, %r41}, [_ZZN3cub18CUB_300001_SM_10006detail6select23DeviceSelectSweepKernelINS2_10policy_hubIiNS0_8NullTypeEiLb0ELNS0_10SelectImplE1EE10Policy1000EN6thrust24THRUST_300001_SM_1000_NS6detail15normal_iteratorINSA_10device_ptrIiEEEEPS5_SF_PlNS0_13ScanTileStateIiLb1EEEN4cuda3std3__410__not_fn_tI7is_evenEES5_iNS2_19streaming_context_tIlLb1EEELS6_1EEEvT0_T1_T2_T3_T4_T5_T6_T7_iT8_NS1_7vsmem_tEE19static_temp_storage+16];
	add.s32 	%r1563, %r1561, %r38;
	setp.eq.s32 	%p457, %r5, 5;
	selp.b32 	%r1564, %r1563, %r1562, %p457;
	add.s32 	%r1565, %r1563, %r39;
	setp.eq.s32 	%p458, %r5, 6;
	selp.b32 	%r1566, %r1565, %r1564, %p458;
	add.s32 	%r1567, %r1565, %r40;
	setp.eq.s32 	%p459, %r5, 7;
	selp.b32 	%r1568, %r1567, %r1566, %p459;
	add.s32 	%r1569, %r1567, %r41;
	setp.eq.s32 	%p460, %r5, 8;
	selp.b32 	%r1570, %r1569, %r1568, %p460;
	ld.shared.v4.u32 	{%r42, %r43, %r44, %r45}, [_ZZN3cub18CUB_300001_SM_10006detail6select23DeviceSelectSweepKernelINS2_10policy_hubIiNS0_8NullTypeEiLb0ELNS0_10SelectImplE1EE10Policy1000EN6thrust24THRUST_300001_SM_1000_NS6detail15normal_iteratorINSA_10device_ptrIiEEEEPS5_SF_PlNS0_13ScanTileStateIiLb1EEEN4cuda3std3__410__not_fn_tI7is_evenEES5_iNS2_19streaming_context_tIlLb1EEELS6_1EEEvT0_T1_T2_T3_T4_T5_T6_T7_iT8_NS1_7vsmem_tEE19static_temp_storage+32];
	add.s32 	%r1571, %r1569, %r42;
	setp.eq.s32 	%p461, %r5, 9;
	selp.b32 	%r1572, %r1571, %r1570, %p461;
	add.s32 	%r1573, %r1571, %r43;
	setp.eq.s32 	%p462, %r5, 10;
	selp.b32 	%r1574, %r1573, %r1572, %p462;
	add.s32 	%r1575, %r1573, %r44;
	setp.eq.s32 	%p463, %r5, 11;
	selp.b32 	%r1576, %r1575, %r1574, %p463;
	setp.lt.u32 	%p464, %r1746, 32;
	selp.b32 	%r1577, 0, %r1576, %p464;
	setp.eq.s32 	%p465, %r1468, 0;
	sub.s32 	%r1578, %r1493, %r1473;
	selp.b32 	%r1579, 0, %r1578, %p465;
	add.s32 	%r46, %r1577, %r1579;
	add.s32 	%r47, %r46, %r23;
	add.s32 	%r48, %r1549, %r46;
	add.s32 	%r49, %r48, %r1535;
	add.s32 	%r50, %r49, %r1536;
	add.s32 	%r51, %r25, %r46;
	add.s32 	%r52, %r26, %r46;
	add.s32 	%r53, %r27, %r46;
	add.s32 	%r54, %r28, %r46;
	add.s32 	%r55, %r29, %r46;
	add.s32 	%r56, %r30, %r46;
	add.s32 	%r57, %r31, %r46;
	add.s32 	%r58, %r57, %r1544;
	add.s32 	%r59, %r58, %r1545;
	setp.ne.s32 	%p466, %r1746, 0;
	@%p466 bra 	$L__BB2_6;
	add.s64 	%rd652, %rd2, 256;
	add.s32 	%r1594, %r1559, %r37;
	add.s32 	%r1595, %r1594, %r38;
	add.s32 	%r1596, %r1595, %r39;
	add.s32 	%r1597, %r1596, %r40;
	add.s32 	%r1598, %r1597, %r41;
	add.s32 	%r1599, %r1598, %r42;
	add.s32 	%r1600, %r1599, %r43;
	add.s32 	%r1601, %r1600, %r44;
	add.s32 	%r1591, %r1601, %r45;
	mov.b32 	%r1590, 101;
	// begin inline asm
	st.relaxed.gpu.v2.u32 [%rd652], {%r1590, %r1591};
	// end inline asm
$L__BB2_6:
	and.b32  	%r1602, %r7, 1;
	add.s32 	%r1603, %r1602, %r23;
	add.s32 	%r60, %r1603, %r46;
	and.b32  	%r1604, %r8, 1;
	add.s32 	%r61, %r60, %r1604;
	and.b32  	%r1605, %r9, 1;
	add.s32 	%r62, %r61, %r1605;
	add.s32 	%r1607, %r1557, %r36;
	add.s32 	%r1608, %r1607, %r37;
	add.s32 	%r1609, %r1608, %r38;
	add.s32 	%r1610, %r1609, %r39;
	add.s32 	%r1611, %r1610, %r40;
	add.s32 	%r1612, %r1611, %r41;
	add.s32 	%r1613, %r1612, %r42;
	add.s32 	%r1614, %r1613, %r43;
	add.s32 	%r1615, %r1614, %r44;
	add.s32 	%r1616, %r1615, %r45;
	setp.gt.s32 	%p467, %r1616, 384;
	@%p467 bra 	$L__BB2_75;
	mov.u64 	%rd653, %rd218;
	ld.param.u8 	%rs1, [%rd653];
	ld.param.u64 	%rd654, [%rd653+24];
	cvta.to.global.u64 	%rd5, %rd654;
	setp.eq.s32 	%p468, %r23, 0;
	@%p468 bra 	$L__BB2_11;
	setp.ne.s16 	%p469, %rs1, 0;
	mov.b64 	%rd772, 0;
	@%p469 bra 	$L__BB2_10;
	ld.global.u64 	%rd772, [%rd5];
$L__BB2_10:
	cvt.s64.s32 	%rd656, %r46;
	add.s64 	%rd657, %rd772, %rd656;
	shl.b64 	%rd658, %rd657, 2;
	add.s64 	%rd659, %rd4, %rd658;
	st.global.u32 	[%rd659], %r6;
$L__BB2_11:
	setp.eq.b32 	%p470, %r1602, 1;
	not.pred 	%p471, %p470;
	@%p471 bra 	$L__BB2_15;
	setp.ne.s16 	%p472, %rs1, 0;
	mov.b64 	%rd773, 0;
	@%p472 bra 	$L__BB2_14;
	ld.global.u64 	%rd773, [%rd5];
$L__BB2_14:
	cvt.s64.s32 	%rd661, %r47;
	add.s64 	%rd662, %rd773, %rd661;
	shl.b64 	%rd663, %rd662, 2;
	add.s64 	%rd664, %rd4, %rd663;
	st.global.u32 	[%rd664], %r7;
$L__BB2_15:
	setp.eq.b32 	%p473, %r1604, 1;
	not.pred 	%p474, %p473;
	@%p474 bra 	$L__BB2_19;
	setp.ne.s16 	%p475, %rs1, 0;
	mov.b64 	%rd774, 0;
	@%p475 bra 	$L__BB2_18;
	ld.global.u64 	%rd774, [%rd5];
$L__BB2_18:
	cvt.s64.s32 	%rd666, %r60;
	add.s64 	%rd667, %rd774, %rd666;
	shl.b64 	%rd668, %rd667, 2;
	add.s64 	%rd669, %rd4, %rd668;
	st.global.u32 	[%rd669], %r8;
$L__BB2_19:
	setp.eq.b32 	%p476, %r1605, 1;
	not.pred 	%p477, %p476;
	@%p477 bra 	$L__BB2_23;
	setp.ne.s16 	%p478, %rs1, 0;
	mov.b64 	%rd775, 0;
	@%p478 bra 	$L__BB2_22;
	ld.global.u64 	%rd775, [%rd5];
$L__BB2_22:
	cvt.s64.s32 	%rd671, %r61;
	add.s64 	%rd672, %rd775, %rd671;
	shl.b64 	%rd673, %rd672, 2;
	add.s64 	%rd674, %rd4, %rd673;
	st.global.u32 	[%rd674], %r9;
$L__BB2_23:
	and.b32  	%r1620, %r10, 1;
	setp.eq.b32 	%p479, %r1620, 1;
	not.pred 	%p480, %p479;
	@%p480 bra 	$L__BB2_27;
	setp.ne.s16 	%p481, %rs1, 0;
	mov.b64 	%rd776, 0;
	@%p481 bra 	$L__BB2_26;
	ld.global.u64 	%rd776, [%rd5];
$L__BB2_26:
	cvt.s64.s32 	%rd676, %r62;
	add.s64 	%rd677, %rd776, %rd676;
	shl.b64 	%rd678, %rd677, 2;
	add.s64 	%rd679, %rd4, %rd678;
	st.global.u32 	[%rd679], %r10;
$L__BB2_27:
	and.b32  	%r1621, %r11, 1;
	setp.eq.b32 	%p482, %r1621, 1;
	not.pred 	%p483, %p482;
	@%p483 bra 	$L__BB2_31;
	setp.ne.s16 	%p484, %rs1, 0;
	mov.b64 	%rd777, 0;
	@%p484 bra 	$L__BB2_30;
	ld.global.u64 	%rd777, [%rd5];
$L__BB2_30:
	cvt.s64.s32 	%rd681, %r48;
	add.s64 	%rd682, %rd777, %rd681;
	shl.b64 	%rd683, %rd682, 2;
	add.s64 	%rd684, %rd4, %rd683;
	st.global.u32 	[%rd684], %r11;
$L__BB2_31:
	and.b32  	%r1622, %r12, 1;
	setp.eq.b32 	%p485, %r1622, 1;
	not.pred 	%p486, %p485;
	@%p486 bra 	$L__BB2_35;
	setp.ne.s16 	%p487, %rs1, 0;
	mov.b64 	%rd778, 0;
	@%p487 bra 	$L__BB2_34;
	ld.global.u64 	%rd778, [%rd5];
$L__BB2_34:
	cvt.s64.s32 	%rd686, %r49;
	add.s64 	%rd687, %rd778, %rd686;
	shl.b64 	%rd688, %rd687, 2;
	add.s64 	%rd689, %rd4, %rd688;
	st.global.u32 	[%rd689], %r12;
$L__BB2_35:
	and.b32  	%r1623, %r13, 1;
	setp.eq.b32 	%p488, %r1623, 1;
	not.pred 	%p489, %p488;
	@%p489 bra 	$L__BB2_39;
	setp.ne.s16 	%p490, %rs1, 0;
	mov.b64 	%rd779, 0;
	@%p490 bra 	$L__BB2_38;
	ld.global.u64 	%rd779, [%rd5];
$L__BB2_38:
	cvt.s64.s32 	%rd691, %r50;
	add.s64 	%rd692, %rd779, %rd691;
	shl.b64 	%rd693, %rd692, 2;
	add.s64 	%rd694, %rd4, %rd693;
	st.global.u32 	[%rd694], %r13;
$L__BB2_39:
	and.b32  	%r1624, %r14, 1;
	setp.eq.b32 	%p491, %r1624, 1;
	not.pred 	%p492, %p491;
	@%p492 bra 	$L__BB2_43;
	setp.ne.s16 	%p493, %rs1, 0;
	mov.b64 	%rd780, 0;
	@%p493 bra 	$L__BB2_42;
	ld.global.u64 	%rd780, [%rd5];
$L__BB2_42:
	cvt.s64.s32 	%rd696, %r51;
	add.s64 	%rd697, %rd780, %rd696;
	shl.b64 	%rd698, %rd697, 2;
	add.s64 	%rd699, %rd4, %rd698;
	st.global.u32 	[%rd699], %r14;
$L__BB2_43:
	and.b32  	%r1625, %r15, 1;
	setp.eq.b32 	%p494, %r1625, 1;
	not.pred 	%p495, %p494;
	@%p495 bra 	$L__BB2_47;
	setp.ne.s16 	%p496, %rs1, 0;
	mov.b64 	%rd781, 0;
	@%p496 bra 	$L__BB2_46;
	ld.global.u64 	%rd781, [%rd5];
$L__BB2_46:
	cvt.s64.s32 	%rd701, %r52;
	add.s64 	%rd702, %rd781, %rd701;
	shl.b64 	%rd703, %rd702, 2;
	add.s64 	%rd704, %rd4, %rd703;
	st.global.u32 	[%rd704], %r15;
$L__BB2_47:
	and.b32  	%r1626, %r16, 1;
	setp.eq.b32 	%p497, %r1626, 1;
	not.pred 	%p498, %p497;
	@%p498 bra 	$L__BB2_51;
	setp.ne.s16 	%p499, %rs1, 0;
	mov.b64 	%rd782, 0;
	@%p499 bra 	$L__BB2_50;
	ld.global.u64 	%rd782, [%rd5];
$L__BB2_50:
	cvt.s64.s32 	%rd706, %r53;
	add.s64 	%rd707, %rd782, %rd706;
	shl.b64 	%rd708, %rd707, 2;
	add.s64 	%rd709, %rd4, %rd708;
	st.global.u32 	[%rd709], %r16;
$L__BB2_51:
	and.b32  	%r1627, %r17, 1;
	setp.eq.b32 	%p500, %r1627, 1;
	not.pred 	%p501, %p500;
	@%p501 bra 	$L__BB2_55;
	setp.ne.s16 	%p502, %rs1, 0;
	mov.b64 	%rd783, 0;
	@%p502 bra 	$L__BB2_54;
	ld.global.u64 	%rd783, [%rd5];
$L__BB2_54:
	cvt.s64.s32 	%rd711, %r54;
	add.s64 	%rd712, %rd783, %rd711;
	shl.b64 	%rd713, %rd712, 2;
	add.s64 	%rd714, %rd4, %rd713;
	st.global.u32 	[%rd714], %r17;
$L__BB2_55:
	and.b32  	%r1628, %r18, 1;
	setp.eq.b32 	%p503, %r1628, 1;
	not.pred 	%p504, %p503;
	@%p504 bra 	$L__BB2_59;
	setp.ne.s16 	%p505, %rs1, 0;
	mov.b64 	%rd784, 0;
	@%p505 bra 	$L__BB2_58;
	ld.global.u64 	%rd784, [%rd5];
$L__BB2_58:
	cvt.s64.s32 	%rd716, %r55;
	add.s64 	%rd717, %rd784, %rd716;
	shl.b64 	%rd718, %rd717, 2;
	add.s64 	%rd719, %rd4, %rd718;
	st.global.u32 	[%rd719], %r18;
$L__BB2_59:
	and.b32  	%r1629, %r19, 1;
	setp.eq.b32 	%p506, %r1629, 1;
	not.pred 	%p507, %p506;
	@%p507 bra 	$L__BB2_63;
	setp.ne.s16 	%p508, %rs1, 0;
	mov.b64 	%rd785, 0;
	@%p508 bra 	$L__BB2_62;
	ld.global.u64 	%rd785, [%rd5];
$L__BB2_62:
	cvt.s64.s32 	%rd721, %r56;
	add.s64 	%rd722, %rd785, %rd721;
	shl.b64 	%rd723, %rd722, 2;
	add.s64 	%rd724, %rd4, %rd723;
	st.global.u32 	[%rd724], %r19;
$L__BB2_63:
	and.b32  	%r1630, %r20, 1;
	setp.eq.b32 	%p509, %r1630, 1;
	not.pred 	%p510, %p509;
	@%p510 bra 	$L__BB2_67;
	setp.ne.s16 	%p511, %rs1, 0;
	mov.b64 	%rd786, 0;
	@%p511 bra 	$L__BB2_66;
	ld.global.u64 	%rd786, [%rd5];
$L__BB2_66:
	cvt.s64.s32 	%rd726, %r57;
	add.s64 	%rd727, %rd786, %rd726;
	shl.b64 	%rd728, %rd727, 2;
	add.s64 	%rd729, %rd4, %rd728;
	st.global.u32 	[%rd729], %r20;
$L__BB2_67:
	and.b32  	%r1631, %r21, 1;
	setp.eq.b32 	%p512, %r1631, 1;
	not.pred 	%p513, %p512;
	@%p513 bra 	$L__BB2_71;
	setp.ne.s16 	%p514, %rs1, 0;
	mov.b64 	%rd787, 0;
	@%p514 bra 	$L__BB2_70;
	ld.global.u64 	%rd787, [%rd5];
$L__BB2_70:
	cvt.s64.s32 	%rd731, %r58;
	add.s64 	%rd732, %rd787, %rd731;
	shl.b64 	%rd733, %rd732, 2;
	add.s64 	%rd734, %rd4, %rd733;
	st.global.u32 	[%rd734], %r21;
$L__BB2_71:
	and.b32  	%r1632, %r22, 1;
	setp.eq.b32 	%p515, %r1632, 1;
	not.pred 	%p516, %p515;
	@%p516 bra 	$L__BB2_619;
	setp.ne.s16 	%p517, %rs1, 0;
	mov.b64 	%rd788, 0;
	@%p517 bra 	$L__BB2_74;
	ld.global.u64 	%rd788, [%rd5];
$L__BB2_74:
	cvt.s64.s32 	%rd736, %r59;
	add.s64 	%rd737, %rd788, %rd736;
	shl.b64 	%rd738, %rd737, 2;
	add.s64 	%rd739, %rd4, %rd738;
	st.global.u32 	[%rd739], %r22;
	bra.uni 	$L__BB2_619;
$L__BB2_75:
	bar.sync 	0;
	setp.eq.s32 	%p518, %r23, 0;
	@%p518 bra 	$L__BB2_77;
	shl.b32 	%r1633, %r46, 2;
	mov.u32 	%r1634, _ZZN3cub18CUB_300001_SM_10006detail6select23DeviceSelectSweepKernelINS2_10policy_hubIiNS0_8NullTypeEiLb0ELNS0_10SelectImplE1EE10Policy1000EN6thrust24THRUST_300001_SM_1000_NS6detail15normal_iteratorINSA_10device_ptrIiEEEEPS5_SF_PlNS0_13ScanTileStateIiLb1EEEN4cuda3std3__410__not_fn_tI7is_evenEES5_iNS2_19streaming_context_tIlLb1EEELS6_1EEEvT0_T1_T2_T3_T4_T5_T6_T7_iT8_NS1_7vsmem_tEE19static_temp_storage;
	add.s32 	%r1635, %r1634, %r1633;
	st.shared.u32 	[%r1635], %r6;
$L__BB2_77:
	setp.eq.b32 	%p519, %r1602, 1;
	not.pred 	%p520, %p519;
	@%p520 bra 	$L__BB2_79;
	shl.b32 	%r1637, %r47, 2;
	mov.u32 	%r1638, _ZZN3cub18CUB_300001_SM_10006detail6select23DeviceSelectSweepKernelINS2_10policy_hubIiNS0_8NullTypeEiLb0ELNS0_10SelectImplE1EE10Policy1000EN6thrust24THRUST_300001_SM_1000_NS6detail15normal_iteratorINSA_10device_ptrIiEEEEPS5_SF_PlNS0_13ScanTileStateIiLb1EEEN4cuda3std3__410__not_fn_tI7is_evenEES5_iNS2_19streaming_context_tIlLb1EEELS6_1EEEvT0_T1_T2_T3_T4_T5_T6_T7_iT8_NS1_7vsmem_tEE19static_temp_storage;
	add.s32 	%r1639, %r1638, %r1637;
	st.shared.u32 	[%r1639], %r7;
$L__BB2_79:
	setp.eq.b32 	%p521, %r1604, 1;
	not.pred 	%p522, %p521;
	@%p522 bra 	$L__BB2_81;
	shl.b32 	%r1641, %r60, 2;
	mov.u32 	%r1642, _ZZN3cub18CUB_300001_SM_10006detail6select23DeviceSelectSweepKernelINS2_10policy_hubIiNS0_8NullTypeEiLb0ELNS0_10SelectImplE1EE10Policy1000EN6thrust24THRUST_300001_SM_1000_NS6detail15normal_iteratorINSA_10device_ptrIiEEEEPS5_SF_PlNS0_13ScanTileStateIiLb1EEEN4cuda3std3__410__not_fn_tI7is_evenEES5_iNS2_19streaming_context_tIlLb1EEELS6_1EEEvT0_T1_T2_T3_T4_T5_T6_T7_iT8_NS1_7vsmem_tEE19static_temp_storage;
	add.s32 	%r1643, %r1642, %r1641;
	st.shared.u32 	[%r1643], %r8;
$L__BB2_81:
	setp.eq.b32 	%p523, %r1605, 1;
	not.pred 	%p524, %p523;
	@%p524 bra 	$L__BB2_83;
	shl.b32 	%r1645, %r61, 2;
	mov.u32 	%r1646, _ZZN3cub18CUB_300001_SM_10006detail6select23DeviceSelectSweepKernelINS2_10policy_hubIiNS0_8NullTypeEiLb0ELNS0_10SelectImplE1EE10Policy1000EN6thrust24THRUST_300001_SM_1000_NS6detail15normal_iteratorINSA_10device_ptrIiEEEEPS5_SF_PlNS0_13ScanTileStateIiLb1EEEN4cuda3std3__410__not_fn_tI7is_evenEES5_iNS2_19streaming_context_tIlLb1EEELS6_1EEEvT0_T1_T2_T3_T4_T5_T6_T7_iT8_NS1_7vsmem_tEE19static_temp_storage;
	add.s32 	%r1647, %r1646, %r1645;
	st.shared.u32 	[%r1647], %r9;
$L__BB2_83:
	and.b32  	%r1648, %r10, 1;
	setp.eq.b32 	%p525, %r1648, 1;
	not.pred 	%p526, %p525;
	@%p526 bra 	$L__BB2_85;
	shl.b32 	%r1649, %r62, 2;
	mov.u32 	%r1650, _ZZN3cub18CUB_300001_SM_10006detail6select23DeviceSelectSweepKernelINS2_10policy_hubIiNS0_8NullTypeEiLb0ELNS0_10SelectImplE1EE10Policy1000EN6thrust24THRUST_300001_SM_1000_NS6detail15normal_iteratorINSA_10device_ptrIiEEEEPS5_SF_PlNS0_13ScanTileStateIiLb1EEEN4cuda3std3__410__not_fn_tI7is_evenEES5_iNS2_19streaming_context_tIlLb1EEELS6_1EEEvT0_T1_T2_T3_T4_T5_T6_T7_iT8_NS1_7vsmem_tEE19static_temp_storage;
	add.s32 	%r1651, %r1650, %r1649;
	st.shared.u32 	[%r1651], %r10;
$L__BB2_85:
	and.b32  	%r1652, %r11, 1;
	setp.eq.b32 	%p527, %r1652, 1;
	not.pred 	%p528, %p527;
	@%p528 bra 	$L__BB2_87;
	shl.b32 	%r1653, %r48, 2;
	mov.u32 	%r1654, _ZZN3cub18CUB_300001_SM_10006detail6select23DeviceSelectSweepKernelINS2_10policy_hubIiNS0_8NullTypeEiLb0ELNS0_10SelectImplE1EE10Policy1000EN6thrust24THRUST_300001_SM_1000_NS6detail15normal_iteratorINSA_10device_ptrIiEEEEPS5_SF_PlNS0_13ScanTileStateIiLb1EEEN4cuda3std3__410__not_fn_tI7is_evenEES5_iNS2_19streaming_context_tIlLb1EEELS6_1EEEvT0_T1_T2_T3_T4_T5_T6_T7_iT8_NS1_7vsmem_tEE19static_temp_storage;
	add.s32 	%r1655, %r1654, %r1653;
	st.shared.u32 	[%r1655], %r11;
$L__BB2_87:
	and.b32  	%r1656, %r12, 1;
	setp.eq.b32 	%p529, %r1656, 1;
	not.pred 	%p530, %p529;
	@%p530 bra 	$L__BB2_89;
	shl.b32 	%r1657, %r49, 2;
	mov.u32 	%r1658, _ZZN3cub18CUB_300001_SM_10006detail6select23DeviceSelectSweepKernelINS2_10policy_hubIiNS0_8NullTypeEiLb0ELNS0_10SelectImplE1EE10Policy1000EN6thrust24THRUST_300001_SM_1000_NS6detail15normal_iteratorINSA_10device_ptrIiEEEEPS5_SF_PlNS0_13ScanTileStateIiLb1EEEN4cuda3std3__410__not_fn_tI7is_evenEES5_iNS2_19streaming_context_tIlLb1EEELS6_1EEEvT0_T1_T2_T3_T4_T5_T6_T7_iT8_NS1_7vsmem_tEE19static_temp_storage;
	add.s32 	%r1659, %r1658, %r1657;
	st.shared.u32 	[%r1659], %r12;
$L__BB2_89:
	and.b32  	%r1660, %r13, 1;
	setp.eq.b32 	%p531, %r1660, 1;
	not.pred 	%p532, %p531;
	@%p532 bra 	$L__BB2_91;
	shl.b32 	%r1661, %r50, 2;
	mov.u32 	%r1662, _ZZN3cub18CUB_300001_SM_10006detail6select23DeviceSelectSweepKernelINS2_10policy_hubIiNS0_8NullTypeEiLb0ELNS0_10SelectImplE1EE10Policy1000EN6thrust24THRUST_300001_SM_1000_NS6detail15normal_iteratorINSA_10device_ptrIiEEEEPS5_SF_PlNS0_13ScanTileStateIiLb1EEEN4cuda3std3__410__not_fn_tI7is_evenEES5_iNS2_19streaming_context_tIlLb1EEELS6_1EEEvT0_T1_T2_T3_T4_T5_T6_T7_iT8_NS1_7vsmem_tEE19static_temp_storage;
	add.s32 	%r1663, %r1662, %r1661;
	st.shared.u32 	[%r1663], %r13;
$L__BB2_91:
	and.b32  	%r1664, %r14, 1;
	setp.eq.b32 	%p533, %r1664, 1;
	not.pred 	%p534, %p533;
	@%p534 bra 	$L__BB2_93;
	shl.b32 	%r1665, %r51, 2;
	mov.u32 	%r1666, _ZZN3cub18CUB_300001_SM_10006detail6select23DeviceSelectSweepKernelINS2_10policy_hubIiNS0_8NullTypeEiLb0ELNS0_10SelectImplE1EE10Policy1000EN6thrust24THRUST_300001_SM_1000_NS6detail15normal_iteratorINSA_10device_ptrIiEEEEPS5_SF_PlNS0_13ScanTileStateIiLb1EEEN4cuda3std3__410__not_fn_tI7is_evenEES5_iNS2_19streaming_context_tIlLb1EEELS6_1EEEvT0_T1_T2_T3_T4_T5_T6_T7_iT8_NS1_7vsmem_tEE19static_temp_storage;
	add.s32 	%r1667, %r1666, %r1665;
	st.shared.u32 	[%r1667], %r14;
$L__BB2_93:
	and.b32  	%r1668, %r15, 1;
	setp.eq.b32 	%p535, %r1668, 1;
	not.pred 	%p536, %p535;
	@%p536 bra 	$L__BB2_95;
	shl.b32 	%r1669, %r52, 2;
	mov.u32 	%r1670, _ZZN3cub18CUB_300001_SM_10006detail6select23DeviceSelectSweepKernelINS2_10policy_hubIiNS0_8NullTypeEiLb0ELNS0_10SelectImplE1EE10Policy1000EN6thrust24THRUST_300001_SM_1000_NS6detail15normal_iteratorINSA_10device_ptrIiEEEEPS5_SF_PlNS0_13ScanTileStateIiLb1EEEN4cuda3std3__410__not_fn_tI7is_evenEES5_iNS2_19streaming_context_tIlLb1EEELS6_1EEEvT0_T1_T2_T3_T4_T5_T6_T7_iT8_NS1_7vsmem_tEE19static_temp_storage;
	add.s32 	%r1671, %r1670, %r1669;
	st.shared.u32 	[%r1671], %r15;
$L__BB2_95:
	and.b32  	%r1672, %r16, 1;
	setp.eq.b32 	%p537, %r1672, 1;
	not.pred 	%p538, %p537;
	@%p538 bra 	$L__BB2_97;
	shl.b32 	%r1673, %r53, 2;
	mov.u32 	%r1674, _ZZN3cub18CUB_300001_SM_10006detail6select23DeviceSelectSweepKernelINS2_10policy_hubIiNS0_8NullTypeEiLb0ELNS0_10SelectImplE1EE10Policy1000EN6thrust24THRUST_300001_SM_1000_NS6detail15normal_iteratorINSA_10device_ptrIiEEEEPS5_SF_PlNS0_13ScanTileStateIiLb1EEEN4cuda3std3__410__not_fn_tI7is_evenEES5_iNS2_19streaming_context_tIlLb1EEELS6_1EEEvT0_T1_T2_T3_T4_T5_T6_T7_iT8_NS1_7vsmem_tEE19static_temp_storage;
	add.s32 	%r1675, %r1674, %r1673;
	st.shared.u32 	[%r1675], %r16;
$L__BB2_97:
	and.b32  	%r1676, %r17, 1;
	setp.eq.b32 	%p539, %r1676, 1;
	not.pred 	%p540, %p539;
	@%p540 bra 	$L__BB2_99;
	shl.b32 	%r1677, %r54, 2;
	mov.u32 	%r1678, _ZZN3cub18CUB_300001_SM_10006detail6select23DeviceSelectSweepKernelINS2_10policy_hubIiNS0_8NullTypeEiLb0ELNS0_10SelectImplE1EE10Policy1000EN6thrust24THRUST_300001_SM_1000_NS6detail15normal_iteratorINSA_10device_ptrIiEEEEPS5_SF_PlNS0_13ScanTileStateIiLb1EEEN4cuda3std3__410__not_fn_tI7is_evenEES5_iNS2_19streaming_context_tIlLb1EEELS6_1EEEvT0_T1_T2_T3_T4_T5_T6_T7_iT8_NS1_7vsmem_tEE19static_temp_storage;
	add.s32 	%r1679, %r1678, %r1677;
	st.shared.u32 	[%r1679], %r17;
$L__BB2_99:
	and.b32  	%r1680, %r18, 1;
	setp.eq.b32 	%p541, %r1680, 1;
	not.pred 	%p542, %p541;
	@%p542 bra 	$L__BB2_101;
	shl.b32 	%r1681, %r55, 2;
	mov.u32 	%r1682, _ZZN3cub18CUB_300001_SM_10006detail6select23DeviceSelectSweepKernelINS2_10policy_hubIiNS0_8NullTypeEiLb0ELNS0_10SelectImplE1EE10Policy1000EN6thrust24THRUST_300001_SM_1000_NS6detail15normal_iteratorINSA_10device_ptrIiEEEEPS5_SF_PlNS0_13ScanTileStateIiLb1EEEN4cuda3std3__410__not_fn_tI7is_evenEES5_iNS2_19streaming_context_tIlLb1EEELS6_1EEEvT0_T1_T2_T3_T4_T5_T6_T7_iT8_NS1_7vsmem_tEE19static_temp_storage;
	add.s32 	%r1683, %r1682, %r1681;
	st.shared.u32 	[%r1683], %r18;
$L__BB2_101:
	and.b32  	%r1684, %r19, 1;
	setp.eq.b32 	%p543, %r1684, 1;
	not.pred 	%p544, %p543;
	@%p544 bra 	$L__BB2_103;
	shl.b32 	%r1685, %r56, 2;
	mov.u32 	%r1686, _ZZN3cub18CUB_300001_SM_10006detail6select23DeviceSelectSweepKernelINS2_10policy_hubIiNS0_8NullTypeEiLb0ELNS0_10SelectImplE1EE10Policy1000EN6thrust24THRUST_300001_SM_1000_NS6detail15normal_iteratorINSA_10device_ptrIiEEEEPS5_SF_PlNS0_13ScanTileStateIiLb1EEEN4cuda3std3__410__not_fn_tI7is_evenEES5_iNS2_19streaming_context_tIlLb1EEELS6_1EEEvT0_T1_T2_T3_T4_T5_T6_T7_iT8_NS1_7vsmem_tEE19static_temp_storage;
	add.s32 	%r1687, %r1686, %r1685;
	st.shared.u32 	[%r1687], %r19;
$L__BB2_103:
	and.b32  	%r1688, %r20, 1;
	setp.eq.b32 	%p545, %r1688, 1;
	not.pred 	%p546, %p545;
	@%p546 bra 	$L__BB2_105;
	shl.b32 	%r1689, %r57, 2;
	mov.u32 	%r1690, _ZZN3cub18CUB_300001_SM_10006detail6select23DeviceSelectSweepKernelINS2_10policy_hubIiNS0_8NullTypeEiLb0ELNS0_10SelectImplE1EE10Policy1000EN6thrust24THRUST_300001_SM_1000_NS6detail15normal_iteratorINSA_10device_ptrIiEEEEPS5_SF_PlNS0_13ScanTileStateIiLb1EEEN4cuda3std3__410__not_fn_tI7is_evenEES5_iNS2_19streaming_context_tIlLb1EEELS6_1EEEvT0_T1_T2_T3_T4_T5_T6_T7_iT8_NS1_7vsmem_tEE19static_temp_storage;
	add.s32 	%r1691, %r1690, %r1689;
	st.shared.u32 	[%r1691], %r20;
$L__BB2_105:
	and.b32  	%r1692, %r21, 1;
	setp.eq.b32 	%p547, %r1692, 1;
	not.pred 	%p548, %p547;
	@%p548 bra 	$L__BB2_107;
	shl.b32 	%r1693, %r58, 2;
	mov.u32 	%r1694, _ZZN3cub18CUB_300001_SM_10006detail6select23DeviceSelectSweepKernelINS2_10policy_hubIiNS0_8NullTypeEiLb0ELNS0_10SelectImplE1EE10Policy1000EN6thrust24THRUST_300001_SM_1000_NS6detail15normal_iteratorINSA_10device_ptrIiEEEEPS5_SF_PlNS0_13ScanTileStateIiLb1EEEN4cuda3std3__410__not_fn_tI7is_evenEES5_iNS2_19streaming_context_tIlLb1EEELS6_1EEEvT0_T1_T2_T3_T4_T5_T6_T7_iT8_NS1_7vsmem_tEE19static_temp_storage;
	add.s32 	%r1695, %r1694, %r1693;
	st.shared.u32 	[%r1695], %r21;
$L__BB2_107:
	and.b32  	%r1696, %r22, 1;
	setp.eq.b32 	%p549, %r1696, 1;
	not.pred 	%p550, %p549;
	@%p550 bra 	$L__BB2_109;
	shl.b32 	%r1697, %r59, 2;
	mov.u32 	%r1698, _ZZN3cub18CUB_300001_SM_10006detail6select23DeviceSelectSweepKernelINS2_10policy_hubIiNS0_8NullTypeEiLb0ELNS0_10SelectImplE1EE10Policy1000EN6thrust24THRUST_300001_SM_1000_NS6detail15normal_iteratorINSA_10device_ptrIiEEEEPS5_SF_PlNS0_13ScanTileStateIiLb1EEEN4cuda3std3__410__not_fn_tI7is_evenEES5_iNS2_19streaming_context_tIlLb1EEELS6_1EEEvT0_T1_T2_T3_T4_T5_T6_T7_iT8_NS1_7vsmem_tEE19static_temp_storage;
	add.s32 	%r1699, %r1698, %r1697;
	st.shared.u32 	[%r1699], %r22;
$L__BB2_109:
	bar.sync 	0;
	add.s32 	%r1700, %r35, %r34;
	add.s32 	%r1701, %r1700, %r36;
	add.s32 	%r1702, %r1701, %r37;
	add.s32 	%r1703, %r1702, %r38;
	add.s32 	%r1704, %r1703, %r39;
	add.s32 	%r1705, %r1704, %r40;
	add.s32 	%r1706, %r1705, %r41;
	add.s32 	%r1707, %r1706, %r42;
	add.s32 	%r1708, %r1707, %r43;
	add.s32 	%r1709, %r1708, %r44;
	add.s32 	%r64, %r1709, %r45;
	setp.ge.u32 	%p551, %r1746, %r64;
	@%p551 bra 	$L__BB2_619;
	mov.u64 	%rd740, %rd218;
	ld.param.u8 	%rs2, [%rd740];
	ld.param.u64 	%rd741, [%rd740+24];
	cvta.to.global.u64 	%rd6, %rd741;
	add.s32 	%r1710, %r35, %r36;
	add.s32 	%r1711, %r1710, %r37;
	add.s32 	%r1712, %r1711, %r38;
	add.s32 	%r1713, %r1712, %r39;
	add.s32 	%r1714, %r1713, %r40;
	add.s32 	%r1715, %r1714, %r41;
	add.s32 	%r1716, %r1715, %r42;
	add.s32 	%r1717, %r1716, %r43;
	add.s32 	%r1718, %r1717, %r44;
	add.s32 	%r1719, %r1718, %r45;
	add.s32 	%r1720, %r1719, %r34;
	not.b32 	%r1721, %r1746;
	add.s32 	%r65, %r1720, %r1721;
	mul.hi.u32 	%r1722, %r65, -1431655765;
	shr.u32 	%r1723, %r1722, 8;
	add.s32 	%r66, %r1723, 1;
	and.b32  	%r1724, %r1723, 3;
	setp.eq.s32 	%p552, %r1724, 3;
	@%p552 bra 	$L__BB2_115;
	cvt.u64.u32 	%rd765, %r1746;
	shl.b32 	%r1725, %r1746, 2;
	mov.u32 	%r1726, _ZZN3cub18CUB_300001_SM_10006detail6select23DeviceSelectSweepKernelINS2_10policy_hubIiNS0_8NullTypeEiLb0ELNS0_10SelectImplE1EE10Policy1000EN6thrust24THRUST_300001_SM_1000_NS6detail15normal_iteratorINSA_10device_ptrIiEEEEPS5_SF_PlNS0_13ScanTileStateIiLb1EEEN4cuda3std3__410__not_fn_tI7is_evenEES5_iNS2_19streaming_context_tIlLb1EEELS6_1EEEvT0_T1_T2_T3_T4_T5_T6_T7_iT8_NS1_7vsmem_tEE19static_temp_storage;
	add.s32 	%r1745, %r1726, %r1725;
	and.b32  	%r1727, %r66, 3;
	neg.s32 	%r1744, %r1727;
$L__BB2_112:
	.pragma "nounroll";
	setp.ne.s16 	%p553, %rs2, 0;
	mov.b64 	%rd766, 0;
	@%p553 bra 	$L__BB2_114;
	ld.global.u64 	%rd766, [%rd6];
$L__BB2_114:
	add.s64 	%rd743, %rd766, %rd765;
	shl.b64 	%rd744, %rd743, 2;
	add.s64 	%rd745, %rd4, %rd744;
	ld.shared.u32 	%r1728, [%r1745];
	st.global.u32 	[%rd745], %r1728;
	add.s64 	%rd765, %rd765, 384;
	cvt.u32.u64 	%r1746, %rd765;
	add.s32 	%r1745, %r1745, 1536;
	add.s32 	%r1744, %r1744, 1;
	setp.ne.s32 	%p554, %r1744, 0;
	@%p554 bra 	$L__BB2_112;
$L__BB2_115:
	setp.lt.u32 	%p555, %r65, 1152;
	@%p555 bra 	$L__BB2_619;
	mul.wide.u32 	%rd747, %r1746, 4;
	add.s64 	%rd12, %rd4, %rd747;
	shl.b32 	%r1729, %r1746, 2;
	mov.u32 	%r1730, _ZZN3cub18CUB_300001_SM_10006detail6select23DeviceSelectSweepKernelINS2_10policy_hubIiNS0_8NullTypeEiLb0ELNS0_10SelectImplE1EE10Policy1000EN6thrust24THRUST_300001_SM_1000_NS6detail15normal_iteratorINSA_10device_ptrIiEEEEPS5_SF_PlNS0_13ScanTileStateIiLb1EEEN4cuda3std3__410__not_fn_tI7is_evenEES5_iNS2_19streaming_context_tIlLb1EEELS6_1EEEvT0_T1_T2_T3_T4_T5_T6_T7_iT8_NS1_7vsmem_tEE19static_temp_storage;
	add.s32 	%r1731, %r1729, %r1730;
	add.s32 	%r1747, %r1731, 3072;
	mov.b64 	%rd767, 0;
$L__BB2_117:
	setp.ne.s16 	%p556, %rs2, 0;
	mov.b64 	%rd768, 0;
	@%p556 bra 	$L__BB2_119;
	ld.global.u64 	%rd768, [%rd6];
$L__BB2_119:
	setp.ne.s16 	%p557, %rs2, 0;
	shl.b64 	%rd750, %rd768, 2;
	add.s64 	%rd751, %rd767, %rd750;
	add.s64 	%rd752, %rd12, %rd751;
	ld.shared.u32 	%r1732, [%r1747+-3072];
	st.global.u32 	[%rd752], %r1732;
	mov.b64 	%rd769, 0;
	@%p557 bra 	$L__BB2_121;
	ld.global.u64 	%rd769, [%rd6];
$L__BB2_121:
	setp.ne.s16 	%p558, %rs2, 0;
	shl.b64 	%rd754, %rd769, 2;
	add.s64 	%rd755, %rd767, %rd754;
	add.s64 	%rd756, %rd12, %rd755;
	ld.shared.u32 	%r1733, [%r1747+-1536];
	st.global.u32 	[%rd756+1536], %r1733;
	mov.b64 	%rd770, 0;
	@%p558 bra 	$L__BB2_123;
	ld.global.u64 	%rd770, [%rd6];
$L__BB2_123:
	setp.ne.s16 	%p559, %rs2, 0;
	shl.b64 	%rd758, %rd770, 2;
	add.s64 	%rd759, %rd767, %rd758;
	add.s64 	%rd760, %rd12, %rd759;
	ld.shared.u32 	%r1734, [%r1747];
	st.global.u32 	[%rd760+3072], %r1734;
	mov.b64 	%rd771, 0;
	@%p559 bra 	$L__BB2_125;
	ld.global.u64 	%rd771, [%rd6];
$L__BB2_125:
	shl.b64 	%rd761, %rd771, 2;
	add.s64 	%rd762, %rd767, %rd761;
	add.s64 	%rd763, %rd12, %rd762;
	ld.shared.u32 	%r1735, [%r1747+1536];
	st.global.u32 	[%rd763+4608], %r1735;
	add.s32 	%r1746, %r1746, 1536;
	add.s64 	%rd767, %rd767, 6144;
	add.s32 	%r1747, %r1747, 6144;
	setp.lt.s32 	%p560, %r1746, %r64;
	@%p560 bra 	$L__BB2_117;
	bra.uni 	$L__BB2_619;
$L__BB2_126:
	mov.u64 	%rd57, %rd218;
	ld.param.u8 	%rs58, [%rd57];
	setp.eq.s16 	%p327, %rs58, 0;
	ld.param.u64 	%rd516, [%rd57+16];
	selp.b64 	%rd517, %rd516, 0, %p327;
	cvt.s64.s32 	%rd518, %r2;
	add.s64 	%rd519, %rd517, %rd518;
	mov.u32 	%r1760, %tid.x;
	and.b32  	%r1169, %r1760, 31;
	and.b32  	%r1170, %r1760, 992;
	mul.lo.s32 	%r1171, %r1170, 17;
	or.b32  	%r1172, %r1171, %r1169;
	cvt.u64.u32 	%rd520, %r1172;
	add.s64 	%rd521, %rd519, %rd520;
	shl.b64 	%rd522, %rd521, 2;
	add.s64 	%rd523, %rd3, %rd522;
	ld.global.u32 	%r1173, [%rd523];
	ld.global.u32 	%r1174, [%rd523+128];
	ld.global.u32 	%r1175, [%rd523+256];
	ld.global.u32 	%r1176, [%rd523+384];
	ld.global.u32 	%r1177, [%rd523+512];
	ld.global.u32 	%r1178, [%rd523+640];
	ld.global.u32 	%r1179, [%rd523+768];
	ld.global.u32 	%r1180, [%rd523+896];
	ld.global.u32 	%r1181, [%rd523+1024];
	ld.global.u32 	%r1182, [%rd523+1152];
	ld.global.u32 	%r1183, [%rd523+1280];
	ld.global.u32 	%r1184, [%rd523+1408];
	ld.global.u32 	%r1185, [%rd523+1536];
	ld.global.u32 	%r1186, [%rd523+1664];
	ld.global.u32 	%r1187, [%rd523+1792];
	ld.global.u32 	%r1188, [%rd523+1920];
	ld.global.u32 	%r1189, [%rd523+2048];
	// begin inline asm
	mov.u32 %r1134, %laneid;
	// end inline asm
	shr.u32 	%r83, %r1760, 5;
	mad.lo.s32 	%r1190, %r83, 544, %r1134;
	shl.b32 	%r1191, %r1190, 2;
	mov.u32 	%r1192, _ZZN3cub18CUB_300001_SM_10006detail6select23DeviceSelectSweepKernelINS2_10policy_hubIiNS0_8NullTypeEiLb0ELNS0_10SelectImplE1EE10Policy1000EN6thrust24THRUST_300001_SM_1000_NS6detail15normal_iteratorINSA_10device_ptrIiEEEEPS5_SF_PlNS0_13ScanTileStateIiLb1EEEN4cuda3std3__410__not_fn_tI7is_evenEES5_iNS2_19streaming_context_tIlLb1EEELS6_1EEEvT0_T1_T2_T3_T4_T5_T6_T7_iT8_NS1_7vsmem_tEE19static_temp_storage;
	add.s32 	%r1193, %r1192, %r1191;
	st.shared.u32 	[%r1193], %r1173;
	st.shared.u32 	[%r1193+128], %r1174;
	st.shared.u32 	[%r1193+256], %r1175;
	st.shared.u32 	[%r1193+384], %r1176;
	st.shared.u32 	[%r1193+512], %r1177;
	st.shared.u32 	[%r1193+640], %r1178;
	st.shared.u32 	[%r1193+768], %r1179;
	st.shared.u32 	[%r1193+896], %r1180;
	st.shared.u32 	[%r1193+1024], %r1181;
	st.shared.u32 	[%r1193+1152], %r1182;
	st.shared.u32 	[%r1193+1280], %r1183;
	st.shared.u32 	[%r1193+1408], %r1184;
	st.shared.u32 	[%r1193+1536], %r1185;
	st.shared.u32 	[%r1193+1664], %r1186;
	st.shared.u32 	[%r1193+1792], %r1187;
	st.shared.u32 	[%r1193+1920], %r1188;
	st.shared.u32 	[%r1193+2048], %r1189;
	bar.warp.sync 	-1;
	shl.b32 	%r1194, %r1134, 6;
	add.s32 	%r1195, %r1193, %r1194;
	ld.shared.u32 	%r84, [%r1195];
	ld.shared.u32 	%r85, [%r1195+4];
	ld.shared.u32 	%r86, [%r1195+8];
	ld.shared.u32 	%r87, [%r1195+12];
	ld.shared.u32 	%r88, [%r1195+16];
	ld.shared.u32 	%r89, [%r1195+20];
	ld.shared.u32 	%r90, [%r1195+24];
	ld.shared.u32 	%r91, [%r1195+28];
	ld.shared.u32 	%r92, [%r1195+32];
	ld.shared.u32 	%r93, [%r1195+36];
	ld.shared.u32 	%r94, [%r1195+40];
	ld.shared.u32 	%r95, [%r1195+44];
	ld.shared.u32 	%r96, [%r1195+48];
	ld.shared.u32 	%r97, [%r1195+52];
	ld.shared.u32 	%r98, [%r1195+56];
	ld.shared.u32 	%r99, [%r1195+60];
	ld.shared.u32 	%r100, [%r1195+64];
	and.b32  	%r101, %r84, 1;
	and.b32  	%r102, %r85, 1;
	and.b32  	%r103, %r86, 1;
	and.b32  	%r104, %r87, 1;
	and.b32  	%r1196, %r88, 1;
	and.b32  	%r1197, %r89, 1;
	and.b32  	%r1198, %r90, 1;
	and.b32  	%r105, %r91, 1;
	and.b32  	%r1199, %r92, 1;
	and.b32  	%r106, %r93, 1;
	and.b32  	%r1200, %r94, 1;
	and.b32  	%r107, %r95, 1;
	and.b32  	%r1201, %r96, 1;
	and.b32  	%r1202, %r97, 1;
	and.b32  	%r1203, %r98, 1;
	and.b32  	%r1204, %r99, 1;
	and.b32  	%r1205, %r100, 1;
	bar.sync 	0;
	add.s32 	%r1206, %r102, %r101;
	add.s32 	%r1207, %r103, %r1206;
	add.s32 	%r1208, %r104, %r1207;
	add.s32 	%r1209, %r1196, %r1208;
	add.s32 	%r1210, %r1197, %r1209;
	add.s32 	%r1211, %r1198, %r1210;
	add.s32 	%r1212, %r105, %r1211;
	add.s32 	%r1213, %r1199, %r1212;
	add.s32 	%r1214, %r106, %r1213;
	add.s32 	%r1215, %r1200, %r1214;
	add.s32 	%r1216, %r107, %r1215;
	add.s32 	%r1217, %r1201, %r1216;
	add.s32 	%r1218, %r1202, %r1217;
	add.s32 	%r1219, %r1203, %r1218;
	add.s32 	%r1220, %r1204, %r1219;
	add.s32 	%r1139, %r1205, %r1220;
	mov.b32 	%r1137, 1;
	mov.b32 	%r1162, 0;
	mov.b32 	%r1164, -1;
	// begin inline asm
	{  .reg .s32 r0;  .reg .pred p;  shfl.sync.up.b32 r0|p, %r1139, %r1137, %r1162, %r1164;  @p add.s32 r0, r0, %r1139;  mov.s32 %r1135, r0;}
	// end inline asm
	mov.b32 	%r1143, 2;
	// begin inline asm
	{  .reg .s32 r0;  .reg .pred p;  shfl.sync.up.b32 r0|p, %r1135, %r1143, %r1162, %r1164;  @p add.s32 r0, r0, %r1135;  mov.s32 %r1141, r0;}
	// end inline asm
	mov.b32 	%r1149, 4;
	// begin inline asm
	{  .reg .s32 r0;  .reg .pred p;  shfl.sync.up.b32 r0|p, %r1141, %r1149, %r1162, %r1164;  @p add.s32 r0, r0, %r1141;  mov.s32 %r1147, r0;}
	// end inline asm
	mov.b32 	%r1155, 8;
	// begin inline asm
	{  .reg .s32 r0;  .reg .pred p;  shfl.sync.up.b32 r0|p, %r1147, %r1155, %r1162, %r1164;  @p add.s32 r0, r0, %r1147;  mov.s32 %r1153, r0;}
	// end inline asm
	mov.b32 	%r1161, 16;
	// begin inline asm
	{  .reg .s32 r0;  .reg .pred p;  shfl.sync.up.b32 r0|p, %r1153, %r1161, %r1162, %r1164;  @p add.s32 r0, r0, %r1153;  mov.s32 %r1159, r0;}
	// end inline asm
	setp.ne.s32 	%p328, %r1134, 31;
	@%p328 bra 	$L__BB2_128;
	shl.b32 	%r1221, %r83, 2;
	add.s32 	%r1223, %r1192, %r1221;
	st.shared.u32 	[%r1223], %r1159;
$L__BB2_128:
	sub.s32 	%r1224, %r1159, %r1139;
	bar.sync 	0;
	ld.shared.v4.u32 	{%r1225, %r1226, %r1227, %r1228}, [_ZZN3cub18CUB_300001_SM_10006detail6select23DeviceSelectSweepKernelINS2_10policy_hubIiNS0_8NullTypeEiLb0ELNS0_10SelectImplE1EE10Policy1000EN6thrust24THRUST_300001_SM_1000_NS6detail15normal_iteratorINSA_10device_ptrIiEEEEPS5_SF_PlNS0_13ScanTileStateIiLb1EEEN4cuda3std3__410__not_fn_tI7is_evenEES5_iNS2_19streaming_context_tIlLb1EEELS6_1EEEvT0_T1_T2_T3_T4_T5_T6_T7_iT8_NS1_7vsmem_tEE19static_temp_storage];
	add.s32 	%r1229, %r1226, %r1225;
	setp.eq.s32 	%p329, %r83, 2;
	selp.b32 	%r1230, %r1229, %r1225, %p329;
	add.s32 	%r1231, %r1229, %r1227;
	setp.eq.s32 	%p330, %r83, 3;
	selp.b32 	%r1232, %r1231, %r1230, %p330;
	add.s32 	%r1233, %r1231, %r1228;
	setp.eq.s32 	%p331, %r83, 4;
	selp.b32 	%r1234, %r1233, %r1232, %p331;
	ld.shared.v4.u32 	{%r1235, %r1236, %r1237, %r1238}, [_ZZN3cub18CUB_300001_SM_10006detail6select23DeviceSelectSweepKernelINS2_10policy_hubIiNS0_8NullTypeEiLb0ELNS0_10SelectImplE1EE10Policy1000EN6thrust24THRUST_300001_SM_1000_NS6detail15normal_iteratorINSA_10device_ptrIiEEEEPS5_SF_PlNS0_13ScanTileStateIiLb1EEEN4cuda3std3__410__not_fn_tI7is_evenEES5_iNS2_19streaming_context_tIlLb1EEELS6_1EEEvT0_T1_T2_T3_T4_T5_T6_T7_iT8_NS1_7vsmem_tEE19static_temp_storage+16];
	add.s32 	%r1239, %r1233, %r1235;
	setp.eq.s32 	%p332, %r83, 5;
	selp.b32 	%r1240, %r1239, %r1234, %p332;
	add.s32 	%r1241, %r1239, %r1236;
	setp.eq.s32 	%p333, %r83, 6;
	selp.b32 	%r1242, %r1241, %r1240, %p333;
	add.s32 	%r1243, %r1241, %r1237;
	setp.eq.s32 	%p334, %r83, 7;
	selp.b32 	%r1244, %r1243, %r1242, %p334;
	add.s32 	%r1245, %r1243, %r1238;
	setp.eq.s32 	%p335, %r83, 8;
	selp.b32 	%r1246, %r1245, %r1244, %p335;
	ld.shared.v4.u32 	{%r1247, %r1248, %r1249, %r1250}, [_ZZN3cub18CUB_300001_SM_10006detail6select23DeviceSelectSweepKernelINS2_10policy_hubIiNS0_8NullTypeEiLb0ELNS0_10SelectImplE1EE10Policy1000EN6thrust24THRUST_300001_SM_1000_NS6detail15normal_iteratorINSA_10device_ptrIiEEEEPS5_SF_PlNS0_13ScanTileStateIiLb1EEEN4cuda3std3__410__not_fn_tI7is_evenEES5_iNS2_19streaming_context_tIlLb1EEELS6_1EEEvT0_T1_T2_T3_T4_T5_T6_T7_iT8_NS1_7vsmem_tEE19static_temp_storage+32];
	add.s32 	%r1251, %r1245, %r1247;
	setp.eq.s32 	%p336, %r83, 9;
	selp.b32 	%r1252, %r1251, %r1246, %p336;
	add.s32 	%r1253, %r1251, %r1248;
	setp.eq.s32 	%p337, %r83, 10;
	selp.b32 	%r1254, %r1253, %r1252, %p337;
	add.s32 	%r1255, %r1253, %r1249;
	setp.eq.s32 	%p338, %r83, 11;
	selp.b32 	%r1256, %r1255, %r1254, %p338;
	add.s32 	%r110, %r1255, %r1250;
	setp.gt.u32 	%p339, %r1760, 31;
	setp.lt.u32 	%p340, %r1760, 32;
	setp.eq.s32 	%p341, %r1134, 0;
	selp.b32 	%r1257, 0, %r1224, %p341;
	add.s32 	%r1756, %r1256, %r1257;
	selp.b32 	%r112, %r1224, %r1756, %p340;
	@%p339 bra 	$L__BB2_153;
	setp.ne.s32 	%p342, %r1760, 0;
	mul.wide.s32 	%rd524, %r1, 8;
	add.s64 	%rd58, %rd2, %rd524;
	@%p342 bra 	$L__BB2_131;
	st.shared.u32 	[_ZZN3cub18CUB_300001_SM_10006detail6select23DeviceSelectSweepKernelINS2_10policy_hubIiNS0_8NullTypeEiLb0ELNS0_10SelectImplE1EE10Policy1000EN6thrust24THRUST_300001_SM_1000_NS6detail15normal_iteratorINSA_10device_ptrIiEEEEPS5_SF_PlNS0_13ScanTileStateIiLb1EEEN4cuda3std3__410__not_fn_tI7is_evenEES5_iNS2_19streaming_context_tIlLb1EEELS6_1EEEvT0_T1_T2_T3_T4_T5_T6_T7_iT8_NS1_7vsmem_tEE19static_temp_storage+76], %r110;
	add.s64 	%rd525, %rd58, 256;
	mov.b32 	%r1258, 100;
	// begin inline asm
	st.relaxed.gpu.v2.u32 [%rd525], {%r1258, %r110};
	// end inline asm
$L__BB2_131:
	not.b32 	%r1260, %r1760;
	add.s32 	%r1753, %r1, %r1260;
	mov.u32 	%r114, %nctaid.x;
	setp.gt.u32 	%p343, %r114, 499;
	@%p343 bra 	$L__BB2_133;
	membar.cta;
	bra.uni 	$L__BB2_134;
$L__BB2_133:
	mov.b32 	%r1261, 1150;
	// begin inline asm
	nanosleep.u32 %r1261;
	// end inline asm
$L__BB2_134:
	mul.wide.s32 	%rd527, %r1753, 8;
	add.s64 	%rd528, %rd2, %rd527;
	add.s64 	%rd526, %rd528, 256;
	// begin inline asm
	ld.relaxed.gpu.v2.u32 {%r1754, %r1750}, [%rd526];
	// end inline asm
$L__BB2_135:
	setp.eq.s32 	%p344, %r1754, 99;
	mov.b32 	%r1264, -1;
	vote.sync.any.pred 	%p345, %p344, %r1264;
	not.pred 	%p346, %p345;
	@%p346 bra 	$L__BB2_140;
	setp.gt.u32 	%p451, %r114, 499;
	@%p451 bra 	$L__BB2_138;
	membar.cta;
	bra.uni 	$L__BB2_139;
$L__BB2_138:
	mov.b32 	%r1465, 76;
	// begin inline asm
	nanosleep.u32 %r1465;
	// end inline asm
$L__BB2_139:
	// begin inline asm
	ld.relaxed.gpu.v2.u32 {%r1754, %r1750}, [%rd526];
	// end inline asm
	bra.uni 	$L__BB2_135;
$L__BB2_140:
	setp.eq.s32 	%p347, %r1754, 101;
	mov.b32 	%r1291, -1;
	vote.sync.ballot.b32 	%r1292, %p347, %r1291;
	// begin inline asm
	mov.u32 %r1266, %lanemask_ge;
	// end inline asm
	and.b32  	%r1293, %r1292, %r1266;
	or.b32  	%r1294, %r1293, -2147483648;
	add.s32 	%r1295, %r1294, -1;
	not.b32 	%r1296, %r1294;
	and.b32  	%r1297, %r1296, %r1295;
	popc.b32 	%r1270, %r1297;
	mov.b32 	%r1269, 1;
	// begin inline asm
	shfl.sync.down.b32 %r1267, %r1750, %r1269, %r1270, %r1291;
	// end inline asm
	setp.lt.s32 	%p349, %r1134, %r1270;
	selp.b32 	%r1298, %r1267, 0, %p349;
	add.s32 	%r1273, %r1298, %r1750;
	mov.b32 	%r1274, 2;
	// begin inline asm
	shfl.sync.down.b32 %r1272, %r1273, %r1274, %r1270, %r1291;
	// end inline asm
	add.s32 	%r124, %r1134, 2;
	setp.gt.s32 	%p350, %r124, %r1270;
	selp.b32 	%r1299, 0, %r1272, %p350;
	add.s32 	%r1278, %r1273, %r1299;
	mov.b32 	%r1279, 4;
	// begin inline asm
	shfl.sync.down.b32 %r1277, %r1278, %r1279, %r1270, %r1291;
	// end inline asm
	add.s32 	%r125, %r1134, 4;
	setp.gt.s32 	%p351, %r125, %r1270;
	selp.b32 	%r1300, 0, %r1277, %p351;
	add.s32 	%r1283, %r1278, %r1300;
	mov.b32 	%r1284, 8;
	// begin inline asm
	shfl.sync.down.b32 %r1282, %r1283, %r1284, %r1270, %r1291;
	// end inline asm
	add.s32 	%r126, %r1134, 8;
	setp.gt.s32 	%p352, %r126, %r1270;
	selp.b32 	%r1301, 0, %r1282, %p352;
	add.s32 	%r1288, %r1283, %r1301;
	mov.b32 	%r1289, 16;
	// begin inline asm
	shfl.sync.down.b32 %r1287, %r1288, %r1289, %r1270, %r1291;
	// end inline asm
	add.s32 	%r127, %r1134, 16;
	setp.gt.s32 	%p353, %r127, %r1270;
	selp.b32 	%r1302, 0, %r1287, %p353;
	add.s32 	%r1751, %r1288, %r1302;
	add.s64 	%rd60, %rd2, 256;
$L__BB2_141:
	setp.ne.s32 	%p354, %r1754, 101;
	mov.b32 	%r1303, -1;
	vote.sync.all.pred 	%p355, %p354, %r1303;
	not.pred 	%p356, %p355;
	@%p356 bra 	$L__BB2_149;
	mul.wide.s32 	%rd639, %r1753, 8;
	add.s64 	%rd640, %rd60, %rd639;
	add.s64 	%rd638, %rd640, -256;
	// begin inline asm
	ld.relaxed.gpu.v2.u32 {%r1754, %r1755}, [%rd638];
	// end inline asm
$L__BB2_143:
	setp.eq.s32 	%p440, %r1754, 99;
	mov.b32 	%r1423, -1;
	vote.sync.any.pred 	%p441, %p440, %r1423;
	not.pred 	%p442, %p441;
	@%p442 bra 	$L__BB2_148;
	setp.gt.u32 	%p450, %r114, 499;
	@%p450 bra 	$L__BB2_146;
	membar.cta;
	bra.uni 	$L__BB2_147;
$L__BB2_146:
	mov.b32 	%r1462, 76;
	// begin inline asm
	nanosleep.u32 %r1462;
	// end inline asm
$L__BB2_147:
	// begin inline asm
	ld.relaxed.gpu.v2.u32 {%r1754, %r1755}, [%rd638];
	// end inline asm
	bra.uni 	$L__BB2_143;
$L__BB2_148:
	setp.eq.s32 	%p443, %r1754, 101;
	mov.b32 	%r1449, -1;
	vote.sync.ballot.b32 	%r1450, %p443, %r1449;
	and.b32  	%r1451, %r1450, %r1266;
	or.b32  	%r1452, %r1451, -2147483648;
	add.s32 	%r1453, %r1452, -1;
	not.b32 	%r1454, %r1452;
	and.b32  	%r1455, %r1454, %r1453;
	popc.b32 	%r1428, %r1455;
	mov.b32 	%r1427, 1;
	// begin inline asm
	shfl.sync.down.b32 %r1425, %r1755, %r1427, %r1428, %r1449;
	// end inline asm
	setp.lt.s32 	%p445, %r1134, %r1428;
	selp.b32 	%r1456, %r1425, 0, %p445;
	add.s32 	%r1431, %r1456, %r1755;
	mov.b32 	%r1432, 2;
	// begin inline asm
	shfl.sync.down.b32 %r1430, %r1431, %r1432, %r1428, %r1449;
	// end inline asm
	setp.gt.s32 	%p446, %r124, %r1428;
	selp.b32 	%r1457, 0, %r1430, %p446;
	add.s32 	%r1436, %r1431, %r1457;
	mov.b32 	%r1437, 4;
	// begin inline asm
	shfl.sync.down.b32 %r1435, %r1436, %r1437, %r1428, %r1449;
	// end inline asm
	setp.gt.s32 	%p447, %r125, %r1428;
	selp.b32 	%r1458, 0, %r1435, %p447;
	add.s32 	%r1441, %r1436, %r1458;
	mov.b32 	%r1442, 8;
	// begin inline asm
	shfl.sync.down.b32 %r1440, %r1441, %r1442, %r1428, %r1449;
	// end inline asm
	setp.gt.s32 	%p448, %r126, %r1428;
	selp.b32 	%r1459, 0, %r1440, %p448;
	add.s32 	%r1446, %r1441, %r1459;
	mov.b32 	%r1447, 16;
	// begin inline asm
	shfl.sync.down.b32 %r1445, %r1446, %r1447, %r1428, %r1449;
	// end inline asm
	setp.gt.s32 	%p449, %r127, %r1428;
	selp.b32 	%r1460, 0, %r1445, %p449;
	add.s32 	%r1461, %r1460, %r1751;
	add.s32 	%r1751, %r1461, %r1446;
	add.s32 	%r1753, %r1753, -32;
	bra.uni 	$L__BB2_141;
$L__BB2_149:
	setp.ne.s32 	%p357, %r1760, 0;
	@%p357 bra 	$L__BB2_151;
	add.s32 	%r1306, %r1751, %r110;
	add.s64 	%rd529, %rd58, 256;
	mov.b32 	%r1305, 101;
	// begin inline asm
	st.relaxed.gpu.v2.u32 [%rd529], {%r1305, %r1306};
	// end inline asm
	st.shared.u32 	[_ZZN3cub18CUB_300001_SM_10006detail6select23DeviceSelectSweepKernelINS2_10policy_hubIiNS0_8NullTypeEiLb0ELNS0_10SelectImplE1EE10Policy1000EN6thrust24THRUST_300001_SM_1000_NS6detail15normal_iteratorINSA_10device_ptrIiEEEEPS5_SF_PlNS0_13ScanTileStateIiLb1EEEN4cuda3std3__410__not_fn_tI7is_evenEES5_iNS2_19streaming_context_tIlLb1EEELS6_1EEEvT0_T1_T2_T3_T4_T5_T6_T7_iT8_NS1_7vsmem_tEE19static_temp_storage+68], %r1751;
	st.shared.u32 	[_ZZN3cub18CUB_300001_SM_10006detail6select23DeviceSelectSweepKernelINS2_10policy_hubIiNS0_8NullTypeEiLb0ELNS0_10SelectImplE1EE10Policy1000EN6thrust24THRUST_300001_SM_1000_NS6detail15normal_iteratorINSA_10device_ptrIiEEEEPS5_SF_PlNS0_13ScanTileStateIiLb1EEEN4cuda3std3__410__not_fn_tI7is_evenEES5_iNS2_19streaming_context_tIlLb1EEELS6_1EEEvT0_T1_T2_T3_T4_T5_T6_T7_iT8_NS1_7vsmem_tEE19static_temp_storage+72], %r1306;
$L__BB2_151:
	setp.ne.s32 	%p358, %r1134, 0;
	mov.u32 	%r1756, %r112;
	@%p358 bra 	$L__BB2_153;
	st.shared.u32 	[_ZZN3cub18CUB_300001_SM_10006detail6select23DeviceSelectSweepKernelINS2_10policy_hubIiNS0_8NullTypeEiLb0ELNS0_10SelectImplE1EE10Policy1000EN6thrust24THRUST_300001_SM_1000_NS6detail15normal_iteratorINSA_10device_ptrIiEEEEPS5_SF_PlNS0_13ScanTileStateIiLb1EEEN4cuda3std3__410__not_fn_tI7is_evenEES5_iNS2_19streaming_context_tIlLb1EEELS6_1EEEvT0_T1_T2_T3_T4_T5_T6_T7_iT8_NS1_7vsmem_tEE19static_temp_storage+60], %r1751;
	mov.u32 	%r1756, %r1751;
$L__BB2_153:
	bar.sync 	0;
	setp.eq.s32 	%p359, %r1760, 0;
	ld.shared.u32 	%r1307, [_ZZN3cub18CUB_300001_SM_10006detail6select23DeviceSelectSweepKernelINS2_10policy_hubIiNS0_8NullTypeEiLb0ELNS0_10SelectImplE1EE10Policy1000EN6thrust24THRUST_300001_SM_1000_NS6detail15normal_iteratorINSA_10device_ptrIiEEEEPS5_SF_PlNS0_13ScanTileStateIiLb1EEEN4cuda3std3__410__not_fn_tI7is_evenEES5_iNS2_19streaming_context_tIlLb1EEELS6_1EEEvT0_T1_T2_T3_T4_T5_T6_T7_iT8_NS1_7vsmem_tEE19static_temp_storage+60];
	.pragma "used_bytes_mask 61680";
	ld.shared.v4.u32 	{%r1308, %r143, %r1309, %r144}, [_ZZN3cub18CUB_300001_SM_10006detail6select23DeviceSelectSweepKernelINS2_10policy_hubIiNS0_8NullTypeEiLb0ELNS0_10SelectImplE1EE10Policy1000EN6thrust24THRUST_300001_SM_1000_NS6detail15normal_iteratorINSA_10device_ptrIiEEEEPS5_SF_PlNS0_13ScanTileStateIiLb1EEEN4cuda3std3__410__not_fn_tI7is_evenEES5_iNS2_19streaming_context_tIlLb1EEELS6_1EEEvT0_T1_T2_T3_T4_T5_T6_T7_iT8_NS1_7vsmem_tEE19static_temp_storage+64];
	selp.b32 	%r1310, 0, %r1307, %p359;
	add.s32 	%r145, %r1310, %r1756;
	add.s32 	%r146, %r145, %r101;
	add.s32 	%r147, %r1206, %r145;
	add.s32 	%r148, %r147, %r103;
	add.s32 	%r149, %r148, %r104;
	add.s32 	%r150, %r149, %r1196;
	add.s32 	%r151, %r150, %r1197;
	and.b32  	%r1314, %r90, 1;
	add.s32 	%r152, %r151, %r1314;
	add.s32 	%r153, %r152, %r105;
	and.b32  	%r154, %r92, 1;
	add.s32 	%r155, %r153, %r154;
	add.s32 	%r156, %r155, %r106;
	and.b32  	%r157, %r94, 1;
	add.s32 	%r158, %r156, %r157;
	add.s32 	%r159, %r158, %r107;
	and.b32  	%r1315, %r96, 1;
	add.s32 	%r160, %r159, %r1315;
	and.b32  	%r1316, %r97, 1;
	add.s32 	%r161, %r160, %r1316;
	and.b32  	%r1317, %r98, 1;
	add.s32 	%r162, %r161, %r1317;
	and.b32  	%r1318, %r99, 1;
	add.s32 	%r163, %r162, %r1318;
	setp.gt.s32 	%p360, %r144, 384;
	@%p360 bra 	$L__BB2_222;
	ld.param.u8 	%rs3, [%rd57];
	ld.param.u64 	%rd530, [%rd57+24];
	cvta.to.global.u64 	%rd62, %rd530;
	setp.eq.s32 	%p361, %r101, 0;
	@%p361 bra 	$L__BB2_158;
	setp.ne.s16 	%p362, %rs3, 0;
	mov.b64 	%rd794, 0;
	@%p362 bra 	$L__BB2_157;
	ld.global.u64 	%rd794, [%rd62];
$L__BB2_157:
	cvt.s64.s32 	%rd532, %r145;
	add.s64 	%rd533, %rd794, %rd532;
	shl.b64 	%rd534, %rd533, 2;
	add.s64 	%rd535, %rd4, %rd534;
	st.global.u32 	[%rd535], %r84;
$L__BB2_158:
	setp.eq.s32 	%p363, %r102, 0;
	@%p363 bra 	$L__BB2_162;
	setp.ne.s16 	%p364, %rs3, 0;
	mov.b64 	%rd795, 0;
	@%p364 bra 	$L__BB2_161;
	ld.global.u64 	%rd795, [%rd62];
$L__BB2_161:
	cvt.s64.s32 	%rd537, %r146;
	add.s64 	%rd538, %rd795, %rd537;
	shl.b64 	%rd539, %rd538, 2;
	add.s64 	%rd540, %rd4, %rd539;
	st.global.u32 	[%rd540], %r85;
$L__BB2_162:
	setp.eq.s32 	%p365, %r103, 0;
	@%p365 bra 	$L__BB2_166;
	setp.ne.s16 	%p366, %rs3, 0;
	mov.b64 	%rd796, 0;
	@%p366 bra 	$L__BB2_165;
	ld.global.u64 	%rd796, [%rd62];
$L__BB2_165:
	cvt.s64.s32 	%rd542, %r147;
	add.s64 	%rd543, %rd796, %rd542;
	shl.b64 	%rd544, %rd543, 2;
	add.s64 	%rd545, %rd4, %rd544;
	st.global.u32 	[%rd545], %r86;
$L__BB2_166:
	setp.eq.s32 	%p367, %r104, 0;
	@%p367 bra 	$L__BB2_170;
	setp.ne.s16 	%p368, %rs3, 0;
	mov.b64 	%rd797, 0;
	@%p368 bra 	$L__BB2_169;
	ld.global.u64 	%rd797, [%rd62];
$L__BB2_169:
	cvt.s64.s32 	%rd547, %r148;
	add.s64 	%rd548, %rd797, %rd547;
	shl.b64 	%rd549, %rd548, 2;
	add.s64 	%rd550, %rd4, %rd549;
	st.global.u32 	[%rd550], %r87;
$L__BB2_170:
	setp.eq.b32 	%p369, %r1196, 1;
	not.pred 	%p370, %p369;
	@%p370 bra 	$L__BB2_174;
	setp.ne.s16 	%p371, %rs3, 0;
	mov.b64 	%rd798, 0;
	@%p371 bra 	$L__BB2_173;
	ld.global.u64 	%rd798, [%rd62];
$L__BB2_173:
	cvt.s64.s32 	%rd552, %r149;
	add.s64 	%rd553, %rd798, %rd552;
	shl.b64 	%rd554, %rd553, 2;
	add.s64 	%rd555, %rd4, %rd554;
	st.global.u32 	[%rd555], %r88;
$L__BB2_174:
	setp.eq.b32 	%p372, %r1197, 1;
	not.pred 	%p373, %p372;
	@%p373 bra 	$L__BB2_178;
	setp.ne.s16 	%p374, %rs3, 0;
	mov.b64 	%rd799, 0;
	@%p374 bra 	$L__BB2_177;
	ld.global.u64 	%rd799, [%rd62];
$L__BB2_177:
	cvt.s64.s32 	%rd557, %r150;
	add.s64 	%rd558, %rd799, %rd557;
	shl.b64 	%rd559, %rd558, 2;
	add.s64 	%rd560, %rd4, %rd559;
	st.global.u32 	[%rd560], %r89;
$L__BB2_178:
	setp.eq.b32 	%p375, %r1314, 1;
	not.pred 	%p376, %p375;
	@%p376 bra 	$L__BB2_182;
	setp.ne.s16 	%p377, %rs3, 0;
	mov.b64 	%rd800, 0;
	@%p377 bra 	$L__BB2_181;
	ld.global.u64 	%rd800, [%rd62];
$L__BB2_181:
	cvt.s64.s32 	%rd562, %r151;
	add.s64 	%rd563, %rd800, %rd562;
	shl.b64 	%rd564, %rd563, 2;
	add.s64 	%rd565, %rd4, %rd564;
	st.global.u32 	[%rd565], %r90;
$L__BB2_182:
	setp.eq.s32 	%p378, %r105, 0;
	@%p378 bra 	$L__BB2_186;
	setp.ne.s16 	%p379, %rs3, 0;
	mov.b64 	%rd801, 0;
	@%p379 bra 	$L__BB2_185;
	ld.global.u64 	%rd801, [%rd62];
$L__BB2_185:
	cvt.s64.s32 	%rd567, %r152;
	add.s64 	%rd568, %rd801, %rd567;
	shl.b64 	%rd569, %rd568, 2;
	add.s64 	%rd570, %rd4, %rd569;
	st.global.u32 	[%rd570], %r91;
$L__BB2_186:
	setp.eq.b32 	%p380, %r154, 1;
	not.pred 	%p381, %p380;
	@%p381 bra 	$L__BB2_190;
	setp.ne.s16 	%p382, %rs3, 0;
	mov.b64 	%rd802, 0;
	@%p382 bra 	$L__BB2_189;
	ld.global.u64 	%rd802, [%rd62];
$L__BB2_189:
	cvt.s64.s32 	%rd572, %r153;
	add.s64 	%rd573, %rd802, %rd572;
	shl.b64 	%rd574, %rd573, 2;
	add.s64 	%rd575, %rd4, %rd574;
	st.global.u32 	[%rd575], %r92;
$L__BB2_190:
	setp.eq.s32 	%p383, %r106, 0;
	@%p383 bra 	$L__BB2_194;
	setp.ne.s16 	%p384, %rs3, 0;
	mov.b64 	%rd803, 0;
	@%p384 bra 	$L__BB2_193;
	ld.global.u64 	%rd803, [%rd62];
$L__BB2_193:
	cvt.s64.s32 	%rd577, %r155;
	add.s64 	%rd578, %rd803, %rd577;
	shl.b64 	%rd579, %rd578, 2;
	add.s64 	%rd580, %rd4, %rd579;
	st.global.u32 	[%rd580], %r93;
$L__BB2_194:
	setp.eq.b32 	%p385, %r157, 1;
	not.pred 	%p386, %p385;
	@%p386 bra 	$L__BB2_198;
	setp.ne.s16 	%p387, %rs3, 0;
	mov.b64 	%rd804, 0;
	@%p387 bra 	$L__BB2_197;
	ld.global.u64 	%rd804, [%rd62];
$L__BB2_197:
	cvt.s64.s32 	%rd582, %r156;
	add.s64 	%rd583, %rd804, %rd582;
	shl.b64 	%rd584, %rd583, 2;
	add.s64 	%rd585, %rd4, %rd584;
	st.global.u32 	[%rd585], %r94;
$L__BB2_198:
	setp.eq.s32 	%p388, %r107, 0;
	@%p388 bra 	$L__BB2_202;
	setp.ne.s16 	%p389, %rs3, 0;
	mov.b64 	%rd805, 0;
	@%p389 bra 	$L__BB2_201;
	ld.global.u64 	%rd805, [%rd62];
$L__BB2_201:
	cvt.s64.s32 	%rd587, %r158;
	add.s64 	%rd588, %rd805, %rd587;
	shl.b64 	%rd589, %rd588, 2;
	add.s64 	%rd590, %rd4, %rd589;
	st.global.u32 	[%rd590], %r95;
$L__BB2_202:
	setp.eq.b32 	%p390, %r1315, 1;
	not.pred 	%p391, %p390;
	@%p391 bra 	$L__BB2_206;
	setp.ne.s16 	%p392, %rs3, 0;
	mov.b64 	%rd806, 0;
	@%p392 bra 	$L__BB2_205;
	ld.global.u64 	%rd806, [%rd62];
$L__BB2_205:
	cvt.s64.s32 	%rd592, %r159;
	add.s64 	%rd593, %rd806, %rd592;
	shl.b64 	%rd594, %rd593, 2;
	add.s64 	%rd595, %rd4, %rd594;
	st.global.u32 	[%rd595], %r96;
$L__BB2_206:
	and.b32  	%r1325, %r97, 1;
	setp.eq.b32 	%p393, %r1325, 1;
	not.pred 	%p394, %p393;
	@%p394 bra 	$L__BB2_210;
	setp.ne.s16 	%p395, %rs3, 0;
	mov.b64 	%rd807, 0;
	@%p395 bra 	$L__BB2_209;
	ld.global.u64 	%rd807, [%rd62];
$L__BB2_209:
	cvt.s64.s32 	%rd597, %r160;
	add.s64 	%rd598, %rd807, %rd597;
	shl.b64 	%rd599, %rd598, 2;
	add.s64 	%rd600, %rd4, %rd599;
	st.global.u32 	[%rd600], %r97;
$L__BB2_210:
	and.b32  	%r1326, %r98, 1;
	setp.eq.b32 	%p396, %r1326, 1;
	not.pred 	%p397, %p396;
	@%p397 bra 	$L__BB2_214;
	setp.ne.s16 	%p398, %rs3, 0;
	mov.b64 	%rd808, 0;
	@%p398 bra 	$L__BB2_213;
	ld.global.u64 	%rd808, [%rd62];
$L__BB2_213:
	cvt.s64.s32 	%rd602, %r161;
	add.s64 	%rd603, %rd808, %rd602;
	shl.b64 	%rd604, %rd603, 2;
	add.s64 	%rd605, %rd4, %rd604;
	st.global.u32 	[%rd605], %r98;
$L__BB2_214:
	and.b32  	%r1327, %r99, 1;
	setp.eq.b32 	%p399, %r1327, 1;
	not.pred 	%p400, %p399;
	@%p400 bra 	$L__BB2_218;
	setp.ne.s16 	%p401, %rs3, 0;
	mov.b64 	%rd809, 0;
	@%p401 bra 	$L__BB2_217;
	ld.global.u64 	%rd809, [%rd62];
$L__BB2_217:
	cvt.s64.s32 	%rd607, %r162;
	add.s64 	%rd608, %rd809, %rd607;
	shl.b64 	%rd609, %rd608, 2;
	add.s64 	%rd610, %rd4, %rd609;
	st.global.u32 	[%rd610], %r99;
$L__BB2_218:
	and.b32  	%r1328, %r100, 1;
	setp.eq.b32 	%p402, %r1328, 1;
	not.pred 	%p403, %p402;
	@%p403 bra 	$L__BB2_619;
	setp.ne.s16 	%p404, %rs3, 0;
	mov.b64 	%rd810, 0;
	@%p404 bra 	$L__BB2_221;
	ld.global.u64 	%rd810, [%rd62];
$L__BB2_221:
	cvt.s64.s32 	%rd612, %r163;
	add.s64 	%rd613, %rd810, %rd612;
	shl.b64 	%rd614, %rd613, 2;
	add.s64 	%rd615, %rd4, %rd614;
	st.global.u32 	[%rd615], %r100;
	bra.uni 	$L__BB2_619;
$L__BB2_222:
	bar.sync 	0;
	setp.eq.s32 	%p405, %r101, 0;
	@%p405 bra 	$L__BB2_224;
	sub.s32 	%r1329, %r145, %r143;
	shl.b32 	%r1330, %r1329, 2;
	mov.u32 	%r1331, _ZZN3cub18CUB_300001_SM_10006detail6select23DeviceSelectSweepKernelINS2_10policy_hubIiNS0_8NullTypeEiLb0ELNS0_10SelectImplE1EE10Policy1000EN6thrust24THRUST_300001_SM_1000_NS6detail15normal_iteratorINSA_10device_ptrIiEEEEPS5_SF_PlNS0_13ScanTileStateIiLb1EEEN4cuda3std3__410__not_fn_tI7is_evenEES5_iNS2_19streaming_context_tIlLb1EEELS6_1EEEvT0_T1_T2_T3_T4_T5_T6_T7_iT8_NS1_7vsmem_tEE19static_temp_storage;
	add.s32 	%r1332, %r1331, %r1330;
	st.shared.u32 	[%r1332], %r84;
$L__BB2_224:
	setp.eq.s32 	%p406, %r102, 0;
	@%p406 bra 	$L__BB2_226;
	sub.s32 	%r1333, %r146, %r143;
	shl.b32 	%r1334, %r1333, 2;
	mov.u32 	%r1335, _ZZN3cub18CUB_300001_SM_10006detail6select23DeviceSelectSweepKernelINS2_10policy_hubIiNS0_8NullTypeEiLb0ELNS0_10SelectImplE1EE10Policy1000EN6thrust24THRUST_300001_SM_1000_NS6detail15normal_iteratorINSA_10device_ptrIiEEEEPS5_SF_PlNS0_13ScanTileStateIiLb1EEEN4cuda3std3__410__not_fn_tI7is_evenEES5_iNS2_19streaming_context_tIlLb1EEELS6_1EEEvT0_T1_T2_T3_T4_T5_T6_T7_iT8_NS1_7vsmem_tEE19static_temp_storage;
	add.s32 	%r1336, %r1335, %r1334;
	st.shared.u32 	[%r1336], %r85;
$L__BB2_226:
	setp.eq.s32 	%p407, %r103, 0;
	@%p407 bra 	$L__BB2_228;
	sub.s32 	%r1337, %r147, %r143;
	shl.b32 	%r1338, %r1337, 2;
	mov.u32 	%r1339, _ZZN3cub18CUB_300001_SM_10006detail6select23DeviceSelectSweepKernelINS2_10policy_hubIiNS0_8NullTypeEiLb0ELNS0_10SelectImplE1EE10Policy1000EN6thrust24THRUST_300001_SM_1000_NS6detail15normal_iteratorINSA_10device_ptrIiEEEEPS5_SF_PlNS0_13ScanTileStateIiLb1EEEN4cuda3std3__410__not_fn_tI7is_evenEES5_iNS2_19streaming_context_tIlLb1EEELS6_1EEEvT0_T1_T2_T3_T4_T5_T6_T7_iT8_NS1_7vsmem_tEE19static_temp_storage;
	add.s32 	%r1340, %r1339, %r1338;
	st.shared.u32 	[%r1340], %r86;
$L__BB2_228:
	setp.eq.s32 	%p408, %r104, 0;
	@%p408 bra 	$L__BB2_230;
	sub.s32 	%r1341, %r148, %r143;
	shl.b32 	%r1342, %r1341, 2;
	mov.u32 	%r1343, _ZZN3cub18CUB_300001_SM_10006detail6select23DeviceSelectSweepKernelINS2_10policy_hubIiNS0_8NullTypeEiLb0ELNS0_10SelectImplE1EE10Policy1000EN6thrust24THRUST_300001_SM_1000_NS6detail15normal_iteratorINSA_10device_ptrIiEEEEPS5_SF_PlNS0_13ScanTileStateIiLb1EEEN4cuda3std3__410__not_fn_tI7is_evenEES5_iNS2_19streaming_context_tIlLb1EEELS6_1EEEvT0_T1_T2_T3_T4_T5_T6_T7_iT8_NS1_7vsmem_tEE19static_temp_storage;
	add.s32 	%r1344, %r1343, %r1342;
	st.shared.u32 	[%r1344], %r87;
$L__BB2_230:
	setp.eq.b32 	%p409, %r1196, 1;
	not.pred 	%p410, %p409;
	@%p410 bra 	$L__BB2_232;
	sub.s32 	%r1346, %r149, %r143;
	shl.b32 	%r1347, %r1346, 2;
	mov.u32 	%r1348, _ZZN3cub18CUB_300001_SM_10006detail6select23DeviceSelectSweepKernelINS2_10policy_hubIiNS0_8NullTypeEiLb0ELNS0_10SelectImplE1EE10Policy1000EN6thrust24THRUST_300001_SM_1000_NS6detail15normal_iteratorINSA_10device_ptrIiEEEEPS5_SF_PlNS0_13ScanTileStateIiLb1EEEN4cuda3std3__410__not_fn_tI7is_evenEES5_iNS2_19streaming_context_tIlLb1EEELS6_1EEEvT0_T1_T2_T3_T4_T5_T6_T7_iT8_NS1_7vsmem_tEE19static_temp_storage;
	add.s32 	%r1349, %r1348, %r1347;
	st.shared.u32 	[%r1349], %r88;
$L__BB2_232:
	setp.eq.b32 	%p411, %r1197, 1;
	not.pred 	%p412, %p411;
	@%p412 bra 	$L__BB2_234;
	sub.s32 	%r1351, %r150, %r143;
	shl.b32 	%r1352, %r1351, 2;
	mov.u32 	%r1353, _ZZN3cub18CUB_300001_SM_10006detail6select23DeviceSelectSweepKernelINS2_10policy_hubIiNS0_8NullTypeEiLb0ELNS0_10SelectImplE1EE10Policy1000EN6thrust24THRUST_300001_SM_1000_NS6detail15normal_iteratorINSA_10device_ptrIiEEEEPS5_SF_PlNS0_13ScanTileStateIiLb1EEEN4cuda3std3__410__not_fn_tI7is_evenEES5_iNS2_19streaming_context_tIlLb1EEELS6_1EEEvT0_T1_T2_T3_T4_T5_T6_T7_iT8_NS1_7vsmem_tEE19static_temp_storage;
	add.s32 	%r1354, %r1353, %r1352;
	st.shared.u32 	[%r1354], %r89;
$L__BB2_234:
	setp.eq.b32 	%p413, %r1314, 1;
	not.pred 	%p414, %p413;
	@%p414 bra 	$L__BB2_236;
	sub.s32 	%r1356, %r151, %r143;
	shl.b32 	%r1357, %r1356, 2;
	mov.u32 	%r1358, _ZZN3cub18CUB_300001_SM_10006detail6select23DeviceSelectSweepKernelINS2_10policy_hubIiNS0_8NullTypeEiLb0ELNS0_10SelectImplE1EE10Policy1000EN6thrust24THRUST_300001_SM_1000_NS6detail15normal_iteratorINSA_10device_ptrIiEEEEPS5_SF_PlNS0_13ScanTileStateIiLb1EEEN4cuda3std3__410__not_fn_tI7is_evenEES5_iNS2_19streaming_context_tIlLb1EEELS6_1EEEvT0_T1_T2_T3_T4_T5_T6_T7_iT8_NS1_7vsmem_tEE19static_temp_storage;
	add.s32 	%r1359, %r1358, %r1357;
	st.shared.u32 	[%r1359], %r90;
$L__BB2_236:
	setp.eq.s32 	%p415, %r105, 0;
	@%p415 bra 	$L__BB2_238;
	sub.s32 	%r1360, %r152, %r143;
	shl.b32 	%r1361, %r1360, 2;
	mov.u32 	%r1362, _ZZN3cub18CUB_300001_SM_10006detail6select23DeviceSelectSweepKernelINS2_10policy_hubIiNS0_8NullTypeEiLb0ELNS0_10SelectImplE1EE10Policy1000EN6thrust24THRUST_300001_SM_1000_NS6detail15normal_iteratorINSA_10device_ptrIiEEEEPS5_SF_PlNS0_13ScanTileStateIiLb1EEEN4cuda3std3__410__not_fn_tI7is_evenEES5_iNS2_19streaming_context_tIlLb1EEELS6_1EEEvT0_T1_T2_T3_T4_T5_T6_T7_iT8_NS1_7vsmem_tEE19static_temp_storage;
	add.s32 	%r1363, %r1362, %r1361;
	st.shared.u32 	[%r1363], %r91;
$L__BB2_238:
	setp.eq.s32 	%p416, %r154, 0;
	@%p416 bra 	$L__BB2_240;
	sub.s32 	%r1364, %r153, %r143;
	shl.b32 	%r1365, %r1364, 2;
	mov.u32 	%r1366, _ZZN3cub18CUB_300001_SM_10006detail6select23DeviceSelectSweepKernelINS2_10policy_hubIiNS0_8NullTypeEiLb0ELNS0_10SelectImplE1EE10Policy1000EN6thrust24THRUST_300001_SM_1000_NS6detail15normal_iteratorINSA_10device_ptrIiEEEEPS5_SF_PlNS0_13ScanTileStateIiLb1EEEN4cuda3std3__410__not_fn_tI7is_evenEES5_iNS2_19streaming_context_tIlLb1EEELS6_1EEEvT0_T1_T2_T3_T4_T5_T6_T7_iT8_NS1_7vsmem_tEE19static_temp_storage;
	add.s32 	%r1367, %r1366, %r1365;
	st.shared.u32 	[%r1367], %r92;
$L__BB2_240:
	setp.eq.s32 	%p417, %r106, 0;
	@%p417 bra 	$L__BB2_242;
	sub.s32 	%r1368, %r155, %r143;
	shl.b32 	%r1369, %r1368, 2;
	mov.u32 	%r1370, _ZZN3cub18CUB_300001_SM_10006detail6select23DeviceSelectSweepKernelINS2_10policy_hubIiNS0_8NullTypeEiLb0ELNS0_10SelectImplE1EE10Policy1000EN6thrust24THRUST_300001_SM_1000_NS6detail15normal_iteratorINSA_10device_ptrIiEEEEPS5_SF_PlNS0_13ScanTileStateIiLb1EEEN4cuda3std3__410__not_fn_tI7is_evenEES5_iNS2_19streaming_context_tIlLb1EEELS6_1EEEvT0_T1_T2_T3_T4_T5_T6_T7_iT8_NS1_7vsmem_tEE19static_temp_storage;
	add.s32 	%r1371, %r1370, %r1369;
	st.shared.u32 	[%r1371], %r93;
$L__BB2_242:
	setp.eq.s32 	%p418, %r157, 0;
	@%p418 bra 	$L__BB2_244;
	sub.s32 	%r1372, %r156, %r143;
	shl.b32 	%r1373, %r1372, 2;
	mov.u32 	%r1374, _ZZN3cub18CUB_300001_SM_10006detail6select23DeviceSelectSweepKernelINS2_10policy_hubIiNS0_8NullTypeEiLb0ELNS0_10SelectImplE1EE10Policy1000EN6thrust24THRUST_300001_SM_1000_NS6detail15normal_iteratorINSA_10device_ptrIiEEEEPS5_SF_PlNS0_13ScanTileStateIiLb1EEEN4cuda3std3__410__not_fn_tI7is_evenEES5_iNS2_19streaming_context_tIlLb1EEELS6_1EEEvT0_T1_T2_T3_T4_T5_T6_T7_iT8_NS1_7vsmem_tEE19static_temp_storage;
	add.s32 	%r1375, %r1374, %r1373;
	st.shared.u32 	[%r1375], %r94;
$L__BB2_244:
	setp.eq.s32 	%p419, %r107, 0;
	@%p419 bra 	$L__BB2_246;
	sub.s32 	%r1376, %r158, %r143;
	shl.b32 	%r1377, %r1376, 2;
	mov.u32 	%r1378, _ZZN3cub18CUB_300001_SM_10006detail6select23DeviceSelectSweepKernelINS2_10policy_hubIiNS0_8NullTypeEiLb0ELNS0_10SelectImplE1EE10Policy1000EN6thrust24THRUST_300001_SM_1000_NS6detail15normal_iteratorINSA_10device_ptrIiEEEEPS5_SF_PlNS0_13ScanTileStateIiLb1EEEN4cuda3std3__410__not_fn_tI7is_evenEES5_iNS2_19streaming_context_tIlLb1EEELS6_1EEEvT0_T1_T2_T3_T4_T5_T6_T7_iT8_NS1_7vsmem_tEE19static_temp_storage;
	add.s32 	%r1379, %r1378, %r1377;
	st.shared.u32 	[%r1379], %r95;
$L__BB2_246:
	setp.eq.b32 	%p420, %r1315, 1;
	not.pred 	%p421, %p420;
	@%p421 bra 	$L__BB2_248;
	sub.s32 	%r1381, %r159, %r143;
	shl.b32 	%r1382, %r1381, 2;
	mov.u32 	%r1383, _ZZN3cub18CUB_300001_SM_10006detail6select23DeviceSelectSweepKernelINS2_10policy_hubIiNS0_8NullTypeEiLb0ELNS0_10SelectImplE1EE10Policy1000EN6thrust24THRUST_300001_SM_1000_NS6detail15normal_iteratorINSA_10device_ptrIiEEEEPS5_SF_PlNS0_13ScanTileStateIiLb1EEEN4cuda3std3__410__not_fn_tI7is_evenEES5_iNS2_19streaming_context_tIlLb1EEELS6_1EEEvT0_T1_T2_T3_T4_T5_T6_T7_iT8_NS1_7vsmem_tEE19static_temp_storage;
	add.s32 	%r1384, %r1383, %r1382;
	st.shared.u32 	[%r1384], %r96;
$L__BB2_248:
	setp.eq.b32 	%p422, %r1316, 1;
	not.pred 	%p423, %p422;
	@%p423 bra 	$L__BB2_250;
	sub.s32 	%r1386, %r160, %r143;
	shl.b32 	%r1387, %r1386, 2;
	mov.u32 	%r1388, _ZZN3cub18CUB_300001_SM_10006detail6select23DeviceSelectSweepKernelINS2_10policy_hubIiNS0_8NullTypeEiLb0ELNS0_10SelectImplE1EE10Policy1000EN6thrust24THRUST_300001_SM_1000_NS6detail15normal_iteratorINSA_10device_ptrIiEEEEPS5_SF_PlNS0_13ScanTileStateIiLb1EEEN4cuda3std3__410__not_fn_tI7is_evenEES5_iNS2_19streaming_context_tIlLb1EEELS6_1EEEvT0_T1_T2_T3_T4_T5_T6_T7_iT8_NS1_7vsmem_tEE19static_temp_storage;
	add.s32 	%r1389, %r1388, %r1387;
	st.shared.u32 	[%r1389], %r97;
$L__BB2_250:
	and.b32  	%r1390, %r98, 1;
	setp.eq.b32 	%p424, %r1390, 1;
	not.pred 	%p425, %p424;
	@%p425 bra 	$L__BB2_252;
	sub.s32 	%r1391, %r161, %r143;
	shl.b32 	%r1392, %r1391, 2;
	mov.u32 	%r1393, _ZZN3cub18CUB_300001_SM_10006detail6select23DeviceSelectSweepKernelINS2_10policy_hubIiNS0_8NullTypeEiLb0ELNS0_10SelectImplE1EE10Policy1000EN6thrust24THRUST_300001_SM_1000_NS6detail15normal_iteratorINSA_10device_ptrIiEEEEPS5_SF_PlNS0_13ScanTileStateIiLb1EEEN4cuda3std3__410__not_fn_tI7is_evenEES5_iNS2_19streaming_context_tIlLb1EEELS6_1EEEvT0_T1_T2_T3_T4_T5_T6_T7_iT8_NS1_7vsmem_tEE19static_temp_storage;
	add.s32 	%r1394, %r1393, %r1392;
	st.shared.u32 	[%r1394], %r98;
$L__BB2_252:
	and.b32  	%r1395, %r99, 1;
	setp.eq.b32 	%p426, %r1395, 1;
	not.pred 	%p427, %p426;
	@%p427 bra 	$L__BB2_254;
	sub.s32 	%r1396, %r162, %r143;
	shl.b32 	%r1397, %r1396, 2;
	mov.u32 	%r1398, _ZZN3cub18CUB_300001_SM_10006detail6select23DeviceSelectSweepKernelINS2_10policy_hubIiNS0_8NullTypeEiLb0ELNS0_10SelectImplE1EE10Policy1000EN6thrust24THRUST_300001_SM_1000_NS6detail15normal_iteratorINSA_10device_ptrIiEEEEPS5_SF_PlNS0_13ScanTileStateIiLb1EEEN4cuda3std3__410__not_fn_tI7is_evenEES5_iNS2_19streaming_context_tIlLb1EEELS6_1EEEvT0_T1_T2_T3_T4_T5_T6_T7_iT8_NS1_7vsmem_tEE19static_temp_storage;
	add.s32 	%r1399, %r1398, %r1397;
	st.shared.u32 	[%r1399], %r99;
$L__BB2_254:
	and.b32  	%r1400, %r100, 1;
	setp.eq.b32 	%p428, %r1400, 1;
	not.pred 	%p429, %p428;
	@%p429 bra 	$L__BB2_256;
	sub.s32 	%r1401, %r163, %r143;
	shl.b32 	%r1402, %r1401, 2;
	mov.u32 	%r1403, _ZZN3cub18CUB_300001_SM_10006detail6select23DeviceSelectSweepKernelINS2_10policy_hubIiNS0_8NullTypeEiLb0ELNS0_10SelectImplE1EE10Policy1000EN6thrust24THRUST_300001_SM_1000_NS6detail15normal_iteratorINSA_10device_ptrIiEEEEPS5_SF_PlNS0_13ScanTileStateIiLb1EEEN4cuda3std3__410__not_fn_tI7is_evenEES5_iNS2_19streaming_context_tIlLb1EEELS6_1EEEvT0_T1_T2_T3_T4_T5_T6_T7_iT8_NS1_7vsmem_tEE19static_temp_storage;
	add.s32 	%r1404, %r1403, %r1402;
	st.shared.u32 	[%r1404], %r100;
$L__BB2_256:
	bar.sync 	0;
	setp.ge.s32 	%p430, %r1760, %r144;
	@%p430 bra 	$L__BB2_619;
	ld.param.u8 	%rs4, [%rd57];
	ld.param.u64 	%rd616, [%rd57+24];
	cvta.to.global.u64 	%rd63, %rd616;
	not.b32 	%r1405, %r1760;
	add.s32 	%r164, %r144, %r1405;
	mul.hi.u32 	%r1406, %r164, -1431655765;
	shr.u32 	%r1407, %r1406, 8;
	add.s32 	%r165, %r1407, 1;
	and.b32  	%r1408, %r1407, 3;
	setp.eq.s32 	%p431, %r1408, 3;
	@%p431 bra 	$L__BB2_262;
	and.b32  	%r1409, %r165, 3;
	add.s32 	%r1759, %r143, %r1760;
	shl.b32 	%r1410, %r1760, 2;
	mov.u32 	%r1411, _ZZN3cub18CUB_300001_SM_10006detail6select23DeviceSelectSweepKernelINS2_10policy_hubIiNS0_8NullTypeEiLb0ELNS0_10SelectImplE1EE10Policy1000EN6thrust24THRUST_300001_SM_1000_NS6detail15normal_iteratorINSA_10device_ptrIiEEEEPS5_SF_PlNS0_13ScanTileStateIiLb1EEEN4cuda3std3__410__not_fn_tI7is_evenEES5_iNS2_19streaming_context_tIlLb1EEELS6_1EEEvT0_T1_T2_T3_T4_T5_T6_T7_iT8_NS1_7vsmem_tEE19static_temp_storage;
	add.s32 	%r1758, %r1411, %r1410;
	neg.s32 	%r1757, %r1409;
	mad.lo.s32 	%r1760, %r1409, 384, %r1760;
$L__BB2_259:
	.pragma "nounroll";
	setp.ne.s16 	%p432, %rs4, 0;
	mov.b64 	%rd789, 0;
	@%p432 bra 	$L__BB2_261;
	ld.global.u64 	%rd789, [%rd63];
$L__BB2_261:
	cvt.s64.s32 	%rd618, %r1759;
	add.s64 	%rd619, %rd789, %rd618;
	shl.b64 	%rd620, %rd619, 2;
	add.s64 	%rd621, %rd4, %rd620;
	ld.shared.u32 	%r1412, [%r1758];
	st.global.u32 	[%rd621], %r1412;
	add.s32 	%r1759, %r1759, 384;
	add.s32 	%r1758, %r1758, 1536;
	add.s32 	%r1757, %r1757, 1;
	setp.ne.s32 	%p433, %r1757, 0;
	@%p433 bra 	$L__BB2_259;
$L__BB2_262:
	setp.lt.u32 	%p434, %r164, 1152;
	@%p434 bra 	$L__BB2_619;
	add.s32 	%r1762, %r143, %r1760;
	shl.b32 	%r1413, %r1760, 2;
	mov.u32 	%r1414, _ZZN3cub18CUB_300001_SM_10006detail6select23DeviceSelectSweepKernelINS2_10policy_hubIiNS0_8NullTypeEiLb0ELNS0_10SelectImplE1EE10Policy1000EN6thrust24THRUST_300001_SM_1000_NS6detail15normal_iteratorINSA_10device_ptrIiEEEEPS5_SF_PlNS0_13ScanTileStateIiLb1EEEN4cuda3std3__410__not_fn_tI7is_evenEES5_iNS2_19streaming_context_tIlLb1EEELS6_1EEEvT0_T1_T2_T3_T4_T5_T6_T7_iT8_NS1_7vsmem_tEE19static_temp_storage;
	add.s32 	%r1415, %r1413, %r1414;
	add.s32 	%r1761, %r1415, 3072;
$L__BB2_264:
	setp.ne.s16 	%p435, %rs4, 0;
	cvt.s64.s32 	%rd66, %r1762;
	mov.b64 	%rd790, 0;
	@%p435 bra 	$L__BB2_266;
	ld.global.u64 	%rd790, [%rd63];
$L__BB2_266:
	setp.ne.s16 	%p436, %rs4, 0;
	add.s64 	%rd624, %rd790, %rd66;
	shl.b64 	%rd625, %rd624, 2;
	add.s64 	%rd626, %rd4, %rd625;
	ld.shared.u32 	%r1416, [%r1761+-3072];
	st.global.u32 	[%rd626], %r1416;
	mov.b64 	%rd791, 0;
	@%p436 bra 	$L__BB2_268;
	ld.global.u64 	%rd791, [%rd63];
$L__BB2_268:
	setp.ne.s16 	%p437, %rs4, 0;
	add.s64 	%rd628, %rd791, %rd66;
	shl.b64 	%rd629, %rd628, 2;
	add.s64 	%rd630, %rd4, %rd629;
	ld.shared.u32 	%r1417, [%r1761+-1536];
	st.global.u32 	[%rd630+1536], %r1417;
	mov.b64 	%rd792, 0;
	@%p437 bra 	$L__BB2_270;
	ld.global.u64 	%rd792, [%rd63];
$L__BB2_270:
	setp.ne.s16 	%p438, %rs4, 0;
	add.s64 	%rd632, %rd792, %rd66;
	shl.b64 	%rd633, %rd632, 2;
	add.s64 	%rd634, %rd4, %rd633;
	ld.shared.u32 	%r1418, [%r1761];
	st.global.u32 	[%rd634+3072], %r1418;
	mov.b64 	%rd793, 0;
	@%p438 bra 	$L__BB2_272;
	ld.global.u64 	%rd793, [%rd63];
$L__BB2_272:
	cvt.u32.u64 	%r1419, %rd66;
	add.s64 	%rd635, %rd793, %rd66;
	shl.b64 	%rd636, %rd635, 2;
	add.s64 	%rd637, %rd4, %rd636;
	ld.shared.u32 	%r1420, [%r1761+1536];
	st.global.u32 	[%rd637+4608], %r1420;
	add.s32 	%r1760, %r1760, 1536;
	add.s32 	%r1762, %r1419, 1536;
	add.s32 	%r1761, %r1761, 6144;
	setp.lt.s32 	%p439, %r1760, %r144;
	@%p439 bra 	$L__BB2_264;
	bra.uni 	$L__BB2_619;
$L__BB2_273:
	ld.param.u32 	%r1736, [_ZN3cub18CUB_300001_SM_10006detail6select23DeviceSelectSweepKernelINS2_10policy_hubIiNS0_8NullTypeEiLb0ELNS0_10SelectImplE1EE10Policy1000EN6thrust24THRUST_300001_SM_1000_NS6detail15normal_iteratorINSA_10device_ptrIiEEEEPS5_SF_PlNS0_13ScanTileStateIiLb1EEEN4cuda3std3__410__not_fn_tI7is_evenEES5_iNS2_19streaming_context_tIlLb1EEELS6_1EEEvT0_T1_T2_T3_T4_T5_T6_T7_iT8_NS1_7vsmem_tE_param_7];
	sub.s32 	%r185, %r1736, %r2;
	setp.ne.s32 	%p2, %r1, 0;
	@%p2 bra 	$L__BB2_430;
	ld.param.u8 	%rs32, [%rd1];
	setp.eq.s16 	%p178, %rs32, 0;
	ld.param.u64 	%rd369, [%rd1+16];
	selp.b64 	%rd370, %rd369, 0, %p178;
	cvt.u64.u32 	%rd371, %r2;
	add.s64 	%rd372, %rd370, %rd371;
	mov.u32 	%r874, %tid.x;
	and.b32  	%r875, %r874, 31;
	and.b32  	%r876, %r874, 992;
	mul.lo.s32 	%r877, %r876, 17;
	or.b32  	%r186, %r877, %r875;
	setp.ge.s32 	%p179, %r186, %r185;
	cvt.u64.u32 	%rd373, %r186;
	add.s64 	%rd374, %rd372, %rd373;
	shl.b64 	%rd375, %rd374, 2;
	add.s64 	%rd109, %rd3, %rd375;
	@%p179 bra 	$L__BB2_276;
	ld.global.u32 	%r1764, [%rd109];
$L__BB2_276:
	add.s32 	%r879, %r186, 32;
	setp.ge.s32 	%p180, %r879, %r185;
	@%p180 bra 	$L__BB2_278;
	ld.global.u32 	%r1765, [%rd109+128];
$L__BB2_278:
	add.s32 	%r881, %r186, 64;
	setp.ge.s32 	%p181, %r881, %r185;
	@%p181 bra 	$L__BB2_280;
	ld.global.u32 	%r1766, [%rd109+256];
$L__BB2_280:
	add.s32 	%r883, %r186, 96;
	setp.ge.s32 	%p182, %r883, %r185;
	@%p182 bra 	$L__BB2_282;
	ld.global.u32 	%r1767, [%rd109+384];
$L__BB2_282:
	add.s32 	%r885, %r186, 128;
	setp.ge.s32 	%p183, %r885, %r185;
	@%p183 bra 	$L__BB2_284;
	ld.global.u32 	%r1768, [%rd109+512];
$L__BB2_284:
	add.s32 	%r887, %r186, 160;
	setp.ge.s32 	%p184, %r887, %r185;
	@%p184 bra 	$L__BB2_286;
	ld.global.u32 	%r1769, [%rd109+640];
$L__BB2_286:
	add.s32 	%r889, %r186, 192;
	setp.ge.s32 	%p185, %r889, %r185;
	@%p185 bra 	$L__BB2_288;
	ld.global.u32 	%r1770, [%rd109+768];
$L__BB2_288:
	add.s32 	%r891, %r186, 224;
	setp.ge.s32 	%p186, %r891, %r185;
	@%p186 bra 	$L__BB2_290;
	ld.global.u32 	%r1771, [%rd109+896];
$L__BB2_290:
	add.s32 	%r893, %r186, 256;
	setp.ge.s32 	%p187, %r893, %r185;
	@%p187 bra 	$L__BB2_292;
	ld.global.u32 	%r1772, [%rd109+1024];
$L__BB2_292:
	add.s32 	%r895, %r186, 288;
	setp.ge.s32 	%p188, %r895, %r185;
	@%p188 bra 	$L__BB2_294;
	ld.global.u32 	%r1773, [%rd109+1152];
$L__BB2_294:
	add.s32 	%r897, %r186, 320;
	setp.ge.s32 	%p189, %r897, %r185;
	@%p189 bra 	$L__BB2_296;
	ld.global.u32 	%r1774, [%rd109+1280];
$L__BB2_296:
	add.s32 	%r899, %r186, 352;
	setp.ge.s32 	%p190, %r899, %r185;
	@%p190 bra 	$L__BB2_298;
	ld.global.u32 	%r1775, [%rd109+1408];
$L__BB2_298:
	add.s32 	%r901, %r186, 384;
	setp.ge.s32 	%p191, %r901, %r185;
	@%p191 bra 	$L__BB2_300;
	ld.global.u32 	%r1776, [%rd109+1536];
$L__BB2_300:
	add.s32 	%r903, %r186, 416;
	setp.ge.s32 	%p192, %r903, %r185;
	@%p192 bra 	$L__BB2_302;
	ld.global.u32 	%r1777, [%rd109+1664];
$L__BB2_302:
	add.s32 	%r905, %r186, 448;
	setp.ge.s32 	%p193, %r905, %r185;
	@%p193 bra 	$L__BB2_304;
	ld.global.u32 	%r1778, [%rd109+1792];
$L__BB2_304:
	add.s32 	%r907, %r186, 480;
	setp.ge.s32 	%p194, %r907, %r185;
	@%p194 bra 	$L__BB2_306;
	ld.global.u32 	%r1779, [%rd109+1920];
$L__BB2_306:
	add.s32 	%r909, %r186, 512;
	setp.ge.s32 	%p195, %r909, %r185;
	@%p195 bra 	$L__BB2_308;
	ld.global.u32 	%r1780, [%rd109+2048];
$L__BB2_308:
	ld.param.u32 	%r1741, [_ZN3cub18CUB_300001_SM_10006detail6select23DeviceSelectSweepKernelINS2_10policy_hubIiNS0_8NullTypeEiLb0ELNS0_10SelectImplE1EE10Policy1000EN6thrust24THRUST_300001_SM_1000_NS6detail15normal_iteratorINSA_10device_ptrIiEEEEPS5_SF_PlNS0_13ScanTileStateIiLb1EEEN4cuda3std3__410__not_fn_tI7is_evenEES5_iNS2_19streaming_context_tIlLb1EEELS6_1EEEvT0_T1_T2_T3_T4_T5_T6_T7_iT8_NS1_7vsmem_tE_param_7];
	// begin inline asm
	mov.u32 %r910, %laneid;
	// end inline asm
	shr.u32 	%r222, %r874, 5;
	mad.lo.s32 	%r942, %r222, 544, %r910;
	shl.b32 	%r943, %r942, 2;
	mov.u32 	%r944, _ZZN3cub18CUB_300001_SM_10006detail6select23DeviceSelectSweepKernelINS2_10policy_hubIiNS0_8NullTypeEiLb0ELNS0_10SelectImplE1EE10Policy1000EN6thrust24THRUST_300001_SM_1000_NS6detail15normal_iteratorINSA_10device_ptrIiEEEEPS5_SF_PlNS0_13ScanTileStateIiLb1EEEN4cuda3std3__410__not_fn_tI7is_evenEES5_iNS2_19streaming_context_tIlLb1EEELS6_1EEEvT0_T1_T2_T3_T4_T5_T6_T7_iT8_NS1_7vsmem_tEE19static_temp_storage;
	add.s32 	%r945, %r944, %r943;
	st.shared.u32 	[%r945], %r1764;
	st.shared.u32 	[%r945+128], %r1765;
	st.shared.u32 	[%r945+256], %r1766;
	st.shared.u32 	[%r945+384], %r1767;
	st.shared.u32 	[%r945+512], %r1768;
	st.shared.u32 	[%r945+640], %r1769;
	st.shared.u32 	[%r945+768], %r1770;
	st.shared.u32 	[%r945+896], %r1771;
	st.shared.u32 	[%r945+1024], %r1772;
	st.shared.u32 	[%r945+1152], %r1773;
	st.shared.u32 	[%r945+1280], %r1774;
	st.shared.u32 	[%r945+1408], %r1775;
	st.shared.u32 	[%r945+1536], %r1776;
	st.shared.u32 	[%r945+1664], %r1777;
	st.shared.u32 	[%r945+1792], %r1778;
	st.shared.u32 	[%r945+1920], %r1779;
	st.shared.u32 	[%r945+2048], %r1780;
	bar.warp.sync 	-1;
	shl.b32 	%r946, %r910, 6;
	add.s32 	%r947, %r945, %r946;
	ld.shared.u32 	%r223, [%r947];
	ld.shared.u32 	%r224, [%r947+4];
	ld.shared.u32 	%r225, [%r947+8];
	ld.shared.u32 	%r226, [%r947+12];
	ld.shared.u32 	%r227, [%r947+16];
	ld.shared.u32 	%r228, [%r947+20];
	ld.shared.u32 	%r229, [%r947+24];
	ld.shared.u32 	%r230, [%r947+28];
	ld.shared.u32 	%r231, [%r947+32];
	ld.shared.u32 	%r232, [%r947+36];
	ld.shared.u32 	%r233, [%r947+40];
	ld.shared.u32 	%r234, [%r947+44];
	ld.shared.u32 	%r235, [%r947+48];
	ld.shared.u32 	%r236, [%r947+52];
	ld.shared.u32 	%r237, [%r947+56];
	ld.shared.u32 	%r238, [%r947+60];
	ld.shared.u32 	%r239, [%r947+64];
	mul.lo.s32 	%r948, %r874, 17;
	sub.s32 	%r954, %r1741, %r2;
	setp.lt.s32 	%p196, %r948, %r954;
	and.b32  	%r955, %r223, 1;
	selp.b32 	%r240, %r955, 1, %p196;
	add.s32 	%r956, %r948, 1;
	setp.lt.s32 	%p197, %r956, %r954;
	and.b32  	%r957, %r224, 1;
	selp.b32 	%r241, %r957, 1, %p197;
	add.s32 	%r958, %r948, 2;
	setp.lt.s32 	%p198, %r958, %r954;
	and.b32  	%r959, %r225, 1;
	selp.b32 	%r242, %r959, 1, %p198;
	add.s32 	%r960, %r948, 3;
	setp.lt.s32 	%p199, %r960, %r954;
	and.b32  	%r961, %r226, 1;
	selp.b32 	%r243, %r961, 1, %p199;
	add.s32 	%r962, %r948, 4;
	setp.lt.s32 	%p200, %r962, %r954;
	and.b32  	%r963, %r227, 1;
	selp.b32 	%r244, %r963, 1, %p200;
	add.s32 	%r964, %r948, 5;
	setp.lt.s32 	%p201, %r964, %r954;
	and.b32  	%r965, %r228, 1;
	selp.b32 	%r245, %r965, 1, %p201;
	add.s32 	%r966, %r948, 6;
	setp.lt.s32 	%p202, %r966, %r954;
	and.b32  	%r967, %r229, 1;
	selp.b32 	%r246, %r967, 1, %p202;
	add.s32 	%r968, %r948, 7;
	setp.lt.s32 	%p203, %r968, %r954;
	and.b32  	%r969, %r230, 1;
	selp.b32 	%r247, %r969, 1, %p203;
	add.s32 	%r970, %r948, 8;
	setp.lt.s32 	%p204, %r970, %r954;
	and.b32  	%r971, %r231, 1;
	selp.b32 	%r248, %r971, 1, %p204;
	add.s32 	%r972, %r948, 9;
	setp.lt.s32 	%p205, %r972, %r954;
	and.b32  	%r973, %r232, 1;
	selp.b32 	%r249, %r973, 1, %p205;
	add.s32 	%r974, %r948, 10;
	setp.lt.s32 	%p206, %r974, %r954;
	and.b32  	%r975, %r233, 1;
	selp.b32 	%r250, %r975, 1, %p206;
	add.s32 	%r976, %r948, 11;
	setp.lt.s32 	%p207, %r976, %r954;
	and.b32  	%r977, %r234, 1;
	selp.b32 	%r251, %r977, 1, %p207;
	add.s32 	%r978, %r948, 12;
	setp.lt.s32 	%p208, %r978, %r954;
	and.b32  	%r979, %r235, 1;
	selp.b32 	%r252, %r979, 1, %p208;
	add.s32 	%r980, %r948, 13;
	setp.lt.s32 	%p209, %r980, %r954;
	and.b32  	%r981, %r236, 1;
	selp.b32 	%r253, %r981, 1, %p209;
	add.s32 	%r982, %r948, 14;
	setp.lt.s32 	%p210, %r982, %r954;
	and.b32  	%r983, %r237, 1;
	selp.b32 	%r254, %r983, 1, %p210;
	add.s32 	%r984, %r948, 15;
	setp.lt.s32 	%p211, %r984, %r954;
	and.b32  	%r985, %r238, 1;
	selp.b32 	%r255, %r985, 1, %p211;
	add.s32 	%r986, %r948, 16;
	setp.lt.s32 	%p212, %r986, %r954;
	and.b32  	%r987, %r239, 1;
	selp.b32 	%r256, %r987, 1, %p212;
	bar.sync 	0;
	add.s32 	%r988, %r241, %r240;
	add.s32 	%r989, %r242, %r988;
	add.s32 	%r990, %r243, %r989;
	add.s32 	%r991, %r244, %r990;
	add.s32 	%r992, %r245, %r991;
	add.s32 	%r993, %r246, %r992;
	add.s32 	%r994, %r247, %r993;
	add.s32 	%r995, %r248, %r994;
	add.s32 	%r996, %r249, %r995;
	add.s32 	%r997, %r250, %r996;
	add.s32 	%r998, %r251, %r997;
	add.s32 	%r999, %r252, %r998;
	add.s32 	%r1000, %r253, %r999;
	add.s32 	%r1001, %r254, %r1000;
	add.s32 	%r1002, %r255, %r1001;
	add.s32 	%r915, %r256, %r1002;
	mov.b32 	%r913, 1;
	mov.b32 	%r938, 0;
	mov.b32 	%r940, -1;
	// begin inline asm
	{  .reg .s32 r0;  .reg .pred p;  shfl.sync.up.b32 r0|p, %r915, %r913, %r938, %r940;  @p add.s32 r0, r0, %r915;  mov.s32 %r911, r0;}
	// end inline asm
	mov.b32 	%r919, 2;
	// begin inline asm
	{  .reg .s32 r0;  .reg .pred p;  shfl.sync.up.b32 r0|p, %r911, %r919, %r938, %r940;  @p add.s32 r0, r0, %r911;  mov.s32 %r917, r0;}
	// end inline asm
	mov.b32 	%r925, 4;
	// begin inline asm
	{  .reg .s32 r0;  .reg .pred p;  shfl.sync.up.b32 r0|p, %r917, %r925, %r938, %r940;  @p add.s32 r0, r0, %r917;  mov.s32 %r923, r0;}
	// end inline asm
	mov.b32 	%r931, 8;
	// begin inline asm
	{  .reg .s32 r0;  .reg .pred p;  shfl.sync.up.b32 r0|p, %r923, %r931, %r938, %r940;  @p add.s32 r0, r0, %r923;  mov.s32 %r929, r0;}
	// end inline asm
	mov.b32 	%r937, 16;
	// begin inline asm
	{  .reg .s32 r0;  .reg .pred p;  shfl.sync.up.b32 r0|p, %r929, %r937, %r938, %r940;  @p add.s32 r0, r0, %r929;  mov.s32 %r935, r0;}
	// end inline asm
	setp.ne.s32 	%p213, %r910, 31;
	@%p213 bra 	$L__BB2_310;
	shl.b32 	%r1003, %r222, 2;
	add.s32 	%r1005, %r944, %r1003;
	st.shared.u32 	[%r1005], %r935;
$L__BB2_310:
	ld.param.u32 	%r1742, [_ZN3cub18CUB_300001_SM_10006detail6select23DeviceSelectSweepKernelINS2_10policy_hubIiNS0_8NullTypeEiLb0ELNS0_10SelectImplE1EE10Policy1000EN6thrust24THRUST_300001_SM_1000_NS6detail15normal_iteratorINSA_10device_ptrIiEEEEPS5_SF_PlNS0_13ScanTileStateIiLb1EEEN4cuda3std3__410__not_fn_tI7is_evenEES5_iNS2_19streaming_context_tIlLb1EEELS6_1EEEvT0_T1_T2_T3_T4_T5_T6_T7_iT8_NS1_7vsmem_tE_param_7];
	bar.sync 	0;
	ld.shared.v4.u32 	{%r258, %r259, %r260, %r261}, [_ZZN3cub18CUB_300001_SM_10006detail6select23DeviceSelectSweepKernelINS2_10policy_hubIiNS0_8NullTypeEiLb0ELNS0_10SelectImplE1EE10Policy1000EN6thrust24THRUST_300001_SM_1000_NS6detail15normal_iteratorINSA_10device_ptrIiEEEEPS5_SF_PlNS0_13ScanTileStateIiLb1EEEN4cuda3std3__410__not_fn_tI7is_evenEES5_iNS2_19streaming_context_tIlLb1EEELS6_1EEEvT0_T1_T2_T3_T4_T5_T6_T7_iT8_NS1_7vsmem_tEE19static_temp_storage];
	mov.u32 	%r1006, %tid.x;
	shr.u32 	%r1007, %r1006, 5;
	add.s32 	%r1008, %r259, %r258;
	setp.eq.s32 	%p214, %r1007, 2;
	selp.b32 	%r1009, %r1008, %r258, %p214;
	add.s32 	%r1010, %r1008, %r260;
	setp.eq.s32 	%p215, %r1007, 3;
	selp.b32 	%r1011, %r1010, %r1009, %p215;
	add.s32 	%r1012, %r1010, %r261;
	setp.eq.s32 	%p216, %r1007, 4;
	selp.b32 	%r1013, %r1012, %r1011, %p216;
	ld.shared.v4.u32 	{%r262, %r263, %r264, %r265}, [_ZZN3cub18CUB_300001_SM_10006detail6select23DeviceSelectSweepKernelINS2_10policy_hubIiNS0_8NullTypeEiLb0ELNS0_10SelectImplE1EE10Policy1000EN6thrust24THRUST_300001_SM_1000_NS6detail15normal_iteratorINSA_10device_ptrIiEEEEPS5_SF_PlNS0_13ScanTileStateIiLb1EEEN4cuda3std3__410__not_fn_tI7is_evenEES5_iNS2_19streaming_context_tIlLb1EEELS6_1EEEvT0_T1_T2_T3_T4_T5_T6_T7_iT8_NS1_7vsmem_tEE19static_temp_storage+16];
	add.s32 	%r1014, %r1012, %r262;
	setp.eq.s32 	%p217, %r1007, 5;
	selp.b32 	%r1015, %r1014, %r1013, %p217;
	add.s32 	%r1016, %r1014, %r263;
	setp.eq.s32 	%p218, %r1007, 6;
	selp.b32 	%r1017, %r1016, %r1015, %p218;
	add.s32 	%r1018, %r1016, %r264;
	setp.eq.s32 	%p219, %r1007, 7;
	selp.b32 	%r1019, %r1018, %r1017, %p219;
	add.s32 	%r1020, %r1018, %r265;
	setp.eq.s32 	%p220, %r1007, 8;
	selp.b32 	%r1021, %r1020, %r1019, %p220;
	ld.shared.v4.u32 	{%r266, %r267, %r268, %r269}, [_ZZN3cub18CUB_300001_SM_10006detail6select23DeviceSelectSweepKernelINS2_10policy_hubIiNS0_8NullTypeEiLb0ELNS0_10SelectImplE1EE10Policy1000EN6thrust24THRUST_300001_SM_1000_NS6detail15normal_iteratorINSA_10device_ptrIiEEEEPS5_SF_PlNS0_13ScanTileStateIiLb1EEEN4cuda3std3__410__not_fn_tI7is_evenEES5_iNS2_19streaming_context_tIlLb1EEELS6_1EEEvT0_T1_T2_T3_T4_T5_T6_T7_iT8_NS1_7vsmem_tEE19static_temp_storage+32];
	add.s32 	%r1022, %r1020, %r266;
	setp.eq.s32 	%p221, %r1007, 9;
	selp.b32 	%r1023, %r1022, %r1021, %p221;
	add.s32 	%r1024, %r1022, %r267;
	setp.eq.s32 	%p222, %r1007, 10;
	selp.b32 	%r1025, %r1024, %r1023, %p222;
	add.s32 	%r1026, %r1024, %r268;
	setp.eq.s32 	%p223, %r1007, 11;
	selp.b32 	%r1027, %r1026, %r1025, %p223;
	setp.lt.u32 	%p224, %r1006, 32;
	selp.b32 	%r1028, 0, %r1027, %p224;
	setp.eq.s32 	%p225, %r910, 0;
	add.s32 	%r1029, %r241, %r240;
	add.s32 	%r1030, %r242, %r1029;
	add.s32 	%r1031, %r243, %r1030;
	add.s32 	%r1032, %r244, %r1031;
	add.s32 	%r1033, %r245, %r1032;
	add.s32 	%r1034, %r246, %r1033;
	add.s32 	%r1035, %r247, %r1034;
	add.s32 	%r1036, %r248, %r1035;
	add.s32 	%r1037, %r249, %r1036;
	add.s32 	%r1038, %r250, %r1037;
	add.s32 	%r1039, %r251, %r1038;
	add.s32 	%r1040, %r252, %r1039;
	add.s32 	%r1041, %r253, %r1040;
	add.s32 	%r1042, %r254, %r1041;
	add.s32 	%r1043, %r255, %r1042;
	add.s32 	%r1044, %r256, %r1043;
	sub.s32 	%r1045, %r935, %r1044;
	selp.b32 	%r1046, 0, %r1045, %p225;
	add.s32 	%r270, %r1028, %r1046;
	add.s32 	%r271, %r270, %r240;
	add.s32 	%r272, %r1029, %r270;
	add.s32 	%r273, %r1030, %r270;
	add.s32 	%r274, %r1031, %r270;
	add.s32 	%r275, %r1032, %r270;
	add.s32 	%r276, %r1033, %r270;
	add.s32 	%r277, %r1034, %r270;
	add.s32 	%r278, %r1035, %r270;
	add.s32 	%r279, %r1036, %r270;
	add.s32 	%r280, %r1037, %r270;
	add.s32 	%r281, %r1038, %r270;
	add.s32 	%r282, %r1039, %r270;
	add.s32 	%r283, %r1040, %r270;
	add.s32 	%r284, %r1041, %r270;
	add.s32 	%r285, %r1042, %r270;
	add.s32 	%r286, %r1043, %r270;
	mov.u32 	%r1047, %ctaid.x;
	mov.u32 	%r1048, %nctaid.y;
	mov.u32 	%r1049, %ctaid.y;
	mad.lo.s32 	%r1050, %r1047, %r1048, %r1049;
	mul.lo.s32 	%r1051, %r1050, 6528;
	sub.s32 	%r1052, %r1742, %r1051;
	add.s32 	%r1053, %r1052, %r269;
	add.s32 	%r1054, %r1053, %r1026;
	add.s32 	%r1818, %r1054, -6528;
	setp.gt.s32 	%p226, %r1818, 384;
	@%p226 bra 	$L__BB2_379;
	setp.ne.s32 	%p227, %r240, 0;
	setp.lt.s32 	%p228, %r270, %r1818;
	and.pred  	%p229, %p227, %p228;
	@%p229 bra 	$L__BB2_312;
	bra.uni 	$L__BB2_315;
$L__BB2_312:
	mov.u64 	%rd377, %rd218;
	ld.param.u8 	%rs33, [%rd377];
	setp.ne.s16 	%p230, %rs33, 0;
	mov.b64 	%rd818, 0;
	@%p230 bra 	$L__BB2_314;
	mov.u64 	%rd378, %rd218;
	ld.param.u64 	%rd379, [%rd378+24];
	cvta.to.global.u64 	%rd380, %rd379;
	ld.global.u64 	%rd818, [%rd380];
$L__BB2_314:
	cvt.s64.s32 	%rd381, %r270;
	add.s64 	%rd382, %rd818, %rd381;
	shl.b64 	%rd383, %rd382, 2;
	add.s64 	%rd384, %rd4, %rd383;
	st.global.u32 	[%rd384], %r223;
$L__BB2_315:
	setp.eq.s32 	%p231, %r241, 0;
	setp.ge.s32 	%p232, %r271, %r1818;
	or.pred  	%p233, %p231, %p232;
	@%p233 bra 	$L__BB2_319;
	mov.u64 	%rd386, %rd218;
	ld.param.u8 	%rs34, [%rd386];
	setp.ne.s16 	%p234, %rs34, 0;
	mov.b64 	%rd819, 0;
	@%p234 bra 	$L__BB2_318;
	mov.u64 	%rd387, %rd218;
	ld.param.u64 	%rd388, [%rd387+24];
	cvta.to.global.u64 	%rd389, %rd388;
	ld.global.u64 	%rd819, [%rd389];
$L__BB2_318:
	cvt.s64.s32 	%rd390, %r271;
	add.s64 	%rd391, %rd819, %rd390;
	shl.b64 	%rd392, %rd391, 2;
	add.s64 	%rd393, %rd4, %rd392;
	st.global.u32 	[%rd393], %r224;
$L__BB2_319:
	setp.eq.s32 	%p235, %r242, 0;
	setp.ge.s32 	%p236, %r272, %r1818;
	or.pred  	%p237, %p235, %p236;
	@%p237 bra 	$L__BB2_323;
	mov.u64 	%rd395, %rd218;
	ld.param.u8 	%rs35, [%rd395];
	setp.ne.s16 	%p238, %rs35, 0;
	mov.b64 	%rd820, 0;
	@%p238 bra 	$L__BB2_322;
	mov.u64 	%rd396, %rd218;
	ld.param.u64 	%rd397, [%rd396+24];
	cvta.to.global.u64 	%rd398, %rd397;
	ld.global.u64 	%rd820, [%rd398];
$L__BB2_322:
	cvt.s64.s32 	%rd399, %r272;
	add.s64 	%rd400, %rd820, %rd399;
	shl.b64 	%rd401, %rd400, 2;
	add.s64 	%rd402, %rd4, %rd401;
	st.global.u32 	[%rd402], %r225;
$L__BB2_323:
	setp.eq.s32 	%p239, %r243, 0;
	setp.ge.s32 	%p240, %r273, %r1818;
	or.pred  	%p241, %p239, %p240;
	@%p241 bra 	$L__BB2_327;
	mov.u64 	%rd404, %rd218;
	ld.param.u8 	%rs36, [%rd404];
	setp.ne.s16 	%p242, %rs36, 0;
	mov.b64 	%rd821, 0;
	@%p242 bra 	$L__BB2_326;
	mov.u64 	%rd405, %rd218;
	ld.param.u64 	%rd406, [%rd405+24];
	cvta.to.global.u64 	%rd407, %rd406;
	ld.global.u64 	%rd821, [%rd407];
$L__BB2_326:
	cvt.s64.s32 	%rd408, %r273;
	add.s64 	%rd409, %rd821, %rd408;
	shl.b64 	%rd410, %rd409, 2;
	add.s64 	%rd411, %rd4, %rd410;
	st.global.u32 	[%rd411], %r226;
$L__BB2_327:
	mov.u64 	%rd412, %rd218;
	ld.param.u64 	%rd413, [%rd412+24];
	cvta.to.global.u64 	%rd135, %rd413;
	ld.param.u8 	%rs6, [%rd412];
	setp.eq.s32 	%p243, %r244, 0;
	setp.ge.s32 	%p244, %r274, %r1818;
	or.pred  	%p245, %p243, %p244;
	@%p245 bra 	$L__BB2_331;
	setp.ne.s16 	%p246, %rs6, 0;
	mov.b64 	%rd822, 0;
	@%p246 bra 	$L__BB2_330;
	ld.global.u64 	%rd822, [%rd135];
$L__BB2_330:
	cvt.s64.s32 	%rd415, %r274;
	add.s64 	%rd416, %rd822, %rd415;
	shl.b64 	%rd417, %rd416, 2;
	add.s64 	%rd418, %rd4, %rd417;
	st.global.u32 	[%rd418], %r227;
$L__BB2_331:
	setp.eq.s32 	%p247, %r245, 0;
	setp.ge.s32 	%p248, %r275, %r1818;
	or.pred  	%p249, %p247, %p248;
	@%p249 bra 	$L__BB2_335;
	setp.ne.s16 	%p250, %rs6, 0;
	mov.b64 	%rd823, 0;
	@%p250 bra 	$L__BB2_334;
	ld.global.u64 	%rd823, [%rd135];
$L__BB2_334:
	cvt.s64.s32 	%rd420, %r275;
	add.s64 	%rd421, %rd823, %rd420;
	shl.b64 	%rd422, %rd421, 2;
	add.s64 	%rd423, %rd4, %rd422;
	st.global.u32 	[%rd423], %r228;
$L__BB2_335:
	setp.eq.s32 	%p251, %r246, 0;
	setp.ge.s32 	%p252, %r276, %r1818;
	or.pred  	%p253, %p251, %p252;
	@%p253 bra 	$L__BB2_339;
	setp.ne.s16 	%p254, %rs6, 0;
	mov.b64 	%rd824, 0;
	@%p254 bra 	$L__BB2_338;
	ld.global.u64 	%rd824, [%rd135];
$L__BB2_338:
	cvt.s64.s32 	%rd425, %r276;
	add.s64 	%rd426, %rd824, %rd425;
	shl.b64 	%rd427, %rd426, 2;
	add.s64 	%rd428, %rd4, %rd427;
	st.global.u32 	[%rd428], %r229;
$L__BB2_339:
	setp.eq.s32 	%p255, %r247, 0;
	setp.ge.s32 	%p256, %r277, %r1818;
	or.pred  	%p257, %p255, %p256;
	@%p257 bra 	$L__BB2_343;
	setp.ne.s16 	%p258, %rs6, 0;
	mov.b64 	%rd825, 0;
	@%p258 bra 	$L__BB2_342;
	ld.global.u64 	%rd825, [%rd135];
$L__BB2_342:
	cvt.s64.s32 	%rd430, %r277;
	add.s64 	%rd431, %rd825, %rd430;
	shl.b64 	%rd432, %rd431, 2;
	add.s64 	%rd433, %rd4, %rd432;
	st.global.u32 	[%rd433], %r230;
$L__BB2_343:
	setp.eq.s32 	%p259, %r248, 0;
	setp.ge.s32 	%p260, %r278, %r1818;
	or.pred  	%p261, %p259, %p260;
	@%p261 bra 	$L__BB2_347;
	setp.ne.s16 	%p262, %rs6, 0;
	mov.b64 	%rd826, 0;
	@%p262 bra 	$L__BB2_346;
	ld.global.u64 	%rd826, [%rd135];
$L__BB2_346:
	cvt.s64.s32 	%rd435, %r278;
	add.s64 	%rd436, %rd826, %rd435;
	shl.b64 	%rd437, %rd436, 2;
	add.s64 	%rd438, %rd4, %rd437;
	st.global.u32 	[%rd438], %r231;
$L__BB2_347:
	setp.eq.s32 	%p263, %r249, 0;
	setp.ge.s32 	%p264, %r279, %r1818;
	or.pred  	%p265, %p263, %p264;
	@%p265 bra 	$L__BB2_351;
	setp.ne.s16 	%p266, %rs6, 0;
	mov.b64 	%rd827, 0;
	@%p266 bra 	$L__BB2_350;
	ld.global.u64 	%rd827, [%rd135];
$L__BB2_350:
	cvt.s64.s32 	%rd440, %r279;
	add.s64 	%rd441, %rd827, %rd440;
	shl.b64 	%rd442, %rd441, 2;
	add.s64 	%rd443, %rd4, %rd442;
	st.global.u32 	[%rd443], %r232;
$L__BB2_351:
	setp.eq.s32 	%p267, %r250, 0;
	setp.ge.s32 	%p268, %r280, %r1818;
	or.pred  	%p269, %p267, %p268;
	@%p269 bra 	$L__BB2_355;
	setp.ne.s16 	%p270, %rs6, 0;
	mov.b64 	%rd828, 0;
	@%p270 bra 	$L__BB2_354;
	ld.global.u64 	%rd828, [%rd135];
$L__BB2_354:
	cvt.s64.s32 	%rd445, %r280;
	add.s64 	%rd446, %rd828, %rd445;
	shl.b64 	%rd447, %rd446, 2;
	add.s64 	%rd448, %rd4, %rd447;
	st.global.u32 	[%rd448], %r233;
$L__BB2_355:
	setp.eq.s32 	%p271, %r251, 0;
	setp.ge.s32 	%p272, %r281, %r1818;
	or.pred  	%p273, %p271, %p272;
	@%p273 bra 	$L__BB2_359;
	setp.ne.s16 	%p274, %rs6, 0;
	mov.b64 	%rd829, 0;
	@%p274 bra 	$L__BB2_358;
	ld.global.u64 	%rd829, [%rd135];
$L__BB2_358:
	cvt.s64.s32 	%rd450, %r281;
	add.s64 	%rd451, %rd829, %rd450;
	shl.b64 	%rd452, %rd451, 2;
	add.s64 	%rd453, %rd4, %rd452;
	st.global.u32 	[%rd453], %r234;
$L__BB2_359:
	setp.eq.s32 	%p275, %r252, 0;
	setp.ge.s32 	%p276, %r282, %r1818;
	or.pred  	%p277, %p275, %p276;
	@%p277 bra 	$L__BB2_363;
	setp.ne.s16 	%p278, %rs6, 0;
	mov.b64 	%rd830, 0;
	@%p278 bra 	$L__BB2_362;
	ld.global.u64 	%rd830, [%rd135];
$L__BB2_362:
	cvt.s64.s32 	%rd455, %r282;
	add.s64 	%rd456, %rd830, %rd455;
	shl.b64 	%rd457, %rd456, 2;
	add.s64 	%rd458, %rd4, %rd457;
	st.global.u32 	[%rd458], %r235;
$L__BB2_363:
	setp.eq.s32 	%p279, %r253, 0;
	setp.ge.s32 	%p280, %r283, %r1818;
	or.pred  	%p281, %p279, %p280;
	@%p281 bra 	$L__BB2_367;
	setp.ne.s16 	%p282, %rs6, 0;
	mov.b64 	%rd831, 0;
	@%p282 bra 	$L__BB2_366;
	ld.global.u64 	%rd831, [%rd135];
$L__BB2_366:
	cvt.s64.s32 	%rd460, %r283;
	add.s64 	%rd461, %rd831, %rd460;
	shl.b64 	%rd462, %rd461, 2;
	add.s64 	%rd463, %rd4, %rd462;
	st.global.u32 	[%rd463], %r236;
$L__BB2_367:
	setp.eq.s32 	%p283, %r254, 0;
	setp.ge.s32 	%p284, %r284, %r1818;
	or.pred  	%p285, %p283, %p284;
	@%p285 bra 	$L__BB2_371;
	setp.ne.s16 	%p286, %rs6, 0;
	mov.b64 	%rd832, 0;
	@%p286 bra 	$L__BB2_370;
	ld.global.u64 	%rd832, [%rd135];
$L__BB2_370:
	cvt.s64.s32 	%rd465, %r284;
	add.s64 	%rd466, %rd832, %rd465;
	shl.b64 	%rd467, %rd466, 2;
	add.s64 	%rd468, %rd4, %rd467;
	st.global.u32 	[%rd468], %r237;
$L__BB2_371:
	setp.eq.s32 	%p287, %r255, 0;
	setp.ge.s32 	%p288, %r285, %r1818;
	or.pred  	%p289, %p287, %p288;
	@%p289 bra 	$L__BB2_375;
	setp.ne.s16 	%p290, %rs6, 0;
	mov.b64 	%rd833, 0;
	@%p290 bra 	$L__BB2_374;
	ld.global.u64 	%rd833, [%rd135];
$L__BB2_374:
	cvt.s64.s32 	%rd470, %r285;
	add.s64 	%rd471, %rd833, %rd470;
	shl.b64 	%rd472, %rd471, 2;
	add.s64 	%rd473, %rd4, %rd472;
	st.global.u32 	[%rd473], %r238;
$L__BB2_375:
	setp.eq.s32 	%p291, %r256, 0;
	setp.ge.s32 	%p292, %r286, %r1818;
	or.pred  	%p293, %p291, %p292;
	@%p293 bra 	$L__BB2_611;
	setp.ne.s16 	%p294, %rs6, 0;
	mov.b64 	%rd834, 0;
	@%p294 bra 	$L__BB2_378;
	ld.global.u64 	%rd834, [%rd135];
$L__BB2_378:
	cvt.s64.s32 	%rd475, %r286;
	add.s64 	%rd476, %rd834, %rd475;
	shl.b64 	%rd477, %rd476, 2;
	add.s64 	%rd478, %rd4, %rd477;
	st.global.u32 	[%rd478], %r239;
	bra.uni 	$L__BB2_611;
$L__BB2_379:
	bar.sync 	0;
	setp.eq.s32 	%p295, %r240, 0;
	@%p295 bra 	$L__BB2_381;
	shl.b32 	%r1055, %r270, 2;
	mov.u32 	%r1056, _ZZN3cub18CUB_300001_SM_10006detail6select23DeviceSelectSweepKernelINS2_10policy_hubIiNS0_8NullTypeEiLb0ELNS0_10SelectImplE1EE10Policy1000EN6thrust24THRUST_300001_SM_1000_NS6detail15normal_iteratorINSA_10device_ptrIiEEEEPS5_SF_PlNS0_13ScanTileStateIiLb1EEEN4cuda3std3__410__not_fn_tI7is_evenEES5_iNS2_19streaming_context_tIlLb1EEELS6_1EEEvT0_T1_T2_T3_T4_T5_T6_T7_iT8_NS1_7vsmem_tEE19static_temp_storage;
	add.s32 	%r1057, %r1056, %r1055;
	st.shared.u32 	[%r1057], %r223;
$L__BB2_381:
	setp.eq.s32 	%p296, %r241, 0;
	@%p296 bra 	$L__BB2_383;
	shl.b32 	%r1058, %r271, 2;
	mov.u32 	%r1059, _ZZN3cub18CUB_300001_SM_10006detail6select23DeviceSelectSweepKernelINS2_10policy_hubIiNS0_8NullTypeEiLb0ELNS0_10SelectImplE1EE10Policy1000EN6thrust24THRUST_300001_SM_1000_NS6detail15normal_iteratorINSA_10device_ptrIiEEEEPS5_SF_PlNS0_13ScanTileStateIiLb1EEEN4cuda3std3__410__not_fn_tI7is_evenEES5_iNS2_19streaming_context_tIlLb1EEELS6_1EEEvT0_T1_T2_T3_T4_T5_T6_T7_iT8_NS1_7vsmem_tEE19static_temp_storage;
	add.s32 	%r1060, %r1059, %r1058;
	st.shared.u32 	[%r1060], %r224;
$L__BB2_383:
	setp.eq.s32 	%p297, %r242, 0;
	@%p297 bra 	$L__BB2_385;
	shl.b32 	%r1061, %r272, 2;
	mov.u32 	%r1062, _ZZN3cub18CUB_300001_SM_10006detail6select23DeviceSelectSweepKernelINS2_10policy_hubIiNS0_8NullTypeEiLb0ELNS0_10SelectImplE1EE10Policy1000EN6thrust24THRUST_300001_SM_1000_NS6detail15normal_iteratorINSA_10device_ptrIiEEEEPS5_SF_PlNS0_13ScanTileStateIiLb1EEEN4cuda3std3__410__not_fn_tI7is_evenEES5_iNS2_19streaming_context_tIlLb1EEELS6_1EEEvT0_T1_T2_T3_T4_T5_T6_T7_iT8_NS1_7vsmem_tEE19static_temp_storage;
	add.s32 	%r1063, %r1062, %r1061;
	st.shared.u32 	[%r1063], %r225;
$L__BB2_385:
	setp.eq.s32 	%p298, %r243, 0;
	@%p298 bra 	$L__BB2_387;
	shl.b32 	%r1064, %r273, 2;
	mov.u32 	%r1065, _ZZN3cub18CUB_300001_SM_10006detail6select23DeviceSelectSweepKernelINS2_10policy_hubIiNS0_8NullTypeEiLb0ELNS0_10SelectImplE1EE10Policy1000EN6thrust24THRUST_300001_SM_1000_NS6detail15normal_iteratorINSA_10device_ptrIiEEEEPS5_SF_PlNS0_13ScanTileStateIiLb1EEEN4cuda3std3__410__not_fn_tI7is_evenEES5_iNS2_19streaming_context_tIlLb1EEELS6_1EEEvT0_T1_T2_T3_T4_T5_T6_T7_iT8_NS1_7vsmem_tEE19static_temp_storage;
	add.s32 	%r1066, %r1065, %r1064;
	st.shared.u32 	[%r1066], %r226;
$L__BB2_387:
	setp.eq.s32 	%p299, %r244, 0;
	@%p299 bra 	$L__BB2_389;
	shl.b32 	%r1067, %r274, 2;
	mov.u32 	%r1068, _ZZN3cub18CUB_300001_SM_10006detail6select23DeviceSelectSweepKernelINS2_10policy_hubIiNS0_8NullTypeEiLb0ELNS0_10SelectImplE1EE10Policy1000EN6thrust24THRUST_300001_SM_1000_NS6detail15normal_iteratorINSA_10device_ptrIiEEEEPS5_SF_PlNS0_13ScanTileStateIiLb1EEEN4cuda3std3__410__not_fn_tI7is_evenEES5_iNS2_19streaming_context_tIlLb1EEELS6_1EEEvT0_T1_T2_T3_T4_T5_T6_T7_iT8_NS1_7vsmem_tEE19static_temp_storage;
	add.s32 	%r1069, %r1068, %r1067;
	st.shared.u32 	[%r1069], %r227;
$L__BB2_389:
	setp.eq.s32 	%p300, %r245, 0;
	@%p300 bra 	$L__BB2_391;
	shl.b32 	%r1070, %r275, 2;
	mov.u32 	%r1071, _ZZN3cub18CUB_300001_SM_10006detail6select23DeviceSelectSweepKernelINS2_10policy_hubIiNS0_8NullTypeEiLb0ELNS0_10SelectImplE1EE10Policy1000EN6thrust24THRUST_300001_SM_1000_NS6detail15normal_iteratorINSA_10device_ptrIiEEEEPS5_SF_PlNS0_13ScanTileStateIiLb1EEEN4cuda3std3__410__not_fn_tI7is_evenEES5_iNS2_19streaming_context_tIlLb1EEELS6_1EEEvT0_T1_T2_T3_T4_T5_T6_T7_iT8_NS1_7vsmem_tEE19static_temp_storage;
	add.s32 	%r1072, %r1071, %r1070;
	st.shared.u32 	[%r1072], %r228;
$L__BB2_391:
	setp.eq.s32 	%p301, %r246, 0;
	@%p301 bra 	$L__BB2_393;
	shl.b32 	%r1073, %r276, 2;
	mov.u32 	%r1074, _ZZN3cub18CUB_300001_SM_10006detail6select23DeviceSelectSweepKernelINS2_10policy_hubIiNS0_8NullTypeEiLb0ELNS0_10SelectImplE1EE10Policy1000EN6thrust24THRUST_300001_SM_1000_NS6detail15normal_iteratorINSA_10device_ptrIiEEEEPS5_SF_PlNS0_13ScanTileStateIiLb1EEEN4cuda3std3__410__not_fn_tI7is_evenEES5_iNS2_19streaming_context_tIlLb1EEELS6_1EEEvT0_T1_T2_T3_T4_T5_T6_T7_iT8_NS1_7vsmem_tEE19static_temp_storage;
	add.s32 	%r1075, %r1074, %r1073;
	st.shared.u32 	[%r1075], %r229;
$L__BB2_393:
	setp.eq.s32 	%p302, %r247, 0;
	@%p302 bra 	$L__BB2_395;
	shl.b32 	%r1076, %r277, 2;
	mov.u32 	%r1077, _ZZN3cub18CUB_300001_SM_10006detail6select23DeviceSelectSweepKernelINS2_10policy_hubIiNS0_8NullTypeEiLb0ELNS0_10SelectImplE1EE10Policy1000EN6thrust24THRUST_300001_SM_1000_NS6detail15normal_iteratorINSA_10device_ptrIiEEEEPS5_SF_PlNS0_13ScanTileStateIiLb1EEEN4cuda3std3__410__not_fn_tI7is_evenEES5_iNS2_19streaming_context_tIlLb1EEELS6_1EEEvT0_T1_T2_T3_T4_T5_T6_T7_iT8_NS1_7vsmem_tEE19static_temp_storage;
	add.s32 	%r1078, %r1077, %r1076;
	st.shared.u32 	[%r1078], %r230;
$L__BB2_395:
	setp.eq.s32 	%p303, %r248, 0;
	@%p303 bra 	$L__BB2_397;
	shl.b32 	%r1079, %r278, 2;
	mov.u32 	%r1080, _ZZN3cub18CUB_300001_SM_10006detail6select23DeviceSelectSweepKernelINS2_10policy_hubIiNS0_8NullTypeEiLb0ELNS0_10SelectImplE1EE10Policy1000EN6thrust24THRUST_300001_SM_1000_NS6detail15normal_iteratorINSA_10device_ptrIiEEEEPS5_SF_PlNS0_13ScanTileStateIiLb1EEEN4cuda3std3__410__not_fn_tI7is_evenEES5_iNS2_19streaming_context_tIlLb1EEELS6_1EEEvT0_T1_T2_T3_T4_T5_T6_T7_iT8_NS1_7vsmem_tEE19static_temp_storage;
	add.s32 	%r1081, %r1080, %r1079;
	st.shared.u32 	[%r1081], %r231;
$L__BB2_397:
	setp.eq.s32 	%p304, %r249, 0;
	@%p304 bra 	$L__BB2_399;
	shl.b32 	%r1082, %r279, 2;
	mov.u32 	%r1083, _ZZN3cub18CUB_300001_SM_10006detail6select23DeviceSelectSweepKernelINS2_10policy_hubIiNS0_8NullTypeEiLb0ELNS0_10SelectImplE1EE10Policy1000EN6thrust24THRUST_300001_SM_1000_NS6detail15normal_iteratorINSA_10device_ptrIiEEEEPS5_SF_PlNS0_13ScanTileStateIiLb1EEEN4cuda3std3__410__not_fn_tI7is_evenEES5_iNS2_19streaming_context_tIlLb1EEELS6_1EEEvT0_T1_T2_T3_T4_T5_T6_T7_iT8_NS1_7vsmem_tEE19static_temp_storage;
	add.s32 	%r1084, %r1083, %r1082;
	st.shared.u32 	[%r1084], %r232;
$L__BB2_399:
	setp.eq.s32 	%p305, %r250, 0;
	@%p305 bra 	$L__BB2_401;
	shl.b32 	%r1085, %r280, 2;
	mov.u32 	%r1086, _ZZN3cub18CUB_300001_SM_10006detail6select23DeviceSelectSweepKernelINS2_10policy_hubIiNS0_8NullTypeEiLb0ELNS0_10SelectImplE1EE10Policy1000EN6thrust24THRUST_300001_SM_1000_NS6detail15normal_iteratorINSA_10device_ptrIiEEEEPS5_SF_PlNS0_13ScanTileStateIiLb1EEEN4cuda3std3__410__not_fn_tI7is_evenEES5_iNS2_19streaming_context_tIlLb1EEELS6_1EEEvT0_T1_T2_T3_T4_T5_T6_T7_iT8_NS1_7vsmem_tEE19static_temp_storage;
	add.s32 	%r1087, %r1086, %r1085;
	st.shared.u32 	[%r1087], %r233;
$L__BB2_401:
	setp.eq.s32 	%p306, %r251, 0;
	@%p306 bra 	$L__BB2_403;
	shl.b32 	%r1088, %r281, 2;
	mov.u32 	%r1089, _ZZN3cub18CUB_300001_SM_10006detail6select23DeviceSelectSweepKernelINS2_10policy_hubIiNS0_8NullTypeEiLb0ELNS0_10SelectImplE1EE10Policy1000EN6thrust24THRUST_300001_SM_1000_NS6detail15normal_iteratorINSA_10device_ptrIiEEEEPS5_SF_PlNS0_13ScanTileStateIiLb1EEEN4cuda3std3__410__not_fn_tI7is_evenEES5_iNS2_19streaming_context_tIlLb1EEELS6_1EEEvT0_T1_T2_T3_T4_T5_T6_T7_iT8_NS1_7vsmem_tEE19static_temp_storage;
	add.s32 	%r1090, %r1089, %r1088;
	st.shared.u32 	[%r1090], %r234;
$L__BB2_403:
	setp.eq.s32 	%p307, %r252, 0;
	@%p307 bra 	$L__BB2_405;
	shl.b32 	%r1091, %r282, 2;
	mov.u32 	%r1092, _ZZN3cub18CUB_300001_SM_10006detail6select23DeviceSelectSweepKernelINS2_10policy_hubIiNS0_8NullTypeEiLb0ELNS0_10SelectImplE1EE10Policy1000EN6thrust24THRUST_300001_SM_1000_NS6detail15normal_iteratorINSA_10device_ptrIiEEEEPS5_SF_PlNS0_13ScanTileStateIiLb1EEEN4cuda3std3__410__not_fn_tI7is_evenEES5_iNS2_19streaming_context_tIlLb1EEELS6_1EEEvT0_T1_T2_T3_T4_T5_T6_T7_iT8_NS1_7vsmem_tEE19static_temp_storage;
	add.s32 	%r1093, %r1092, %r1091;
	st.shared.u32 	[%r1093], %r235;
$L__BB2_405:
	setp.eq.s32 	%p308, %r253, 0;
	@%p308 bra 	$L__BB2_407;
	shl.b32 	%r1094, %r283, 2;
	mov.u32 	%r1095, _ZZN3cub18CUB_300001_SM_10006detail6select23DeviceSelectSweepKernelINS2_10policy_hubIiNS0_8NullTypeEiLb0ELNS0_10SelectImplE1EE10Policy1000EN6thrust24THRUST_300001_SM_1000_NS6detail15normal_iteratorINSA_10device_ptrIiEEEEPS5_SF_PlNS0_13ScanTileStateIiLb1EEEN4cuda3std3__410__not_fn_tI7is_evenEES5_iNS2_19streaming_context_tIlLb1EEELS6_1EEEvT0_T1_T2_T3_T4_T5_T6_T7_iT8_NS1_7vsmem_tEE19static_temp_storage;
	add.s32 	%r1096, %r1095, %r1094;
	st.shared.u32 	[%r1096], %r236;
$L__BB2_407:
	setp.eq.s32 	%p309, %r254, 0;
	@%p309 bra 	$L__BB2_409;
	shl.b32 	%r1097, %r284, 2;
	mov.u32 	%r1098, _ZZN3cub18CUB_300001_SM_10006detail6select23DeviceSelectSweepKernelINS2_10policy_hubIiNS0_8NullTypeEiLb0ELNS0_10SelectImplE1EE10Policy1000EN6thrust24THRUST_300001_SM_1000_NS6detail15normal_iteratorINSA_10device_ptrIiEEEEPS5_SF_PlNS0_13ScanTileStateIiLb1EEEN4cuda3std3__410__not_fn_tI7is_evenEES5_iNS2_19streaming_context_tIlLb1EEELS6_1EEEvT0_T1_T2_T3_T4_T5_T6_T7_iT8_NS1_7vsmem_tEE19static_temp_storage;
	add.s32 	%r1099, %r1098, %r1097;
	st.shared.u32 	[%r1099], %r237;
$L__BB2_409:
	setp.eq.s32 	%p310, %r255, 0;
	@%p310 bra 	$L__BB2_411;
	shl.b32 	%r1100, %r285, 2;
	mov.u32 	%r1101, _ZZN3cub18CUB_300001_SM_10006detail6select23DeviceSelectSweepKernelINS2_10policy_hubIiNS0_8NullTypeEiLb0ELNS0_10SelectImplE1EE10Policy1000EN6thrust24THRUST_300001_SM_1000_NS6detail15normal_iteratorINSA_10device_ptrIiEEEEPS5_SF_PlNS0_13ScanTileStateIiLb1EEEN4cuda3std3__410__not_fn_tI7is_evenEES5_iNS2_19streaming_context_tIlLb1EEELS6_1EEEvT0_T1_T2_T3_T4_T5_T6_T7_iT8_NS1_7vsmem_tEE19static_temp_storage;
	add.s32 	%r1102, %r1101, %r1100;
	st.shared.u32 	[%r1102], %r238;
$L__BB2_411:
	setp.eq.s32 	%p311, %r256, 0;
	@%p311 bra 	$L__BB2_413;
	shl.b32 	%r1103, %r286, 2;
	mov.u32 	%r1104, _ZZN3cub18CUB_300001_SM_10006detail6select23DeviceSelectSweepKernelINS2_10policy_hubIiNS0_8NullTypeEiLb0ELNS0_10SelectImplE1EE10Policy1000EN6thrust24THRUST_300001_SM_1000_NS6detail15normal_iteratorINSA_10device_ptrIiEEEEPS5_SF_PlNS0_13ScanTileStateIiLb1EEEN4cuda3std3__410__not_fn_tI7is_evenEES5_iNS2_19streaming_context_tIlLb1EEELS6_1EEEvT0_T1_T2_T3_T4_T5_T6_T7_iT8_NS1_7vsmem_tEE19static_temp_storage;
	add.s32 	%r1105, %r1104, %r1103;
	st.shared.u32 	[%r1105], %r239;
$L__BB2_413:
	bar.sync 	0;
	mov.u32 	%r1785, %tid.x;
	setp.ge.u32 	%p312, %r1785, %r1818;
	@%p312 bra 	$L__BB2_611;
	ld.param.u32 	%r1743, [_ZN3cub18CUB_300001_SM_10006detail6select23DeviceSelectSweepKernelINS2_10policy_hubIiNS0_8NullTypeEiLb0ELNS0_10SelectImplE1EE10Policy1000EN6thrust24THRUST_300001_SM_1000_NS6detail15normal_iteratorINSA_10device_ptrIiEEEEPS5_SF_PlNS0_13ScanTileStateIiLb1EEEN4cuda3std3__410__not_fn_tI7is_evenEES5_iNS2_19streaming_context_tIlLb1EEELS6_1EEEvT0_T1_T2_T3_T4_T5_T6_T7_iT8_NS1_7vsmem_tE_param_7];
	mov.u64 	%rd479, %rd218;
	ld.param.u8 	%rs5, [%rd479];
	ld.param.u64 	%rd480, [%rd479+24];
	cvta.to.global.u64 	%rd110, %rd480;
	add.s32 	%r1106, %r259, %r260;
	add.s32 	%r1107, %r1106, %r261;
	add.s32 	%r1108, %r1107, %r262;
	add.s32 	%r1109, %r1108, %r263;
	add.s32 	%r1110, %r1109, %r264;
	add.s32 	%r1111, %r1110, %r265;
	add.s32 	%r1112, %r1111, %r266;
	add.s32 	%r1113, %r1112, %r267;
	add.s32 	%r1114, %r1113, %r268;
	add.s32 	%r1115, %r1114, %r269;
	add.s32 	%r1116, %r1115, %r258;
	add.s32 	%r1117, %r1116, %r1743;
	sub.s32 	%r1118, %r1117, %r1785;
	add.s32 	%r289, %r1118, -6529;
	mul.hi.u32 	%r1119, %r289, -1431655765;
	shr.u32 	%r1120, %r1119, 8;
	add.s32 	%r290, %r1120, 1;
	and.b32  	%r1121, %r1120, 3;
	setp.eq.s32 	%p313, %r1121, 3;
	@%p313 bra 	$L__BB2_419;
	cvt.u64.u32 	%rd811, %r1785;
	shl.b32 	%r1122, %r1785, 2;
	mov.u32 	%r1123, _ZZN3cub18CUB_300001_SM_10006detail6select23DeviceSelectSweepKernelINS2_10policy_hubIiNS0_8NullTypeEiLb0ELNS0_10SelectImplE1EE10Policy1000EN6thrust24THRUST_300001_SM_1000_NS6detail15normal_iteratorINSA_10device_ptrIiEEEEPS5_SF_PlNS0_13ScanTileStateIiLb1EEEN4cuda3std3__410__not_fn_tI7is_evenEES5_iNS2_19streaming_context_tIlLb1EEELS6_1EEEvT0_T1_T2_T3_T4_T5_T6_T7_iT8_NS1_7vsmem_tEE19static_temp_storage;
	add.s32 	%r1782, %r1123, %r1122;
	and.b32  	%r1124, %r290, 3;
	neg.s32 	%r1781, %r1124;
$L__BB2_416:
	.pragma "nounroll";
	setp.ne.s16 	%p314, %rs5, 0;
	mov.b64 	%rd812, 0;
	@%p314 bra 	$L__BB2_418;
	ld.global.u64 	%rd812, [%rd110];
$L__BB2_418:
	add.s64 	%rd482, %rd812, %rd811;
	shl.b64 	%rd483, %rd482, 2;
	add.s64 	%rd484, %rd4, %rd483;
	ld.shared.u32 	%r1125, [%r1782];
	st.global.u32 	[%rd484], %r1125;
	add.s64 	%rd811, %rd811, 384;
	cvt.u32.u64 	%r1785, %rd811;
	add.s32 	%r1782, %r1782, 1536;
	add.s32 	%r1781, %r1781, 1;
	setp.ne.s32 	%p315, %r1781, 0;
	@%p315 bra 	$L__BB2_416;
$L__BB2_419:
	setp.lt.u32 	%p316, %r289, 1152;
	@%p316 bra 	$L__BB2_611;
	mul.wide.u32 	%rd486, %r1785, 4;
	add.s64 	%rd116, %rd4, %rd486;
	shl.b32 	%r1126, %r1785, 2;
	mov.u32 	%r1127, _ZZN3cub18CUB_300001_SM_10006detail6select23DeviceSelectSweepKernelINS2_10policy_hubIiNS0_8NullTypeEiLb0ELNS0_10SelectImplE1EE10Policy1000EN6thrust24THRUST_300001_SM_1000_NS6detail15normal_iteratorINSA_10device_ptrIiEEEEPS5_SF_PlNS0_13ScanTileStateIiLb1EEEN4cuda3std3__410__not_fn_tI7is_evenEES5_iNS2_19streaming_context_tIlLb1EEELS6_1EEEvT0_T1_T2_T3_T4_T5_T6_T7_iT8_NS1_7vsmem_tEE19static_temp_storage;
	add.s32 	%r1128, %r1126, %r1127;
	add.s32 	%r1784, %r1128, 3072;
	mov.b64 	%rd813, 0;
$L__BB2_421:
	setp.ne.s16 	%p317, %rs5, 0;
	mov.b64 	%rd814, 0;
	@%p317 bra 	$L__BB2_423;
	ld.global.u64 	%rd814, [%rd110];
$L__BB2_423:
	setp.ne.s16 	%p318, %rs5, 0;
	shl.b64 	%rd489, %rd814, 2;
	add.s64 	%rd490, %rd813, %rd489;
	add.s64 	%rd491, %rd116, %rd490;
	ld.shared.u32 	%r1129, [%r1784+-3072];
	st.global.u32 	[%rd491], %r1129;
	mov.b64 	%rd815, 0;
	@%p318 bra 	$L__BB2_425;
	ld.global.u64 	%rd815, [%rd110];
$L__BB2_425:
	setp.ne.s16 	%p319, %rs5, 0;
	shl.b64 	%rd493, %rd815, 2;
	add.s64 	%rd494, %rd813, %rd493;
	add.s64 	%rd495, %rd116, %rd494;
	ld.shared.u32 	%r1130, [%r1784+-1536];
	st.global.u32 	[%rd495+1536], %r1130;
	mov.b64 	%rd816, 0;
	@%p319 bra 	$L__BB2_427;
	ld.global.u64 	%rd816, [%rd110];
$L__BB2_427:
	setp.ne.s16 	%p320, %rs5, 0;
	shl.b64 	%rd497, %rd816, 2;
	add.s64 	%rd498, %rd813, %rd497;
	add.s64 	%rd499, %rd116, %rd498;
	ld.shared.u32 	%r1131, [%r1784];
	st.global.u32 	[%rd499+3072], %r1131;
	mov.b64 	%rd817, 0;
	@%p320 bra 	$L__BB2_429;
	ld.global.u64 	%rd817, [%rd110];
$L__BB2_429:
	shl.b64 	%rd500, %rd817, 2;
	add.s64 	%rd501, %rd813, %rd500;
	add.s64 	%rd502, %rd116, %rd501;
	ld.shared.u32 	%r1132, [%r1784+1536];
	st.global.u32 	[%rd502+4608], %r1132;
	add.s32 	%r1785, %r1785, 1536;
	add.s64 	%rd813, %rd813, 6144;
	add.s32 	%r1784, %r1784, 6144;
	setp.lt.s32 	%p321, %r1785, %r1818;
	@%p321 bra 	$L__BB2_421;
	bra.uni 	$L__BB2_611;
$L__BB2_430:
	ld.param.u8 	%rs9, [%rd1];
	setp.eq.s16 	%p3, %rs9, 0;
	ld.param.u64 	%rd221, [%rd1+16];
	selp.b64 	%rd222, %rd221, 0, %p3;
	cvt.s64.s32 	%rd223, %r2;
	add.s64 	%rd224, %rd222, %rd223;
	mov.u32 	%r458, %tid.x;
	and.b32  	%r459, %r458, 31;
	and.b32  	%r460, %r458, 992;
	mul.lo.s32 	%r461, %r460, 17;
	or.b32  	%r304, %r461, %r459;
	setp.ge.s32 	%p4, %r304, %r185;
	cvt.u64.u32 	%rd225, %r304;
	add.s64 	%rd226, %rd224, %rd225;
	shl.b64 	%rd227, %rd226, 2;
	add.s64 	%rd162, %rd3, %rd227;
	@%p4 bra 	$L__BB2_432;
	ld.global.u32 	%r1786, [%rd162];
$L__BB2_432:
	add.s32 	%r463, %r304, 32;
	setp.ge.s32 	%p5, %r463, %r185;
	@%p5 bra 	$L__BB2_434;
	ld.global.u32 	%r1787, [%rd162+128];
$L__BB2_434:
	add.s32 	%r465, %r304, 64;
	setp.ge.s32 	%p6, %r465, %r185;
	@%p6 bra 	$L__BB2_436;
	ld.global.u32 	%r1788, [%rd162+256];
$L__BB2_436:
	add.s32 	%r467, %r304, 96;
	setp.ge.s32 	%p7, %r467, %r185;
	@%p7 bra 	$L__BB2_438;
	ld.global.u32 	%r1789, [%rd162+384];
$L__BB2_438:
	add.s32 	%r469, %r304, 128;
	setp.ge.s32 	%p8, %r469, %r185;
	@%p8 bra 	$L__BB2_440;
	ld.global.u32 	%r1790, [%rd162+512];
$L__BB2_440:
	add.s32 	%r471, %r304, 160;
	setp.ge.s32 	%p9, %r471, %r185;
	@%p9 bra 	$L__BB2_442;
	ld.global.u32 	%r1791, [%rd162+640];
$L__BB2_442:
	add.s32 	%r473, %r304, 192;
	setp.ge.s32 	%p10, %r473, %r185;
	@%p10 bra 	$L__BB2_444;
	ld.global.u32 	%r1792, [%rd162+768];
$L__BB2_444:
	add.s32 	%r475, %r304, 224;
	setp.ge.s32 	%p11, %r475, %r185;
	@%p11 bra 	$L__BB2_446;
	ld.global.u32 	%r1793, [%rd162+896];
$L__BB2_446:
	add.s32 	%r477, %r304, 256;
	setp.ge.s32 	%p12, %r477, %r185;
	@%p12 bra 	$L__BB2_448;
	ld.global.u32 	%r1794, [%rd162+1024];
$L__BB2_448:
	add.s32 	%r479, %r304, 288;
	setp.ge.s32 	%p13, %r479, %r185;
	@%p13 bra 	$L__BB2_450;
	ld.global.u32 	%r1795, [%rd162+1152];
$L__BB2_450:
	add.s32 	%r481, %r304, 320;
	setp.ge.s32 	%p14, %r481, %r185;
	@%p14 bra 	$L__BB2_452;
	ld.global.u32 	%r1796, [%rd162+1280];
$L__BB2_452:
	add.s32 	%r483, %r304, 352;
	setp.ge.s32 	%p15, %r483, %r185;
	@%p15 bra 	$L__BB2_454;
	ld.global.u32 	%r1797, [%rd162+1408];
$L__BB2_454:
	add.s32 	%r485, %r304, 384;
	setp.ge.s32 	%p16, %r485, %r185;
	@%p16 bra 	$L__BB2_456;
	ld.global.u32 	%r1798, [%rd162+1536];
$L__BB2_456:
	add.s32 	%r487, %r304, 416;
	setp.ge.s32 	%p17, %r487, %r185;
	@%p17 bra 	$L__BB2_458;
	ld.global.u32 	%r1799, [%rd162+1664];
$L__BB2_458:
	add.s32 	%r489, %r304, 448;
	setp.ge.s32 	%p18, %r489, %r185;
	@%p18 bra 	$L__BB2_460;
	ld.global.u32 	%r1800, [%rd162+1792];
$L__BB2_460:
	add.s32 	%r491, %r304, 480;
	setp.ge.s32 	%p19, %r491, %r185;
	@%p19 bra 	$L__BB2_462;
	ld.global.u32 	%r1801, [%rd162+1920];
$L__BB2_462:
	add.s32 	%r493, %r304, 512;
	setp.ge.s32 	%p20, %r493, %r185;
	@%p20 bra 	$L__BB2_464;
	ld.global.u32 	%r1802, [%rd162+2048];
$L__BB2_464:
	ld.param.u32 	%r1737, [_ZN3cub18CUB_300001_SM_10006detail6select23DeviceSelectSweepKernelINS2_10policy_hubIiNS0_8NullTypeEiLb0ELNS0_10SelectImplE1EE10Policy1000EN6thrust24THRUST_300001_SM_1000_NS6detail15normal_iteratorINSA_10device_ptrIiEEEEPS5_SF_PlNS0_13ScanTileStateIiLb1EEEN4cuda3std3__410__not_fn_tI7is_evenEES5_iNS2_19streaming_context_tIlLb1EEELS6_1EEEvT0_T1_T2_T3_T4_T5_T6_T7_iT8_NS1_7vsmem_tE_param_7];
	// begin inline asm
	mov.u32 %r494, %laneid;
	// end inline asm
	shr.u32 	%r341, %r458, 5;
	mad.lo.s32 	%r525, %r341, 544, %r494;
	shl.b32 	%r526, %r525, 2;
	mov.u32 	%r527, _ZZN3cub18CUB_300001_SM_10006detail6select23DeviceSelectSweepKernelINS2_10policy_hubIiNS0_8NullTypeEiLb0ELNS0_10SelectImplE1EE10Policy1000EN6thrust24THRUST_300001_SM_1000_NS6detail15normal_iteratorINSA_10device_ptrIiEEEEPS5_SF_PlNS0_13ScanTileStateIiLb1EEEN4cuda3std3__410__not_fn_tI7is_evenEES5_iNS2_19streaming_context_tIlLb1EEELS6_1EEEvT0_T1_T2_T3_T4_T5_T6_T7_iT8_NS1_7vsmem_tEE19static_temp_storage;
	add.s32 	%r528, %r527, %r526;
	st.shared.u32 	[%r528], %r1786;
	st.shared.u32 	[%r528+128], %r1787;
	st.shared.u32 	[%r528+256], %r1788;
	st.shared.u32 	[%r528+384], %r1789;
	st.shared.u32 	[%r528+512], %r1790;
	st.shared.u32 	[%r528+640], %r1791;
	st.shared.u32 	[%r528+768], %r1792;
	st.shared.u32 	[%r528+896], %r1793;
	st.shared.u32 	[%r528+1024], %r1794;
	st.shared.u32 	[%r528+1152], %r1795;
	st.shared.u32 	[%r528+1280], %r1796;
	st.shared.u32 	[%r528+1408], %r1797;
	st.shared.u32 	[%r528+1536], %r1798;
	st.shared.u32 	[%r528+1664], %r1799;
	st.shared.u32 	[%r528+1792], %r1800;
	st.shared.u32 	[%r528+1920], %r1801;
	st.shared.u32 	[%r528+2048], %r1802;
	bar.warp.sync 	-1;
	shl.b32 	%r529, %r494, 6;
	add.s32 	%r530, %r528, %r529;
	ld.shared.u32 	%r342, [%r530];
	ld.shared.u32 	%r343, [%r530+4];
	ld.shared.u32 	%r344, [%r530+8];
	ld.shared.u32 	%r345, [%r530+12];
	ld.shared.u32 	%r346, [%r530+16];
	ld.shared.u32 	%r347, [%r530+20];
	ld.shared.u32 	%r348, [%r530+24];
	ld.shared.u32 	%r349, [%r530+28];
	ld.shared.u32 	%r350, [%r530+32];
	ld.shared.u32 	%r351, [%r530+36];
	ld.shared.u32 	%r352, [%r530+40];
	ld.shared.u32 	%r353, [%r530+44];
	ld.shared.u32 	%r354, [%r530+48];
	ld.shared.u32 	%r355, [%r530+52];
	ld.shared.u32 	%r356, [%r530+56];
	ld.shared.u32 	%r357, [%r530+60];
	ld.shared.u32 	%r358, [%r530+64];
	mul.lo.s32 	%r531, %r458, 17;
	sub.s32 	%r536, %r1737, %r2;
	setp.lt.s32 	%p21, %r531, %r536;
	and.b32  	%r537, %r342, 1;
	selp.b32 	%r360, %r537, 1, %p21;
	add.s32 	%r538, %r531, 1;
	setp.lt.s32 	%p22, %r538, %r536;
	and.b32  	%r539, %r343, 1;
	selp.b32 	%r361, %r539, 1, %p22;
	add.s32 	%r540, %r531, 2;
	setp.lt.s32 	%p23, %r540, %r536;
	and.b32  	%r541, %r344, 1;
	selp.b32 	%r362, %r541, 1, %p23;
	add.s32 	%r542, %r531, 3;
	setp.lt.s32 	%p24, %r542, %r536;
	and.b32  	%r543, %r345, 1;
	selp.b32 	%r363, %r543, 1, %p24;
	add.s32 	%r544, %r531, 4;
	setp.lt.s32 	%p25, %r544, %r536;
	and.b32  	%r545, %r346, 1;
	selp.b32 	%r364, %r545, 1, %p25;
	add.s32 	%r546, %r531, 5;
	setp.lt.s32 	%p26, %r546, %r536;
	and.b32  	%r547, %r347, 1;
	selp.b32 	%r365, %r547, 1, %p26;
	add.s32 	%r548, %r531, 6;
	setp.lt.s32 	%p27, %r548, %r536;
	and.b32  	%r549, %r348, 1;
	selp.b32 	%r366, %r549, 1, %p27;
	add.s32 	%r550, %r531, 7;
	setp.lt.s32 	%p28, %r550, %r536;
	and.b32  	%r551, %r349, 1;
	selp.b32 	%r367, %r551, 1, %p28;
	add.s32 	%r552, %r531, 8;
	setp.lt.s32 	%p29, %r552, %r536;
	and.b32  	%r553, %r350, 1;
	selp.b32 	%r368, %r553, 1, %p29;
	add.s32 	%r554, %r531, 9;
	setp.lt.s32 	%p30, %r554, %r536;
	and.b32  	%r555, %r351, 1;
	selp.b32 	%r369, %r555, 1, %p30;
	add.s32 	%r556, %r531, 10;
	setp.lt.s32 	%p31, %r556, %r536;
	and.b32  	%r557, %r352, 1;
	selp.b32 	%r370, %r557, 1, %p31;
	add.s32 	%r558, %r531, 11;
	setp.lt.s32 	%p32, %r558, %r536;
	and.b32  	%r559, %r353, 1;
	selp.b32 	%r371, %r559, 1, %p32;
	add.s32 	%r560, %r531, 12;
	setp.lt.s32 	%p33, %r560, %r536;
	and.b32  	%r561, %r354, 1;
	selp.b32 	%r372, %r561, 1, %p33;
	add.s32 	%r562, %r531, 13;
	setp.lt.s32 	%p34, %r562, %r536;
	and.b32  	%r563, %r355, 1;
	selp.b32 	%r373, %r563, 1, %p34;
	add.s32 	%r564, %r531, 14;
	setp.lt.s32 	%p35, %r564, %r536;
	and.b32  	%r565, %r356, 1;
	selp.b32 	%r374, %r565, 1, %p35;
	add.s32 	%r566, %r531, 15;
	setp.lt.s32 	%p36, %r566, %r536;
	and.b32  	%r567, %r357, 1;
	selp.b32 	%r375, %r567, 1, %p36;
	add.s32 	%r568, %r531, 16;
	setp.lt.s32 	%p37, %r568, %r536;
	and.b32  	%r569, %r358, 1;
	selp.b32 	%r376, %r569, 1, %p37;
	bar.sync 	0;
	add.s32 	%r570, %r361, %r360;
	add.s32 	%r571, %r362, %r570;
	add.s32 	%r572, %r363, %r571;
	add.s32 	%r573, %r364, %r572;
	add.s32 	%r574, %r365, %r573;
	add.s32 	%r575, %r366, %r574;
	add.s32 	%r576, %r367, %r575;
	add.s32 	%r577, %r368, %r576;
	add.s32 	%r578, %r369, %r577;
	add.s32 	%r579, %r370, %r578;
	add.s32 	%r580, %r371, %r579;
	add.s32 	%r581, %r372, %r580;
	add.s32 	%r582, %r373, %r581;
	add.s32 	%r583, %r374, %r582;
	add.s32 	%r584, %r375, %r583;
	add.s32 	%r499, %r376, %r584;
	mov.b32 	%r497, 1;
	mov.b32 	%r522, 0;
	mov.b32 	%r524, -1;
	// begin inline asm
	{  .reg .s32 r0;  .reg .pred p;  shfl.sync.up.b32 r0|p, %r499, %r497, %r522, %r524;  @p add.s32 r0, r0, %r499;  mov.s32 %r495, r0;}
	// end inline asm
	mov.b32 	%r503, 2;
	// begin inline asm
	{  .reg .s32 r0;  .reg .pred p;  shfl.sync.up.b32 r0|p, %r495, %r503, %r522, %r524;  @p add.s32 r0, r0, %r495;  mov.s32 %r501, r0;}
	// end inline asm
	mov.b32 	%r509, 4;
	// begin inline asm
	{  .reg .s32 r0;  .reg .pred p;  shfl.sync.up.b32 r0|p, %r501, %r509, %r522, %r524;  @p add.s32 r0, r0, %r501;  mov.s32 %r507, r0;}
	// end inline asm
	mov.b32 	%r515, 8;
	// begin inline asm
	{  .reg .s32 r0;  .reg .pred p;  shfl.sync.up.b32 r0|p, %r507, %r515, %r522, %r524;  @p add.s32 r0, r0, %r507;  mov.s32 %r513, r0;}
	// end inline asm
	mov.b32 	%r521, 16;
	// begin inline asm
	{  .reg .s32 r0;  .reg .pred p;  shfl.sync.up.b32 r0|p, %r513, %r521, %r522, %r524;  @p add.s32 r0, r0, %r513;  mov.s32 %r519, r0;}
	// end inline asm
	setp.ne.s32 	%p38, %r494, 31;
	@%p38 bra 	$L__BB2_466;
	shl.b32 	%r585, %r341, 2;
	add.s32 	%r587, %r527, %r585;
	st.shared.u32 	[%r587], %r519;
$L__BB2_466:
	sub.s32 	%r604, %r519, %r499;
	bar.sync 	0;
	ld.shared.v4.u32 	{%r605, %r606, %r607, %r608}, [_ZZN3cub18CUB_300001_SM_10006detail6select23DeviceSelectSweepKernelINS2_10policy_hubIiNS0_8NullTypeEiLb0ELNS0_10SelectImplE1EE10Policy1000EN6thrust24THRUST_300001_SM_1000_NS6detail15normal_iteratorINSA_10device_ptrIiEEEEPS5_SF_PlNS0_13ScanTileStateIiLb1EEEN4cuda3std3__410__not_fn_tI7is_evenEES5_iNS2_19streaming_context_tIlLb1EEELS6_1EEEvT0_T1_T2_T3_T4_T5_T6_T7_iT8_NS1_7vsmem_tEE19static_temp_storage];
	add.s32 	%r610, %r606, %r605;
	setp.eq.s32 	%p39, %r341, 2;
	selp.b32 	%r611, %r610, %r605, %p39;
	add.s32 	%r612, %r610, %r607;
	setp.eq.s32 	%p40, %r341, 3;
	selp.b32 	%r613, %r612, %r611, %p40;
	add.s32 	%r614, %r612, %r608;
	setp.eq.s32 	%p41, %r341, 4;
	selp.b32 	%r615, %r614, %r613, %p41;
	ld.shared.v4.u32 	{%r616, %r617, %r618, %r619}, [_ZZN3cub18CUB_300001_SM_10006detail6select23DeviceSelectSweepKernelINS2_10policy_hubIiNS0_8NullTypeEiLb0ELNS0_10SelectImplE1EE10Policy1000EN6thrust24THRUST_300001_SM_1000_NS6detail15normal_iteratorINSA_10device_ptrIiEEEEPS5_SF_PlNS0_13ScanTileStateIiLb1EEEN4cuda3std3__410__not_fn_tI7is_evenEES5_iNS2_19streaming_context_tIlLb1EEELS6_1EEEvT0_T1_T2_T3_T4_T5_T6_T7_iT8_NS1_7vsmem_tEE19static_temp_storage+16];
	add.s32 	%r620, %r614, %r616;
	setp.eq.s32 	%p42, %r341, 5;
	selp.b32 	%r621, %r620, %r615, %p42;
	add.s32 	%r622, %r620, %r617;
	setp.eq.s32 	%p43, %r341, 6;
	selp.b32 	%r623, %r622, %r621, %p43;
	add.s32 	%r624, %r622, %r618;
	setp.eq.s32 	%p44, %r341, 7;
	selp.b32 	%r625, %r624, %r623, %p44;
	add.s32 	%r626, %r624, %r619;
	setp.eq.s32 	%p45, %r341, 8;
	selp.b32 	%r627, %r626, %r625, %p45;
	ld.shared.v4.u32 	{%r628, %r629, %r630, %r631}, [_ZZN3cub18CUB_300001_SM_10006detail6select23DeviceSelectSweepKernelINS2_10policy_hubIiNS0_8NullTypeEiLb0ELNS0_10SelectImplE1EE10Policy1000EN6thrust24THRUST_300001_SM_1000_NS6detail15normal_iteratorINSA_10device_ptrIiEEEEPS5_SF_PlNS0_13ScanTileStateIiLb1EEEN4cuda3std3__410__not_fn_tI7is_evenEES5_iNS2_19streaming_context_tIlLb1EEELS6_1EEEvT0_T1_T2_T3_T4_T5_T6_T7_iT8_NS1_7vsmem_tEE19static_temp_storage+32];
	add.s32 	%r632, %r626, %r628;
	setp.eq.s32 	%p46, %r341, 9;
	selp.b32 	%r633, %r632, %r627, %p46;
	add.s32 	%r634, %r632, %r629;
	setp.eq.s32 	%p47, %r341, 10;
	selp.b32 	%r635, %r634, %r633, %p47;
	add.s32 	%r636, %r634, %r630;
	setp.eq.s32 	%p48, %r341, 11;
	selp.b32 	%r637, %r636, %r635, %p48;
	add.s32 	%r378, %r636, %r631;
	setp.gt.u32 	%p49, %r458, 31;
	setp.lt.u32 	%p50, %r458, 32;
	setp.eq.s32 	%p51, %r494, 0;
	selp.b32 	%r638, 0, %r604, %p51;
	add.s32 	%r1810, %r637, %r638;
	selp.b32 	%r380, %r604, %r1810, %p50;
	@%p49 bra 	$L__BB2_491;
	setp.ne.s32 	%p52, %r458, 0;
	mul.wide.s32 	%rd228, %r1, 8;
	add.s64 	%rd163, %rd2, %rd228;
	@%p52 bra 	$L__BB2_469;
	st.shared.u32 	[_ZZN3cub18CUB_300001_SM_10006detail6select23DeviceSelectSweepKernelINS2_10policy_hubIiNS0_8NullTypeEiLb0ELNS0_10SelectImplE1EE10Policy1000EN6thrust24THRUST_300001_SM_1000_NS6detail15normal_iteratorINSA_10device_ptrIiEEEEPS5_SF_PlNS0_13ScanTileStateIiLb1EEEN4cuda3std3__410__not_fn_tI7is_evenEES5_iNS2_19streaming_context_tIlLb1EEELS6_1EEEvT0_T1_T2_T3_T4_T5_T6_T7_iT8_NS1_7vsmem_tEE19static_temp_storage+76], %r378;
	add.s64 	%rd229, %rd163, 256;
	mov.b32 	%r639, 100;
	// begin inline asm
	st.relaxed.gpu.v2.u32 [%rd229], {%r639, %r378};
	// end inline asm
$L__BB2_469:
	mov.u32 	%r381, %nctaid.x;
	setp.gt.u32 	%p53, %r381, 499;
	@%p53 bra 	$L__BB2_471;
	membar.cta;
	bra.uni 	$L__BB2_472;
$L__BB2_471:
	mov.b32 	%r641, 1150;
	// begin inline asm
	nanosleep.u32 %r641;
	// end inline asm
$L__BB2_472:
	mov.u32 	%r646, %ctaid.y;
	mad.lo.s32 	%r647, %r453, %r454, %r646;
	not.b32 	%r648, %r458;
	add.s32 	%r649, %r647, %r648;
	mul.wide.s32 	%rd231, %r649, 8;
	add.s64 	%rd232, %rd2, %rd231;
	add.s64 	%rd230, %rd232, 256;
	// begin inline asm
	ld.relaxed.gpu.v2.u32 {%r1808, %r1804}, [%rd230];
	// end inline asm
$L__BB2_473:
	setp.eq.s32 	%p54, %r1808, 99;
	mov.b32 	%r650, -1;
	vote.sync.any.pred 	%p55, %p54, %r650;
	not.pred 	%p56, %p55;
	@%p56 bra 	$L__BB2_478;
	@%p53 bra 	$L__BB2_476;
	membar.cta;
	bra.uni 	$L__BB2_477;
$L__BB2_476:
	mov.b32 	%r864, 76;
	// begin inline asm
	nanosleep.u32 %r864;
	// end inline asm
$L__BB2_477:
	// begin inline asm
	ld.relaxed.gpu.v2.u32 {%r1808, %r1804}, [%rd230];
	// end inline asm
	bra.uni 	$L__BB2_473;
$L__BB2_478:
	mov.u32 	%r679, %nctaid.y;
	mad.lo.s32 	%r681, %r453, %r679, %r646;
	mov.u32 	%r682, %tid.x;
	not.b32 	%r683, %r682;
	add.s32 	%r1807, %r681, %r683;
	setp.eq.s32 	%p57, %r1808, 101;
	mov.b32 	%r677, -1;
	vote.sync.ballot.b32 	%r684, %p57, %r677;
	// begin inline asm
	mov.u32 %r652, %lanemask_ge;
	// end inline asm
	and.b32  	%r685, %r684, %r652;
	or.b32  	%r686, %r685, -2147483648;
	add.s32 	%r687, %r686, -1;
	not.b32 	%r688, %r686;
	and.b32  	%r689, %r688, %r687;
	popc.b32 	%r656, %r689;
	mov.b32 	%r655, 1;
	// begin inline asm
	shfl.sync.down.b32 %r653, %r1804, %r655, %r656, %r677;
	// end inline asm
	setp.lt.s32 	%p59, %r494, %r656;
	selp.b32 	%r690, %r653, 0, %p59;
	add.s32 	%r659, %r690, %r1804;
	mov.b32 	%r660, 2;
	// begin inline asm
	shfl.sync.down.b32 %r658, %r659, %r660, %r656, %r677;
	// end inline asm
	add.s32 	%r691, %r494, 2;
	setp.gt.s32 	%p60, %r691, %r656;
	selp.b32 	%r692, 0, %r658, %p60;
	add.s32 	%r664, %r659, %r692;
	mov.b32 	%r665, 4;
	// begin inline asm
	shfl.sync.down.b32 %r663, %r664, %r665, %r656, %r677;
	// end inline asm
	add.s32 	%r693, %r494, 4;
	setp.gt.s32 	%p61, %r693, %r656;
	selp.b32 	%r694, 0, %r663, %p61;
	add.s32 	%r669, %r664, %r694;
	mov.b32 	%r670, 8;
	// begin inline asm
	shfl.sync.down.b32 %r668, %r669, %r670, %r656, %r677;
	// end inline asm
	add.s32 	%r695, %r494, 8;
	setp.gt.s32 	%p62, %r695, %r656;
	selp.b32 	%r696, 0, %r668, %p62;
	add.s32 	%r674, %r669, %r696;
	mov.b32 	%r675, 16;
	// begin inline asm
	shfl.sync.down.b32 %r673, %r674, %r675, %r656, %r677;
	// end inline asm
	add.s32 	%r697, %r494, 16;
	setp.gt.s32 	%p63, %r697, %r656;
	selp.b32 	%r698, 0, %r673, %p63;
	add.s32 	%r1805, %r674, %r698;
	add.s64 	%rd164, %rd2, 256;
$L__BB2_479:
	setp.ne.s32 	%p64, %r1808, 101;
	mov.b32 	%r699, -1;
	vote.sync.all.pred 	%p65, %p64, %r699;
	not.pred 	%p66, %p65;
	@%p66 bra 	$L__BB2_487;
	mul.wide.s32 	%rd361, %r1807, 8;
	add.s64 	%rd362, %rd164, %rd361;
	add.s64 	%rd360, %rd362, -256;
	// begin inline asm
	ld.relaxed.gpu.v2.u32 {%r1808, %r1809}, [%rd360];
	// end inline asm
$L__BB2_481:
	setp.eq.s32 	%p166, %r1808, 99;
	mov.b32 	%r817, -1;
	vote.sync.any.pred 	%p167, %p166, %r817;
	not.pred 	%p168, %p167;
	@%p168 bra 	$L__BB2_486;
	mov.u32 	%r860, %nctaid.x;
	setp.gt.u32 	%p176, %r860, 499;
	@%p176 bra 	$L__BB2_484;
	membar.cta;
	bra.uni 	$L__BB2_485;
$L__BB2_484:
	mov.b32 	%r861, 76;
	// begin inline asm
	nanosleep.u32 %r861;
	// end inline asm
$L__BB2_485:
	// begin inline asm
	ld.relaxed.gpu.v2.u32 {%r1808, %r1809}, [%rd360];
	// end inline asm
	bra.uni 	$L__BB2_481;
$L__BB2_486:
	setp.eq.s32 	%p169, %r1808, 101;
	mov.b32 	%r843, -1;
	vote.sync.ballot.b32 	%r844, %p169, %r843;
	and.b32  	%r845, %r844, %r652;
	or.b32  	%r846, %r845, -2147483648;
	add.s32 	%r847, %r846, -1;
	not.b32 	%r848, %r846;
	and.b32  	%r849, %r848, %r847;
	popc.b32 	%r822, %r849;
	mov.b32 	%r821, 1;
	// begin inline asm
	shfl.sync.down.b32 %r819, %r1809, %r821, %r822, %r843;
	// end inline asm
	setp.lt.s32 	%p171, %r494, %r822;
	selp.b32 	%r850, %r819, 0, %p171;
	add.s32 	%r825, %r850, %r1809;
	mov.b32 	%r826, 2;
	// begin inline asm
	shfl.sync.down.b32 %r824, %r825, %r826, %r822, %r843;
	// end inline asm
	setp.gt.s32 	%p172, %r691, %r822;
	selp.b32 	%r852, 0, %r824, %p172;
	add.s32 	%r830, %r825, %r852;
	mov.b32 	%r831, 4;
	// begin inline asm
	shfl.sync.down.b32 %r829, %r830, %r831, %r822, %r843;
	// end inline asm
	add.s32 	%r853, %r494, 4;
	setp.gt.s32 	%p173, %r853, %r822;
	selp.b32 	%r854, 0, %r829, %p173;
	add.s32 	%r835, %r830, %r854;
	mov.b32 	%r836, 8;
	// begin inline asm
	shfl.sync.down.b32 %r834, %r835, %r836, %r822, %r843;
	// end inline asm
	add.s32 	%r855, %r494, 8;
	setp.gt.s32 	%p174, %r855, %r822;
	selp.b32 	%r856, 0, %r834, %p174;
	add.s32 	%r840, %r835, %r856;
	mov.b32 	%r841, 16;
	// begin inline asm
	shfl.sync.down.b32 %r839, %r840, %r841, %r822, %r843;
	// end inline asm
	add.s32 	%r857, %r494, 16;
	setp.gt.s32 	%p175, %r857, %r822;
	selp.b32 	%r858, 0, %r839, %p175;
	add.s32 	%r859, %r858, %r1805;
	add.s32 	%r1805, %r859, %r840;
	add.s32 	%r1807, %r1807, -32;
	bra.uni 	$L__BB2_479;
$L__BB2_487:
	setp.ne.s32 	%p67, %r682, 0;
	@%p67 bra 	$L__BB2_489;
	add.s32 	%r703, %r1805, %r378;
	add.s64 	%rd233, %rd163, 256;
	mov.b32 	%r702, 101;
	// begin inline asm
	st.relaxed.gpu.v2.u32 [%rd233], {%r702, %r703};
	// end inline asm
	st.shared.u32 	[_ZZN3cub18CUB_300001_SM_10006detail6select23DeviceSelectSweepKernelINS2_10policy_hubIiNS0_8NullTypeEiLb0ELNS0_10SelectImplE1EE10Policy1000EN6thrust24THRUST_300001_SM_1000_NS6detail15normal_iteratorINSA_10device_ptrIiEEEEPS5_SF_PlNS0_13ScanTileStateIiLb1EEEN4cuda3std3__410__not_fn_tI7is_evenEES5_iNS2_19streaming_context_tIlLb1EEELS6_1EEEvT0_T1_T2_T3_T4_T5_T6_T7_iT8_NS1_7vsmem_tEE19static_temp_storage+68], %r1805;
	st.shared.u32 	[_ZZN3cub18CUB_300001_SM_10006detail6select23DeviceSelectSweepKernelINS2_10policy_hubIiNS0_8NullTypeEiLb0ELNS0_10SelectImplE1EE10Policy1000EN6thrust24THRUST_300001_SM_1000_NS6detail15normal_iteratorINSA_10device_ptrIiEEEEPS5_SF_PlNS0_13ScanTileStateIiLb1EEEN4cuda3std3__410__not_fn_tI7is_evenEES5_iNS2_19streaming_context_tIlLb1EEELS6_1EEEvT0_T1_T2_T3_T4_T5_T6_T7_iT8_NS1_7vsmem_tEE19static_temp_storage+72], %r703;
$L__BB2_489:
	setp.ne.s32 	%p68, %r494, 0;
	mov.u32 	%r1810, %r380;
	@%p68 bra 	$L__BB2_491;
	st.shared.u32 	[_ZZN3cub18CUB_300001_SM_10006detail6select23DeviceSelectSweepKernelINS2_10policy_hubIiNS0_8NullTypeEiLb0ELNS0_10SelectImplE1EE10Policy1000EN6thrust24THRUST_300001_SM_1000_NS6detail15normal_iteratorINSA_10device_ptrIiEEEEPS5_SF_PlNS0_13ScanTileStateIiLb1EEEN4cuda3std3__410__not_fn_tI7is_evenEES5_iNS2_19streaming_context_tIlLb1EEELS6_1EEEvT0_T1_T2_T3_T4_T5_T6_T7_iT8_NS1_7vsmem_tEE19static_temp_storage+60], %r1805;
	mov.u32 	%r1810, %r1805;
$L__BB2_491:
	ld.param.u32 	%r1738, [_ZN3cub18CUB_300001_SM_10006detail6select23DeviceSelectSweepKernelINS2_10policy_hubIiNS0_8NullTypeEiLb0ELNS0_10SelectImplE1EE10Policy1000EN6thrust24THRUST_300001_SM_1000_NS6detail15normal_iteratorINSA_10device_ptrIiEEEEPS5_SF_PlNS0_13ScanTileStateIiLb1EEEN4cuda3std3__410__not_fn_tI7is_evenEES5_iNS2_19streaming_context_tIlLb1EEELS6_1EEEvT0_T1_T2_T3_T4_T5_T6_T7_iT8_NS1_7vsmem_tE_param_7];
	bar.sync 	0;
	mov.u32 	%r704, %tid.x;
	setp.eq.s32 	%p69, %r704, 0;
	ld.shared.u32 	%r705, [_ZZN3cub18CUB_300001_SM_10006detail6select23DeviceSelectSweepKernelINS2_10policy_hubIiNS0_8NullTypeEiLb0ELNS0_10SelectImplE1EE10Policy1000EN6thrust24THRUST_300001_SM_1000_NS6detail15normal_iteratorINSA_10device_ptrIiEEEEPS5_SF_PlNS0_13ScanTileStateIiLb1EEEN4cuda3std3__410__not_fn_tI7is_evenEES5_iNS2_19streaming_context_tIlLb1EEELS6_1EEEvT0_T1_T2_T3_T4_T5_T6_T7_iT8_NS1_7vsmem_tEE19static_temp_storage+60];
	.pragma "used_bytes_mask 65520";
	ld.shared.v4.u32 	{%r706, %r407, %r707, %r408}, [_ZZN3cub18CUB_300001_SM_10006detail6select23DeviceSelectSweepKernelINS2_10policy_hubIiNS0_8NullTypeEiLb0ELNS0_10SelectImplE1EE10Policy1000EN6thrust24THRUST_300001_SM_1000_NS6detail15normal_iteratorINSA_10device_ptrIiEEEEPS5_SF_PlNS0_13ScanTileStateIiLb1EEEN4cuda3std3__410__not_fn_tI7is_evenEES5_iNS2_19streaming_context_tIlLb1EEELS6_1EEEvT0_T1_T2_T3_T4_T5_T6_T7_iT8_NS1_7vsmem_tEE19static_temp_storage+64];
	selp.b32 	%r708, 0, %r705, %p69;
	add.s32 	%r409, %r708, %r1810;
	add.s32 	%r410, %r409, %r360;
	add.s32 	%r709, %r361, %r360;
	add.s32 	%r411, %r709, %r409;
	add.s32 	%r412, %r411, %r362;
	add.s32 	%r413, %r412, %r363;
	add.s32 	%r414, %r413, %r364;
	add.s32 	%r415, %r414, %r365;
	add.s32 	%r416, %r415, %r366;
	add.s32 	%r417, %r416, %r367;
	add.s32 	%r418, %r417, %r368;
	add.s32 	%r419, %r418, %r369;
	add.s32 	%r420, %r419, %r370;
	add.s32 	%r421, %r420, %r371;
	add.s32 	%r422, %r421, %r372;
	add.s32 	%r423, %r422, %r373;
	add.s32 	%r424, %r423, %r374;
	add.s32 	%r425, %r424, %r375;
	mov.u32 	%r710, %ctaid.x;
	mov.u32 	%r711, %nctaid.y;
	mov.u32 	%r712, %ctaid.y;
	mad.lo.s32 	%r713, %r710, %r711, %r712;
	mul.lo.s32 	%r714, %r713, 6528;
	sub.s32 	%r715, %r714, %r1738;
	add.s32 	%r716, %r715, 6528;
	sub.s32 	%r1818, %r707, %r716;
	sub.s32 	%r717, %r408, %r716;
	setp.gt.s32 	%p70, %r717, 384;
	@%p70 bra 	$L__BB2_560;
	setp.ne.s32 	%p71, %r360, 0;
	setp.lt.s32 	%p72, %r409, %r1818;
	and.pred  	%p73, %p71, %p72;
	@%p73 bra 	$L__BB2_493;
	bra.uni 	$L__BB2_496;
$L__BB2_493:
	mov.u64 	%rd235, %rd218;
	ld.param.u8 	%rs10, [%rd235];
	setp.ne.s16 	%p74, %rs10, 0;
	mov.b64 	%rd840, 0;
	@%p74 bra 	$L__BB2_495;
	mov.u64 	%rd236, %rd218;
	ld.param.u64 	%rd237, [%rd236+24];
	cvta.to.global.u64 	%rd238, %rd237;
	ld.global.u64 	%rd840, [%rd238];
$L__BB2_495:
	cvt.s64.s32 	%rd239, %r409;
	add.s64 	%rd240, %rd840, %rd239;
	shl.b64 	%rd241, %rd240, 2;
	add.s64 	%rd242, %rd4, %rd241;
	st.global.u32 	[%rd242], %r342;
$L__BB2_496:
	setp.eq.s32 	%p75, %r361, 0;
	setp.ge.s32 	%p76, %r410, %r1818;
	or.pred  	%p77, %p75, %p76;
	@%p77 bra 	$L__BB2_500;
	mov.u64 	%rd244, %rd218;
	ld.param.u8 	%rs11, [%rd244];
	setp.ne.s16 	%p78, %rs11, 0;
	mov.b64 	%rd841, 0;
	@%p78 bra 	$L__BB2_499;
	mov.u64 	%rd245, %rd218;
	ld.param.u64 	%rd246, [%rd245+24];
	cvta.to.global.u64 	%rd247, %rd246;
	ld.global.u64 	%rd841, [%rd247];
$L__BB2_499:
	cvt.s64.s32 	%rd248, %r410;
	add.s64 	%rd249, %rd841, %rd248;
	shl.b64 	%rd250, %rd249, 2;
	add.s64 	%rd251, %rd4, %rd250;
	st.global.u32 	[%rd251], %r343;
$L__BB2_500:
	setp.eq.s32 	%p79, %r362, 0;
	setp.ge.s32 	%p80, %r411, %r1818;
	or.pred  	%p81, %p79, %p80;
	@%p81 bra 	$L__BB2_504;
	mov.u64 	%rd253, %rd218;
	ld.param.u8 	%rs12, [%rd253];
	setp.ne.s16 	%p82, %rs12, 0;
	mov.b64 	%rd842, 0;
	@%p82 bra 	$L__BB2_503;
	mov.u64 	%rd254, %rd218;
	ld.param.u64 	%rd255, [%rd254+24];
	cvta.to.global.u64 	%rd256, %rd255;
	ld.global.u64 	%rd842, [%rd256];
$L__BB2_503:
	cvt.s64.s32 	%rd257, %r411;
	add.s64 	%rd258, %rd842, %rd257;
	shl.b64 	%rd259, %rd258, 2;
	add.s64 	%rd260, %rd4, %rd259;
	st.global.u32 	[%rd260], %r344;
$L__BB2_504:
	setp.eq.s32 	%p83, %r363, 0;
	setp.ge.s32 	%p84, %r412, %r1818;
	or.pred  	%p85, %p83, %p84;
	@%p85 bra 	$L__BB2_508;
	mov.u64 	%rd262, %rd218;
	ld.param.u8 	%rs13, [%rd262];
	setp.ne.s16 	%p86, %rs13, 0;
	mov.b64 	%rd843, 0;
	@%p86 bra 	$L__BB2_507;
	mov.u64 	%rd263, %rd218;
	ld.param.u64 	%rd264, [%rd263+24];
	cvta.to.global.u64 	%rd265, %rd264;
	ld.global.u64 	%rd843, [%rd265];
$L__BB2_507:
	cvt.s64.s32 	%rd266, %r412;
	add.s64 	%rd267, %rd843, %rd266;
	shl.b64 	%rd268, %rd267, 2;
	add.s64 	%rd269, %rd4, %rd268;
	st.global.u32 	[%rd269], %r345;
$L__BB2_508:
	mov.u64 	%rd270, %rd218;
	ld.param.u64 	%rd271, [%rd270+24];
	cvta.to.global.u64 	%rd185, %rd271;
	ld.param.u8 	%rs8, [%rd270];
	setp.eq.s32 	%p87, %r364, 0;
	setp.ge.s32 	%p88, %r413, %r1818;
	or.pred  	%p89, %p87, %p88;
	@%p89 bra 	$L__BB2_512;
	setp.ne.s16 	%p90, %rs8, 0;
	mov.b64 	%rd844, 0;
	@%p90 bra 	$L__BB2_511;
	ld.global.u64 	%rd844, [%rd185];
$L__BB2_511:
	cvt.s64.s32 	%rd273, %r413;
	add.s64 	%rd274, %rd844, %rd273;
	shl.b64 	%rd275, %rd274, 2;
	add.s64 	%rd276, %rd4, %rd275;
	st.global.u32 	[%rd276], %r346;
$L__BB2_512:
	setp.eq.s32 	%p91, %r365, 0;
	setp.ge.s32 	%p92, %r414, %r1818;
	or.pred  	%p93, %p91, %p92;
	@%p93 bra 	$L__BB2_516;
	setp.ne.s16 	%p94, %rs8, 0;
	mov.b64 	%rd845, 0;
	@%p94 bra 	$L__BB2_515;
	ld.global.u64 	%rd845, [%rd185];
$L__BB2_515:
	cvt.s64.s32 	%rd278, %r414;
	add.s64 	%rd279, %rd845, %rd278;
	shl.b64 	%rd280, %rd279, 2;
	add.s64 	%rd281, %rd4, %rd280;
	st.global.u32 	[%rd281], %r347;
$L__BB2_516:
	setp.eq.s32 	%p95, %r366, 0;
	setp.ge.s32 	%p96, %r415, %r1818;
	or.pred  	%p97, %p95, %p96;
	@%p97 bra 	$L__BB2_520;
	setp.ne.s16 	%p98, %rs8, 0;
	mov.b64 	%rd846, 0;
	@%p98 bra 	$L__BB2_519;
	ld.global.u64 	%rd846, [%rd185];
$L__BB2_519:
	cvt.s64.s32 	%rd283, %r415;
	add.s64 	%rd284, %rd846, %rd283;
	shl.b64 	%rd285, %rd284, 2;
	add.s64 	%rd286, %rd4, %rd285;
	st.global.u32 	[%rd286], %r348;
$L__BB2_520:
	setp.eq.s32 	%p99, %r367, 0;
	setp.ge.s32 	%p100, %r416, %r1818;
	or.pred  	%p101, %p99, %p100;
	@%p101 bra 	$L__BB2_524;
	setp.ne.s16 	%p102, %rs8, 0;
	mov.b64 	%rd847, 0;
	@%p102 bra 	$L__BB2_523;
	ld.global.u64 	%rd847, [%rd185];
$L__BB2_523:
	cvt.s64.s32 	%rd288, %r416;
	add.s64 	%rd289, %rd847, %rd288;
	shl.b64 	%rd290, %rd289, 2;
	add.s64 	%rd291, %rd4, %rd290;
	st.global.u32 	[%rd291], %r349;
$L__BB2_524:
	setp.eq.s32 	%p103, %r368, 0;
	setp.ge.s32 	%p104, %r417, %r1818;
	or.pred  	%p105, %p103, %p104;
	@%p105 bra 	$L__BB2_528;
	setp.ne.s16 	%p106, %rs8, 0;
	mov.b64 	%rd848, 0;
	@%p106 bra 	$L__BB2_527;
	ld.global.u64 	%rd848, [%rd185];
$L__BB2_527:
	cvt.s64.s32 	%rd293, %r417;
	add.s64 	%rd294, %rd848, %rd293;
	shl.b64 	%rd295, %rd294, 2;
	add.s64 	%rd296, %rd4, %rd295;
	st.global.u32 	[%rd296], %r350;
$L__BB2_528:
	setp.eq.s32 	%p107, %r369, 0;
	setp.ge.s32 	%p108, %r418, %r1818;
	or.pred  	%p109, %p107, %p108;
	@%p109 bra 	$L__BB2_532;
	setp.ne.s16 	%p110, %rs8, 0;
	mov.b64 	%rd849, 0;
	@%p110 bra 	$L__BB2_531;
	ld.global.u64 	%rd849, [%rd185];
$L__BB2_531:
	cvt.s64.s32 	%rd298, %r418;
	add.s64 	%rd299, %rd849, %rd298;
	shl.b64 	%rd300, %rd299, 2;
	add.s64 	%rd301, %rd4, %rd300;
	st.global.u32 	[%rd301], %r351;
$L__BB2_532:
	setp.eq.s32 	%p111, %r370, 0;
	setp.ge.s32 	%p112, %r419, %r1818;
	or.pred  	%p113, %p111, %p112;
	@%p113 bra 	$L__BB2_536;
	setp.ne.s16 	%p114, %rs8, 0;
	mov.b64 	%rd850, 0;
	@%p114 bra 	$L__BB2_535;
	ld.global.u64 	%rd850, [%rd185];
$L__BB2_535:
	cvt.s64.s32 	%rd303, %r419;
	add.s64 	%rd304, %rd850, %rd303;
	shl.b64 	%rd305, %rd304, 2;
	add.s64 	%rd306, %rd4, %rd305;
	st.global.u32 	[%rd306], %r352;
$L__BB2_536:
	setp.eq.s32 	%p115, %r371, 0;
	setp.ge.s32 	%p116, %r420, %r1818;
	or.pred  	%p117, %p115, %p116;
	@%p117 bra 	$L__BB2_540;
	setp.ne.s16 	%p118, %rs8, 0;
	mov.b64 	%rd851, 0;
	@%p118 bra 	$L__BB2_539;
	ld.global.u64 	%rd851, [%rd185];
$L__BB2_539:
	cvt.s64.s32 	%rd308, %r420;
	add.s64 	%rd309, %rd851, %rd308;
	shl.b64 	%rd310, %rd309, 2;
	add.s64 	%rd311, %rd4, %rd310;
	st.global.u32 	[%rd311], %r353;
$L__BB2_540:
	setp.eq.s32 	%p119, %r372, 0;
	setp.ge.s32 	%p120, %r421, %r1818;
	or.pred  	%p121, %p119, %p120;
	@%p121 bra 	$L__BB2_544;
	setp.ne.s16 	%p122, %rs8, 0;
	mov.b64 	%rd852, 0;
	@%p122 bra 	$L__BB2_543;
	ld.global.u64 	%rd852, [%rd185];
$L__BB2_543:
	cvt.s64.s32 	%rd313, %r421;
	add.s64 	%rd314, %rd852, %rd313;
	shl.b64 	%rd315, %rd314, 2;
	add.s64 	%rd316, %rd4, %rd315;
	st.global.u32 	[%rd316], %r354;
$L__BB2_544:
	setp.eq.s32 	%p123, %r373, 0;
	setp.ge.s32 	%p124, %r422, %r1818;
	or.pred  	%p125, %p123, %p124;
	@%p125 bra 	$L__BB2_548;
	setp.ne.s16 	%p126, %rs8, 0;
	mov.b64 	%rd853, 0;
	@%p126 bra 	$L__BB2_547;
	ld.global.u64 	%rd853, [%rd185];
$L__BB2_547:
	cvt.s64.s32 	%rd318, %r422;
	add.s64 	%rd319, %rd853, %rd318;
	shl.b64 	%rd320, %rd319, 2;
	add.s64 	%rd321, %rd4, %rd320;
	st.global.u32 	[%rd321], %r355;
$L__BB2_548:
	setp.eq.s32 	%p127, %r374, 0;
	setp.ge.s32 	%p128, %r423, %r1818;
	or.pred  	%p129, %p127, %p128;
	@%p129 bra 	$L__BB2_552;
	setp.ne.s16 	%p130, %rs8, 0;
	mov.b64 	%rd854, 0;
	@%p130 bra 	$L__BB2_551;
	ld.global.u64 	%rd854, [%rd185];
$L__BB2_551:
	cvt.s64.s32 	%rd323, %r423;
	add.s64 	%rd324, %rd854, %rd323;
	shl.b64 	%rd325, %rd324, 2;
	add.s64 	%rd326, %rd4, %rd325;
	st.global.u32 	[%rd326], %r356;
$L__BB2_552:
	setp.eq.s32 	%p131, %r375, 0;
	setp.ge.s32 	%p132, %r424, %r1818;
	or.pred  	%p133, %p131, %p132;
	@%p133 bra 	$L__BB2_556;
	setp.ne.s16 	%p134, %rs8, 0;
	mov.b64 	%rd855, 0;
	@%p134 bra 	$L__BB2_555;
	ld.global.u64 	%rd855, [%rd185];
$L__BB2_555:
	cvt.s64.s32 	%rd328, %r424;
	add.s64 	%rd329, %rd855, %rd328;
	shl.b64 	%rd330, %rd329, 2;
	add.s64 	%rd331, %rd4, %rd330;
	st.global.u32 	[%rd331], %r357;
$L__BB2_556:
	setp.eq.s32 	%p135, %r376, 0;
	setp.ge.s32 	%p136, %r425, %r1818;
	or.pred  	%p137, %p135, %p136;
	@%p137 bra 	$L__BB2_611;
	setp.ne.s16 	%p138, %rs8, 0;
	mov.b64 	%rd856, 0;
	@%p138 bra 	$L__BB2_559;
	ld.global.u64 	%rd856, [%rd185];
$L__BB2_559:
	cvt.s64.s32 	%rd333, %r425;
	add.s64 	%rd334, %rd856, %rd333;
	shl.b64 	%rd335, %rd334, 2;
	add.s64 	%rd336, %rd4, %rd335;
	st.global.u32 	[%rd336], %r358;
	bra.uni 	$L__BB2_611;
$L__BB2_560:
	bar.sync 	0;
	setp.eq.s32 	%p139, %r360, 0;
	@%p139 bra 	$L__BB2_562;
	sub.s32 	%r718, %r409, %r407;
	shl.b32 	%r719, %r718, 2;
	mov.u32 	%r720, _ZZN3cub18CUB_300001_SM_10006detail6select23DeviceSelectSweepKernelINS2_10policy_hubIiNS0_8NullTypeEiLb0ELNS0_10SelectImplE1EE10Policy1000EN6thrust24THRUST_300001_SM_1000_NS6detail15normal_iteratorINSA_10device_ptrIiEEEEPS5_SF_PlNS0_13ScanTileStateIiLb1EEEN4cuda3std3__410__not_fn_tI7is_evenEES5_iNS2_19streaming_context_tIlLb1EEELS6_1EEEvT0_T1_T2_T3_T4_T5_T6_T7_iT8_NS1_7vsmem_tEE19static_temp_storage;
	add.s32 	%r721, %r720, %r719;
	st.shared.u32 	[%r721], %r342;
$L__BB2_562:
	setp.eq.s32 	%p140, %r361, 0;
	@%p140 bra 	$L__BB2_564;
	sub.s32 	%r722, %r410, %r407;
	shl.b32 	%r723, %r722, 2;
	mov.u32 	%r724, _ZZN3cub18CUB_300001_SM_10006detail6select23DeviceSelectSweepKernelINS2_10policy_hubIiNS0_8NullTypeEiLb0ELNS0_10SelectImplE1EE10Policy1000EN6thrust24THRUST_300001_SM_1000_NS6detail15normal_iteratorINSA_10device_ptrIiEEEEPS5_SF_PlNS0_13ScanTileStateIiLb1EEEN4cuda3std3__410__not_fn_tI7is_evenEES5_iNS2_19streaming_context_tIlLb1EEELS6_1EEEvT0_T1_T2_T3_T4_T5_T6_T7_iT8_NS1_7vsmem_tEE19static_temp_storage;
	add.s32 	%r725, %r724, %r723;
	st.shared.u32 	[%r725], %r343;
$L__BB2_564:
	setp.eq.s32 	%p141, %r362, 0;
	@%p141 bra 	$L__BB2_566;
	sub.s32 	%r726, %r411, %r407;
	shl.b32 	%r727, %r726, 2;
	mov.u32 	%r728, _ZZN3cub18CUB_300001_SM_10006detail6select23DeviceSelectSweepKernelINS2_10policy_hubIiNS0_8NullTypeEiLb0ELNS0_10SelectImplE1EE10Policy1000EN6thrust24THRUST_300001_SM_1000_NS6detail15normal_iteratorINSA_10device_ptrIiEEEEPS5_SF_PlNS0_13ScanTileStateIiLb1EEEN4cuda3std3__410__not_fn_tI7is_evenEES5_iNS2_19streaming_context_tIlLb1EEELS6_1EEEvT0_T1_T2_T3_T4_T5_T6_T7_iT8_NS1_7vsmem_tEE19static_temp_storage;
	add.s32 	%r729, %r728, %r727;
	st.shared.u32 	[%r729], %r344;
$L__BB2_566:
	setp.eq.s32 	%p142, %r363, 0;
	@%p142 bra 	$L__BB2_568;
	sub.s32 	%r730, %r412, %r407;
	shl.b32 	%r731, %r730, 2;
	mov.u32 	%r732, _ZZN3cub18CUB_300001_SM_10006detail6select23DeviceSelectSweepKernelINS2_10policy_hubIiNS0_8NullTypeEiLb0ELNS0_10SelectImplE1EE10Policy1000EN6thrust24THRUST_300001_SM_1000_NS6detail15normal_iteratorINSA_10device_ptrIiEEEEPS5_SF_PlNS0_13ScanTileStateIiLb1EEEN4cuda3std3__410__not_fn_tI7is_evenEES5_iNS2_19streaming_context_tIlLb1EEELS6_1EEEvT0_T1_T2_T3_T4_T5_T6_T7_iT8_NS1_7vsmem_tEE19static_temp_storage;
	add.s32 	%r733, %r732, %r731;
	st.shared.u32 	[%r733], %r345;
$L__BB2_568:
	setp.eq.s32 	%p143, %r364, 0;
	@%p143 bra 	$L__BB2_570;
	sub.s32 	%r734, %r413, %r407;
	shl.b32 	%r735, %r734, 2;
	mov.u32 	%r736, _ZZN3cub18CUB_300001_SM_10006detail6select23DeviceSelectSweepKernelINS2_10policy_hubIiNS0_8NullTypeEiLb0ELNS0_10SelectImplE1EE10Policy1000EN6thrust24THRUST_300001_SM_1000_NS6detail15normal_iteratorINSA_10device_ptrIiEEEEPS5_SF_PlNS0_13ScanTileStateIiLb1EEEN4cuda3std3__410__not_fn_tI7is_evenEES5_iNS2_19streaming_context_tIlLb1EEELS6_1EEEvT0_T1_T2_T3_T4_T5_T6_T7_iT8_NS1_7vsmem_tEE19static_temp_storage;
	add.s32 	%r737, %r736, %r735;
	st.shared.u32 	[%r737], %r346;
$L__BB2_570:
	setp.eq.s32 	%p144, %r365, 0;
	@%p144 bra 	$L__BB2_572;
	sub.s32 	%r738, %r414, %r407;
	shl.b32 	%r739, %r738, 2;
	mov.u32 	%r740, _ZZN3cub18CUB_300001_SM_10006detail6select23DeviceSelectSweepKernelINS2_10policy_hubIiNS0_8NullTypeEiLb0ELNS0_10SelectImplE1EE10Policy1000EN6thrust24THRUST_300001_SM_1000_NS6detail15normal_iteratorINSA_10device_ptrIiEEEEPS5_SF_PlNS0_13ScanTileStateIiLb1EEEN4cuda3std3__410__not_fn_tI7is_evenEES5_iNS2_19streaming_context_tIlLb1EEELS6_1EEEvT0_T1_T2_T3_T4_T5_T6_T7_iT8_NS1_7vsmem_tEE19static_temp_storage;
	add.s32 	%r741, %r740, %r739;
	st.shared.u32 	[%r741], %r347;
$L__BB2_572:
	setp.eq.s32 	%p145, %r366, 0;
	@%p145 bra 	$L__BB2_574;
	sub.s32 	%r742, %r415, %r407;
	shl.b32 	%r743, %r742, 2;
	mov.u32 	%r744, _ZZN3cub18CUB_300001_SM_10006detail6select23DeviceSelectSweepKernelINS2_10policy_hubIiNS0_8NullTypeEiLb0ELNS0_10SelectImplE1EE10Policy1000EN6thrust24THRUST_300001_SM_1000_NS6detail15normal_iteratorINSA_10device_ptrIiEEEEPS5_SF_PlNS0_13ScanTileStateIiLb1EEEN4cuda3std3__410__not_fn_tI7is_evenEES5_iNS2_19streaming_context_tIlLb1EEELS6_1EEEvT0_T1_T2_T3_T4_T5_T6_T7_iT8_NS1_7vsmem_tEE19static_temp_storage;
	add.s32 	%r745, %r744, %r743;
	st.shared.u32 	[%r745], %r348;
$L__BB2_574:
	setp.eq.s32 	%p146, %r367, 0;
	@%p146 bra 	$L__BB2_576;
	sub.s32 	%r746, %r416, %r407;
	shl.b32 	%r747, %r746, 2;
	mov.u32 	%r748, _ZZN3cub18CUB_300001_SM_10006detail6select23DeviceSelectSweepKernelINS2_10policy_hubIiNS0_8NullTypeEiLb0ELNS0_10SelectImplE1EE10Policy1000EN6thrust24THRUST_300001_SM_1000_NS6detail15normal_iteratorINSA_10device_ptrIiEEEEPS5_SF_PlNS0_13ScanTileStateIiLb1EEEN4cuda3std3__410__not_fn_tI7is_evenEES5_iNS2_19streaming_context_tIlLb1EEELS6_1EEEvT0_T1_T2_T3_T4_T5_T6_T7_iT8_NS1_7vsmem_tEE19static_temp_storage;
	add.s32 	%r749, %r748, %r747;
	st.shared.u32 	[%r749], %r349;
$L__BB2_576:
	setp.eq.s32 	%p147, %r368, 0;
	@%p147 bra 	$L__BB2_578;
	sub.s32 	%r750, %r417, %r407;
	shl.b32 	%r751, %r750, 2;
	mov.u32 	%r752, _ZZN3cub18CUB_300001_SM_10006detail6select23DeviceSelectSweepKernelINS2_10policy_hubIiNS0_8NullTypeEiLb0ELNS0_10SelectImplE1EE10Policy1000EN6thrust24THRUST_300001_SM_1000_NS6detail15normal_iteratorINSA_10device_ptrIiEEEEPS5_SF_PlNS0_13ScanTileStateIiLb1EEEN4cuda3std3__410__not_fn_tI7is_evenEES5_iNS2_19streaming_context_tIlLb1EEELS6_1EEEvT0_T1_T2_T3_T4_T5_T6_T7_iT8_NS1_7vsmem_tEE19static_temp_storage;
	add.s32 	%r753, %r752, %r751;
	st.shared.u32 	[%r753], %r350;
$L__BB2_578:
	setp.eq.s32 	%p148, %r369, 0;
	@%p148 bra 	$L__BB2_580;
	sub.s32 	%r754, %r418, %r407;
	shl.b32 	%r755, %r754, 2;
	mov.u32 	%r756, _ZZN3cub18CUB_300001_SM_10006detail6select23DeviceSelectSweepKernelINS2_10policy_hubIiNS0_8NullTypeEiLb0ELNS0_10SelectImplE1EE10Policy1000EN6thrust24THRUST_300001_SM_1000_NS6detail15normal_iteratorINSA_10device_ptrIiEEEEPS5_SF_PlNS0_13ScanTileStateIiLb1EEEN4cuda3std3__410__not_fn_tI7is_evenEES5_iNS2_19streaming_context_tIlLb1EEELS6_1EEEvT0_T1_T2_T3_T4_T5_T6_T7_iT8_NS1_7vsmem_tEE19static_temp_storage;
	add.s32 	%r757, %r756, %r755;
	st.shared.u32 	[%r757], %r351;
$L__BB2_580:
	setp.eq.s32 	%p149, %r370, 0;
	@%p149 bra 	$L__BB2_582;
	sub.s32 	%r758, %r419, %r407;
	shl.b32 	%r759, %r758, 2;
	mov.u32 	%r760, _ZZN3cub18CUB_300001_SM_10006detail6select23DeviceSelectSweepKernelINS2_10policy_hubIiNS0_8NullTypeEiLb0ELNS0_10SelectImplE1EE10Policy1000EN6thrust24THRUST_300001_SM_1000_NS6detail15normal_iteratorINSA_10device_ptrIiEEEEPS5_SF_PlNS0_13ScanTileStateIiLb1EEEN4cuda3std3__410__not_fn_tI7is_evenEES5_iNS2_19streaming_context_tIlLb1EEELS6_1EEEvT0_T1_T2_T3_T4_T5_T6_T7_iT8_NS1_7vsmem_tEE19static_temp_storage;
	add.s32 	%r761, %r760, %r759;
	st.shared.u32 	[%r761], %r352;
$L__BB2_582:
	setp.eq.s32 	%p150, %r371, 0;
	@%p150 bra 	$L__BB2_584;
	sub.s32 	%r762, %r420, %r407;
	shl.b32 	%r763, %r762, 2;
	mov.u32 	%r764, _ZZN3cub18CUB_300001_SM_10006detail6select23DeviceSelectSweepKernelINS2_10policy_hubIiNS0_8NullTypeEiLb0ELNS0_10SelectImplE1EE10Policy1000EN6thrust24THRUST_300001_SM_1000_NS6detail15normal_iteratorINSA_10device_ptrIiEEEEPS5_SF_PlNS0_13ScanTileStateIiLb1EEEN4cuda3std3__410__not_fn_tI7is_evenEES5_iNS2_19streaming_context_tIlLb1EEELS6_1EEEvT0_T1_T2_T3_T4_T5_T6_T7_iT8_NS1_7vsmem_tEE19static_temp_storage;
	add.s32 	%r765, %r764, %r763;
	st.shared.u32 	[%r765], %r353;
$L__BB2_584:
	setp.eq.s32 	%p151, %r372, 0;
	@%p151 bra 	$L__BB2_586;
	sub.s32 	%r766, %r421, %r407;
	shl.b32 	%r767, %r766, 2;
	mov.u32 	%r768, _ZZN3cub18CUB_300001_SM_10006detail6select23DeviceSelectSweepKernelINS2_10policy_hubIiNS0_8NullTypeEiLb0ELNS0_10SelectImplE1EE10Policy1000EN6thrust24THRUST_300001_SM_1000_NS6detail15normal_iteratorINSA_10device_ptrIiEEEEPS5_SF_PlNS0_13ScanTileStateIiLb1EEEN4cuda3std3__410__not_fn_tI7is_evenEES5_iNS2_19streaming_context_tIlLb1EEELS6_1EEEvT0_T1_T2_T3_T4_T5_T6_T7_iT8_NS1_7vsmem_tEE19static_temp_storage;
	add.s32 	%r769, %r768, %r767;
	st.shared.u32 	[%r769], %r354;
$L__BB2_586:
	setp.eq.s32 	%p152, %r373, 0;
	@%p152 bra 	$L__BB2_588;
	sub.s32 	%r770, %r422, %r407;
	shl.b32 	%r771, %r770, 2;
	mov.u32 	%r772, _ZZN3cub18CUB_300001_SM_10006detail6select23DeviceSelectSweepKernelINS2_10policy_hubIiNS0_8NullTypeEiLb0ELNS0_10SelectImplE1EE10Policy1000EN6thrust24THRUST_300001_SM_1000_NS6detail15normal_iteratorINSA_10device_ptrIiEEEEPS5_SF_PlNS0_13ScanTileStateIiLb1EEEN4cuda3std3__410__not_fn_tI7is_evenEES5_iNS2_19streaming_context_tIlLb1EEELS6_1EEEvT0_T1_T2_T3_T4_T5_T6_T7_iT8_NS1_7vsmem_tEE19static_temp_storage;
	add.s32 	%r773, %r772, %r771;
	st.shared.u32 	[%r773], %r355;
$L__BB2_588:
	setp.eq.s32 	%p153, %r374, 0;
	@%p153 bra 	$L__BB2_590;
	sub.s32 	%r774, %r423, %r407;
	shl.b32 	%r775, %r774, 2;
	mov.u32 	%r776, _ZZN3cub18CUB_300001_SM_10006detail6select23DeviceSelectSweepKernelINS2_10policy_hubIiNS0_8NullTypeEiLb0ELNS0_10SelectImplE1EE10Policy1000EN6thrust24THRUST_300001_SM_1000_NS6detail15normal_iteratorINSA_10device_ptrIiEEEEPS5_SF_PlNS0_13ScanTileStateIiLb1EEEN4cuda3std3__410__not_fn_tI7is_evenEES5_iNS2_19streaming_context_tIlLb1EEELS6_1EEEvT0_T1_T2_T3_T4_T5_T6_T7_iT8_NS1_7vsmem_tEE19static_temp_storage;
	add.s32 	%r777, %r776, %r775;
	st.shared.u32 	[%r777], %r356;
$L__BB2_590:
	setp.eq.s32 	%p154, %r375, 0;
	@%p154 bra 	$L__BB2_592;
	sub.s32 	%r778, %r424, %r407;
	shl.b32 	%r779, %r778, 2;
	mov.u32 	%r780, _ZZN3cub18CUB_300001_SM_10006detail6select23DeviceSelectSweepKernelINS2_10policy_hubIiNS0_8NullTypeEiLb0ELNS0_10SelectImplE1EE10Policy1000EN6thrust24THRUST_300001_SM_1000_NS6detail15normal_iteratorINSA_10device_ptrIiEEEEPS5_SF_PlNS0_13ScanTileStateIiLb1EEEN4cuda3std3__410__not_fn_tI7is_evenEES5_iNS2_19streaming_context_tIlLb1EEELS6_1EEEvT0_T1_T2_T3_T4_T5_T6_T7_iT8_NS1_7vsmem_tEE19static_temp_storage;
	add.s32 	%r781, %r780, %r779;
	st.shared.u32 	[%r781], %r357;
$L__BB2_592:
	setp.eq.s32 	%p155, %r376, 0;
	@%p155 bra 	$L__BB2_594;
	sub.s32 	%r782, %r425, %r407;
	shl.b32 	%r783, %r782, 2;
	mov.u32 	%r784, _ZZN3cub18CUB_300001_SM_10006detail6select23DeviceSelectSweepKernelINS2_10policy_hubIiNS0_8NullTypeEiLb0ELNS0_10SelectImplE1EE10Policy1000EN6thrust24THRUST_300001_SM_1000_NS6detail15normal_iteratorINSA_10device_ptrIiEEEEPS5_SF_PlNS0_13ScanTileStateIiLb1EEEN4cuda3std3__410__not_fn_tI7is_evenEES5_iNS2_19streaming_context_tIlLb1EEELS6_1EEEvT0_T1_T2_T3_T4_T5_T6_T7_iT8_NS1_7vsmem_tEE19static_temp_storage;
	add.s32 	%r785, %r784, %r783;
	st.shared.u32 	[%r785], %r358;
$L__BB2_594:
	ld.param.u32 	%r1739, [_ZN3cub18CUB_300001_SM_10006detail6select23DeviceSelectSweepKernelINS2_10policy_hubIiNS0_8NullTypeEiLb0ELNS0_10SelectImplE1EE10Policy1000EN6thrust24THRUST_300001_SM_1000_NS6detail15normal_iteratorINSA_10device_ptrIiEEEEPS5_SF_PlNS0_13ScanTileStateIiLb1EEEN4cuda3std3__410__not_fn_tI7is_evenEES5_iNS2_19streaming_context_tIlLb1EEELS6_1EEEvT0_T1_T2_T3_T4_T5_T6_T7_iT8_NS1_7vsmem_tE_param_7];
	bar.sync 	0;
	mov.u32 	%r1817, %tid.x;
	mov.u32 	%r786, %ctaid.x;
	mov.u32 	%r787, %nctaid.y;
	mov.u32 	%r788, %ctaid.y;
	mad.lo.s32 	%r789, %r786, %r787, %r788;
	mul.lo.s32 	%r790, %r789, 6528;
	sub.s32 	%r791, %r1739, %r790;
	add.s32 	%r792, %r791, %r408;
	add.s32 	%r428, %r792, -6528;
	setp.ge.s32 	%p156, %r1817, %r428;
	@%p156 bra 	$L__BB2_611;
	ld.param.u32 	%r1740, [_ZN3cub18CUB_300001_SM_10006detail6select23DeviceSelectSweepKernelINS2_10policy_hubIiNS0_8NullTypeEiLb0ELNS0_10SelectImplE1EE10Policy1000EN6thrust24THRUST_300001_SM_1000_NS6detail15normal_iteratorINSA_10device_ptrIiEEEEPS5_SF_PlNS0_13ScanTileStateIiLb1EEEN4cuda3std3__410__not_fn_tI7is_evenEES5_iNS2_19streaming_context_tIlLb1EEELS6_1EEEvT0_T1_T2_T3_T4_T5_T6_T7_iT8_NS1_7vsmem_tE_param_7];
	mov.u64 	%rd337, %rd218;
	ld.param.u8 	%rs7, [%rd337];
	ld.param.u64 	%rd338, [%rd337+24];
	cvta.to.global.u64 	%rd165, %rd338;
	add.s32 	%r793, %r408, %r1740;
	mad.lo.s32 	%r798, %r789, 6528, %r1817;
	sub.s32 	%r799, %r793, %r798;
	add.s32 	%r429, %r799, -6529;
	mul.hi.u32 	%r800, %r429, -1431655765;
	shr.u32 	%r801, %r800, 8;
	add.s32 	%r430, %r801, 1;
	and.b32  	%r802, %r801, 3;
	setp.eq.s32 	%p157, %r802, 3;
	@%p157 bra 	$L__BB2_600;
	and.b32  	%r803, %r430, 3;
	add.s32 	%r1813, %r407, %r1817;
	shl.b32 	%r804, %r1817, 2;
	mov.u32 	%r805, _ZZN3cub18CUB_300001_SM_10006detail6select23DeviceSelectSweepKernelINS2_10policy_hubIiNS0_8NullTypeEiLb0ELNS0_10SelectImplE1EE10Policy1000EN6thrust24THRUST_300001_SM_1000_NS6detail15normal_iteratorINSA_10device_ptrIiEEEEPS5_SF_PlNS0_13ScanTileStateIiLb1EEEN4cuda3std3__410__not_fn_tI7is_evenEES5_iNS2_19streaming_context_tIlLb1EEELS6_1EEEvT0_T1_T2_T3_T4_T5_T6_T7_iT8_NS1_7vsmem_tEE19static_temp_storage;
	add.s32 	%r1812, %r805, %r804;
	neg.s32 	%r1811, %r803;
	mad.lo.s32 	%r1817, %r803, 384, %r1817;
$L__BB2_597:
	.pragma "nounroll";
	setp.ne.s16 	%p158, %rs7, 0;
	mov.b64 	%rd835, 0;
	@%p158 bra 	$L__BB2_599;
	ld.global.u64 	%rd835, [%rd165];
$L__BB2_599:
	cvt.s64.s32 	%rd340, %r1813;
	add.s64 	%rd341, %rd835, %rd340;
	shl.b64 	%rd342, %rd341, 2;
	add.s64 	%rd343, %rd4, %rd342;
	ld.shared.u32 	%r806, [%r1812];
	st.global.u32 	[%rd343], %r806;
	add.s32 	%r1813, %r1813, 384;
	add.s32 	%r1812, %r1812, 1536;
	add.s32 	%r1811, %r1811, 1;
	setp.ne.s32 	%p159, %r1811, 0;
	@%p159 bra 	$L__BB2_597;
$L__BB2_600:
	setp.lt.u32 	%p160, %r429, 1152;
	@%p160 bra 	$L__BB2_611;
	add.s32 	%r1816, %r407, %r1817;
	shl.b32 	%r807, %r1817, 2;
	mov.u32 	%r808, _ZZN3cub18CUB_300001_SM_10006detail6select23DeviceSelectSweepKernelINS2_10policy_hubIiNS0_8NullTypeEiLb0ELNS0_10SelectImplE1EE10Policy1000EN6thrust24THRUST_300001_SM_1000_NS6detail15normal_iteratorINSA_10device_ptrIiEEEEPS5_SF_PlNS0_13ScanTileStateIiLb1EEEN4cuda3std3__410__not_fn_tI7is_evenEES5_iNS2_19streaming_context_tIlLb1EEELS6_1EEEvT0_T1_T2_T3_T4_T5_T6_T7_iT8_NS1_7vsmem_tEE19static_temp_storage;
	add.s32 	%r809, %r807, %r808;
	add.s32 	%r1815, %r809, 3072;
$L__BB2_602:
	setp.ne.s16 	%p161, %rs7, 0;
	cvt.s64.s32 	%rd168, %r1816;
	mov.b64 	%rd836, 0;
	@%p161 bra 	$L__BB2_604;
	ld.global.u64 	%rd836, [%rd165];
$L__BB2_604:
	setp.ne.s16 	%p162, %rs7, 0;
	add.s64 	%rd346, %rd836, %rd168;
	shl.b64 	%rd347, %rd346, 2;
	add.s64 	%rd348, %rd4, %rd347;
	ld.shared.u32 	%r810, [%r1815+-3072];
	st.global.u32 	[%rd348], %r810;
	mov.b64 	%rd837, 0;
	@%p162 bra 	$L__BB2_606;
	ld.global.u64 	%rd837, [%rd165];
$L__BB2_606:
	setp.ne.s16 	%p163, %rs7, 0;
	add.s64 	%rd350, %rd837, %rd168;
	shl.b64 	%rd351, %rd350, 2;
	add.s64 	%rd352, %rd4, %rd351;
	ld.shared.u32 	%r811, [%r1815+-1536];
	st.global.u32 	[%rd352+1536], %r811;
	mov.b64 	%rd838, 0;
	@%p163 bra 	$L__BB2_608;
	ld.global.u64 	%rd838, [%rd165];
$L__BB2_608:
	setp.ne.s16 	%p164, %rs7, 0;
	add.s64 	%rd354, %rd838, %rd168;
	shl.b64 	%rd355, %rd354, 2;
	add.s64 	%rd356, %rd4, %rd355;
	ld.shared.u32 	%r812, [%r1815];
	st.global.u32 	[%rd356+3072], %r812;
	mov.b64 	%rd839, 0;
	@%p164 bra 	$L__BB2_610;
	ld.global.u64 	%rd839, [%rd165];
$L__BB2_610:
	cvt.u32.u64 	%r813, %rd168;
	add.s64 	%rd357, %rd839, %rd168;
	shl.b64 	%rd358, %rd357, 2;
	add.s64 	%rd359, %rd4, %rd358;
	ld.shared.u32 	%r814, [%r1815+1536];
	st.global.u32 	[%rd359+4608], %r814;
	add.s32 	%r1817, %r1817, 1536;
	add.s32 	%r1816, %r813, 1536;
	add.s32 	%r1815, %r1815, 6144;
	setp.lt.s32 	%p165, %r1817, %r428;
	@%p165 bra 	$L__BB2_602;
$L__BB2_611:
	mov.u32 	%r1133, %tid.x;
	setp.ne.s32 	%p322, %r1133, 0;
	@%p322 bra 	$L__BB2_619;
	mov.u64 	%rd212, %rd218;
	ld.param.u8 	%rs55, [%rd212+1];
	setp.eq.s16 	%p323, %rs55, 0;
	@%p323 bra 	$L__BB2_616;
	ld.param.u8 	%rs56, [%rd212];
	setp.ne.s16 	%p324, %rs56, 0;
	mov.b64 	%rd857, 0;
	@%p324 bra 	$L__BB2_615;
	ld.param.u64 	%rd504, [%rd212+24];
	cvta.to.global.u64 	%rd505, %rd504;
	ld.global.u64 	%rd857, [%rd505];
$L__BB2_615:
	ld.param.u64 	%rd764, [_ZN3cub18CUB_300001_SM_10006detail6select23DeviceSelectSweepKernelINS2_10policy_hubIiNS0_8NullTypeEiLb0ELNS0_10SelectImplE1EE10Policy1000EN6thrust24THRUST_300001_SM_1000_NS6detail15normal_iteratorINSA_10device_ptrIiEEEEPS5_SF_PlNS0_13ScanTileStateIiLb1EEEN4cuda3std3__410__not_fn_tI7is_evenEES5_iNS2_19streaming_context_tIlLb1EEELS6_1EEEvT0_T1_T2_T3_T4_T5_T6_T7_iT8_NS1_7vsmem_tE_param_3];
	cvt.s64.s32 	%rd506, %r1818;
	add.s64 	%rd507, %rd857, %rd506;
	cvta.to.global.u64 	%rd508, %rd764;
	st.global.u64 	[%rd508], %rd507;
	bra.uni 	$L__BB2_619;
$L__BB2_616:
	ld.param.u8 	%rs57, [%rd212];
	setp.ne.s16 	%p325, %rs57, 0;
	mov.b64 	%rd858, 0;
	@%p325 bra 	$L__BB2_618;
	ld.param.u64 	%rd510, [%rd212+24];
	cvta.to.global.u64 	%rd511, %rd510;
	ld.global.u64 	%rd858, [%rd511];
$L__BB2_618:
	cvt.s64.s32 	%rd512, %r1818;
	add.s64 	%rd513, %rd858, %rd512;
	ld.param.u64 	%rd514, [%rd212+32];
	cvta.to.global.u64 	%rd515, %rd514;
	st.global.u64 	[%rd515], %rd513;
$L__BB2_619:
	ret;

}


// ===== COMPILED SASS (sm_100) =====

	.target	sm_100

	.elftype	@"ET_EXEC"


//--------------------- .note.nv.tkinfo           --------------------------
	.section	.note.nv.tkinfo,"",@"SHT_NOTE"
	.sectionflags	@"SHF_NOTE_NV_TKINFO"
	.tkinfo
        /*0018*/ 	.word	0x00000002
        /*0030*/ 	.string	""
        /*0030*/ 	.string	"ptxas"
        /*0030*/ 	.string	"Cuda compilation tools, release 13.0, V13.0.88"
        /*0030*/ 	.string	"Build cuda_13.0.r13.0/compiler.36424714_0"
        /*0030*/ 	.string	"-arch sm_100 -m 64 "



//--------------------- .note.nv.cuinfo           --------------------------
	.section	.note.nv.cuinfo,"",@"SHT_NOTE"
	.sectionflags	@"SHF_NOTE_NV_CUINFO"
        /*0018*/ 	.short	0x0002
        /*001a*/ 	.short	0x0064
        /*001c*/ 	.short	0x0082
	.zero		2


//--------------------- .nv.info                  --------------------------
	.section	.nv.info,"",@"SHT_CUDA_INFO"
	.align	4


	//----- nvinfo : EIATTR_REGCOUNT
	.align		4
        /*0000*/ 	.byte	0x04, 0x2f
        /*0002*/ 	.short	(.L_46 - .L_45)
	.align		4
.L_45:
        /*0004*/ 	.word	index@(_ZN3cub18CUB_300001_SM_10006detail11EmptyKernelIvEEvv)
        /*0008*/ 	.word	0x00000004


	//----- nvinfo : EIATTR_FRAME_SIZE
	.align		4
.L_46:
        /*000c*/ 	.byte	0x04, 0x11
        /*000e*/ 	.short	(.L_48 - .L_47)
	.align		4
.L_47:
        /*0010*/ 	.word	index@(_ZN3cub18CUB_300001_SM_10006detail11EmptyKernelIvEEvv)
        /*0014*/ 	.word	0x00000000


	//----- nvinfo : EIATTR_REGCOUNT
	.align		4
.L_48:
        /*0018*/ 	.byte	0x04, 0x2f
        /*001a*/ 	.short	(.L_50 - .L_49)
	.align		4
.L_49:
        /*001c*/ 	.word	index@(_ZN3cub18CUB_300001_SM_10006detail4scan23DeviceCompactInitKernelINS0_13ScanTileStateIiLb1EEEPlEEvT_iT0_)
        /*0020*/ 	.word	0x0000000a


	//----- nvinfo : EIATTR_FRAME_SIZE
	.align		4
.L_50:
        /*0024*/ 	.byte	0x04, 0x11
        /*0026*/ 	.short	(.L_52 - .L_51)
	.align		4
.L_51:
        /*0028*/ 	.word	index@(_ZN3cub18CUB_300001_SM_10006detail4scan23DeviceCompactInitKernelINS0_13ScanTileStateIiLb1EEEPlEEvT_iT0_)
        /*002c*/ 	.word	0x00000000


	//----- nvinfo : EIATTR_REGCOUNT
	.align		4
.L_52:
        /*0030*/ 	.byte	0x04, 0x2f
        /*0032*/ 	.short	(.L_54 - .L_53)
	.align		4
.L_53:
        /*0034*/ 	.word	index@(_ZN3cub18CUB_300001_SM_10006detail6select23DeviceSelectSweepKernelINS2_10policy_hubIiNS0_8NullTypeEiLb0ELNS0_10SelectImplE1EE10Policy1000EN6thrust24THRUST_300001_SM_1000_NS6detail15normal_iteratorINSA_10device_ptrIiEEEEPS5_SF_PlNS0_13ScanTileStateIiLb1EEEN4cuda3std3__410__not_fn_tI7is_evenEES5_iNS2_19streaming_context_tIlLb1EEELS6_1EEEvT0_T1_T2_T3_T4_T5_T6_T7_iT8_NS1_7vsmem_tE)
        /*0038*/ 	.word	0x0000004c


	//----- nvinfo : EIATTR_FRAME_SIZE
	.align		4
.L_54:
        /*003c*/ 	.byte	0x04, 0x11
        /*003e*/ 	.short	(.L_56 - .L_55)
	.align		4
.L_55:
        /*0040*/ 	.word	index@(_ZN3cub18CUB_300001_SM_10006detail6select23DeviceSelectSweepKernelINS2_10policy_hubIiNS0_8NullTypeEiLb0ELNS0_10SelectImplE1EE10Policy1000EN6thrust24THRUST_300001_SM_1000_NS6detail15normal_iteratorINSA_10device_ptrIiEEEEPS5_SF_PlNS0_13ScanTileStateIiLb1EEEN4cuda3std3__410__not_fn_tI7is_evenEES5_iNS2_19streaming_context_tIlLb1EEELS6_1EEEvT0_T1_T2_T3_T4_T5_T6_T7_iT8_NS1_7vsmem_tE)
        /*0044*/ 	.word	0x00000000


	//----- nvinfo : EIATTR_MIN_STACK_SIZE
	.align		4
.L_56:
        /*0048*/ 	.byte	0x04, 0x12
        /*004a*/ 	.short	(.L_58 - .L_57)
	.align		4
.L_57:
        /*004c*/ 	.word	index@(_ZN3cub18CUB_300001_SM_10006detail6select23DeviceSelectSweepKernelINS2_10policy_hubIiNS0_8NullTypeEiLb0ELNS0_10SelectImplE1EE10Policy1000EN6thrust24THRUST_300001_SM_1000_NS6detail15normal_iteratorINSA_10device_ptrIiEEEEPS5_SF_PlNS0_13ScanTileStateIiLb1EEEN4cuda3std3__410__not_fn_tI7is_evenEES5_iNS2_19streaming_context_tIlLb1EEELS6_1EEEvT0_T1_T2_T3_T4_T5_T6_T7_iT8_NS1_7vsmem_tE)
        /*0050*/ 	.word	0x00000000


	//----- nvinfo : EIATTR_MIN_STACK_SIZE
	.align		4
.L_58:
        /*0054*/ 	.byte	0x04, 0x12
        /*0056*/ 	.short	(.L_60 - .L_59)
	.align		4
.L_59:
        /*0058*/ 	.word	index@(_ZN3cub18CUB_300001_SM_10006detail4scan23DeviceCompactInitKernelINS0_13ScanTileStateIiLb1EEEPlEEvT_iT0_)
        /*005c*/ 	.word	0x00000000


	//----- nvinfo : EIATTR_MIN_STACK_SIZE
	.align		4
.L_60:
        /*0060*/ 	.byte	0x04, 0x12
        /*0062*/ 	.short	(.L_62 - .L_61)
	.align		4
.L_61:
        /*0064*/ 	.word	index@(_ZN3cub18CUB_300001_SM_10006detail11EmptyKernelIvEEvv)
        /*0068*/ 	.word	0x00000000
.L_62:


//--------------------- .nv.compat                --------------------------
	.section	.nv.compat,"",@"SHT_CUDA_COMPAT_INFO"
	.align	4
        /*0000*/ 	.byte	0x02, 0x09, 0x00, 0x00, 0x02, 0x02, 0x01, 0x00, 0x02, 0x05, 0x05, 0x00, 0x03, 0x07, 0x01, 0x01
        /*0010*/ 	.byte	0x02, 0x03, 0x00, 0x00, 0x02, 0x06, 0x01, 0x00, 0x04, 0x0b, 0x08, 0x00, 0x09, 0x00, 0x00, 0x00
        /*0020*/ 	.byte	0x00, 0x00, 0x00, 0x00


//--------------------- .nv.info._ZN3cub18CUB_300001_SM_10006detail6select23DeviceSelectSweepKernelINS2_10policy_hubIiNS0_8NullTypeEiLb0ELNS0_10SelectImplE1EE10Policy1000EN6thrust24THRUST_300001_SM_1000_NS6detail15normal_iteratorINSA_10device_ptrIiEEEEPS5_SF_PlNS0_13ScanTileStateIiLb1EEEN4cuda3std3__410__not_fn_tI7is_evenEES5_iNS2_19streaming_context_tIlLb1EEELS6_1EEEvT0_T1_T2_T3_T4_T5_T6_T7_iT8_NS1_7vsmem_tE --------------------------
	.section	.nv.info._ZN3cub18CUB_300001_SM_10006detail6select23DeviceSelectSweepKernelINS2_10policy_hubIiNS0_8NullTypeEiLb0ELNS0_10SelectImplE1EE10Policy1000EN6thrust24THRUST_300001_SM_1000_NS6detail15normal_iteratorINSA_10device_ptrIiEEEEPS5_SF_PlNS0_13ScanTileStateIiLb1EEEN4cuda3std3__410__not_fn_tI7is_evenEES5_iNS2_19streaming_context_tIlLb1EEELS6_1EEEvT0_T1_T2_T3_T4_T5_T6_T7_iT8_NS1_7vsmem_tE,"",@"SHT_CUDA_INFO"
	.sectionflags	@""
	.align	4


	//----- nvinfo : EIATTR_CUDA_API_VERSION
	.align		4
        /*0000*/ 	.byte	0x04, 0x37
        /*0002*/ 	.short	(.L_64 - .L_63)
.L_63:
        /*0004*/ 	.word	0x00000082


	//----- nvinfo : EIATTR_KPARAM_INFO
	.align		4
.L_64:
        /*0008*/ 	.byte	0x04, 0x17
        /*000a*/ 	.short	(.L_66 - .L_65)
.L_65:
        /*000c*/ 	.word	0x00000000
        /*0010*/ 	.short	0x000a
        /*0012*/ 	.short	0x0060
        /*0014*/ 	.byte	0x00, 0xf0, 0x21, 0x00


	//----- nvinfo : EIATTR_KPARAM_INFO
	.align		4
.L_66:
        /*0018*/ 	.byte	0x04, 0x17
        /*001a*/ 	.short	(.L_68 - .L_67)
.L_67:
        /*001c*/ 	.word	0x00000000
        /*0020*/ 	.short	0x0009
        /*0022*/ 	.short	0x0038
        /*0024*/ 	.byte	0x00, 0xf0, 0xa1, 0x00


	//----- nvinfo : EIATTR_KPARAM_INFO
	.align		4
.L_68:
        /*0028*/ 	.byte	0x04, 0x17
        /*002a*/ 	.short	(.L_70 - .L_69)
.L_69:
        /*002c*/ 	.word	0x00000000
        /*0030*/ 	.short	0x0008
        /*0032*/ 	.short	0x0030
        /*0034*/ 	.byte	0x00, 0xf0, 0x11, 0x00


	//----- nvinfo : EIATTR_KPARAM_INFO
	.align		4
.L_70:
        /*0038*/ 	.byte	0x04, 0x17
        /*003a*/ 	.short	(.L_72 - .L_71)
.L_71:
        /*003c*/ 	.word	0x00000000
        /*0040*/ 	.short	0x0007
        /*0042*/ 	.short	0x002c
        /*0044*/ 	.byte	0x00, 0xf0, 0x11, 0x00


	//----- nvinfo : EIATTR_KPARAM_INFO
	.align		4
.L_72:
        /*0048*/ 	.byte	0x04, 0x17
        /*004a*/ 	.short	(.L_74 - .L_73)
.L_73:
        /*004c*/ 	.word	0x00000000
        /*0050*/ 	.short	0x0006
        /*0052*/ 	.short	0x0029
        /*0054*/ 	.byte	0x00, 0xf0, 0x05, 0x00


	//----- nvinfo : EIATTR_KPARAM_INFO
	.align		4
.L_74:
        /*0058*/ 	.byte	0x04, 0x17
        /*005a*/ 	.short	(.L_76 - .L_75)
.L_75:
        /*005c*/ 	.word	0x00000000
        /*0060*/ 	.short	0x0005
        /*0062*/ 	.short	0x0028
        /*0064*/ 	.byte	0x00, 0xf0, 0x05, 0x00


	//----- nvinfo : EIATTR_KPARAM_INFO
	.align		4
.L_76:
        /*0068*/ 	.byte	0x04, 0x17
        /*006a*/ 	.short	(.L_78 - .L_77)
.L_77:
        /*006c*/ 	.word	0x00000000
        /*0070*/ 	.short	0x0004
        /*0072*/ 	.short	0x0020
        /*0074*/ 	.byte	0x00, 0xf0, 0x21, 0x00


	//----- nvinfo : EIATTR_KPARAM_INFO
	.align		4
.L_78:
        /*0078*/ 	.byte	0x04, 0x17
        /*007a*/ 	.short	(.L_80 - .L_79)
.L_79:
        /*007c*/ 	.word	0x00000000
        /*0080*/ 	.short	0x0003
        /*0082*/ 	.short	0x0018
        /*0084*/ 	.byte	0x00, 0xf5, 0x21, 0x00


	//----- nvinfo : EIATTR_KPARAM_INFO
	.align		4
.L_80:
        /*0088*/ 	.byte	0x04, 0x17
        /*008a*/ 	.short	(.L_82 - .L_81)
.L_81:
        /*008c*/ 	.word	0x00000000
        /*0090*/ 	.short	0x0002
        /*0092*/ 	.short	0x0010
        /*0094*/ 	.byte	0x00, 0xf0, 0x21, 0x00


	//----- nvinfo : EIATTR_KPARAM_INFO
	.align		4
.L_82:
        /*0098*/ 	.byte	0x04, 0x17
        /*009a*/ 	.short	(.L_84 - .L_83)
.L_83:
        /*009c*/ 	.word	0x00000000
        /*00a0*/ 	.short	0x0001
        /*00a2*/ 	.short	0x0008
        /*00a4*/ 	.byte	0x00, 0xf5, 0x21, 0x00


	//----- nvinfo : EIATTR_KPARAM_INFO
	.align		4
.L_84:
        /*00a8*/ 	.byte	0x04, 0x17
        /*00aa*/ 	.short	(.L_86 - .L_85)
.L_85:
        /*00ac*/ 	.word	0x00000000
        /*00b0*/ 	.short	0x0000
        /*00b2*/ 	.short	0x0000
        /*00b4*/ 	.byte	0x00, 0xf0, 0x21, 0x00


	//----- nvinfo : EIATTR_SPARSE_MMA_MASK
	.align		4
.L_86:
        /*00b8*/ 	.byte	0x03, 0x50
        /*00ba*/ 	.short	0x0000


	//----- nvinfo : EIATTR_MAXREG_COUNT
	.align		4
        /*00bc*/ 	.byte	0x03, 0x1b
        /*00be*/ 	.short	0x00a8


	//----- nvinfo : EIATTR_NUM_BARRIERS
	.align		4
        /*00c0*/ 	.byte	0x02, 0x4c
        /*00c2*/ 	.byte	0x01
	.zero		1


	//----- nvinfo : EIATTR_MERCURY_ISA_VERSION
	.align		4
        /*00c4*/ 	.byte	0x03, 0x5f
        /*00c6*/ 	.short	0x0101


	//----- nvinfo : EIATTR_UNUSED_LOAD_BYTE_OFFSET
	.align		4
        /*00c8*/ 	.byte	0x04, 0x44
        /*00ca*/ 	.short	(.L_88 - .L_87)


	//   ....[0]....
.L_87:
        /*00cc*/ 	.word	0x00009b40
        /*00d0*/ 	.word	0x0000fff0


	//----- nvinfo : EIATTR_COOP_GROUP_MASK_REGIDS
	.align		4
.L_88:
        /*00d4*/ 	.byte	0x04, 0x29
        /*00d6*/ 	.short	(.L_90 - .L_89)


	//   ....[0]....
.L_89:
        /*00d8*/ 	.word	0xffffffff


	//   ....[1]....
        /*00dc*/ 	.word	0xffffffff


	//   ....[2]....
        /*00e0*/ 	.word	0xffffffff


	//   ....[3]....
        /*00e4*/ 	.word	0xffffffff


	//   ....[4]....
        /*00e8*/ 	.word	0xffffffff


	//   ....[5]....
        /*00ec*/ 	.word	0xffffffff


	//   ....[6]....
        /*00f0*/ 	.word	0xffffffff


	//   ....[7]....
        /*00f4*/ 	.word	0xffffffff


	//   ....[8]....
        /*00f8*/ 	.word	0xffffffff


	//   ....[9]....
        /*00fc*/ 	.word	0xffffffff


	//   ....[10]....
        /*0100*/ 	.word	0xffffffff


	//   ....[11]....
        /*0104*/ 	.word	0xffffffff


	//   ....[12]....
        /*0108*/ 	.word	0xffffffff


	//   ....[13]....
        /*010c*/ 	.word	0xffffffff


	//   ....[14]....
        /*0110*/ 	.word	0xffffffff


	//   ....[15]....
        /*0114*/ 	.word	0xffffffff


	//   ....[16]....
        /*0118*/ 	.word	0xffffffff


	//   ....[17]....
        /*011c*/ 	.word	0xffffffff


	//   ....[18]....
        /*0120*/ 	.word	0xffffffff


	//   ....[19]....
        /*0124*/ 	.word	0xffffffff


	//   ....[20]....
        /*0128*/ 	.word	0xffffffff


	//   ....[21]....
        /*012c*/ 	.word	0xffffffff


	//   ....[22]....
        /*0130*/ 	.word	0xffffffff


	//   ....[23]....
        /*0134*/ 	.word	0xffffffff


	//   ....[24]....
        /*0138*/ 	.word	0xffffffff


	//   ....[25]....
        /*013c*/ 	.word	0xffffffff


	//   ....[26]....
        /*0140*/ 	.word	0xffffffff


	//   ....[27]....
        /*0144*/ 	.word	0xffffffff


	//   ....[28]....
        /*0148*/ 	.word	0xffffffff


	//   ....[29]....
        /*014c*/ 	.word	0xffffffff


	//   ....[30]....
        /*0150*/ 	.word	0xffffffff


	//   ....[31]....
        /*0154*/ 	.word	0xffffffff


	//   ....[32]....
        /*0158*/ 	.word	0xffffffff


	//   ....[33]....
        /*015c*/ 	.word	0xffffffff


	//   ....[34]....
        /*0160*/ 	.word	0xffffffff


	//   ....[35]....
        /*0164*/ 	.word	0xffffffff


	//   ....[36]....
        /*0168*/ 	.word	0xffffffff


	//   ....[37]....
        /*016c*/ 	.word	0xffffffff


	//   ....[38]....
        /*0170*/ 	.word	0xffffffff


	//   ....[39]....
        /*0174*/ 	.word	0xffffffff


	//   ....[40]....
        /*0178*/ 	.word	0xffffffff


	//   ....[41]....
        /*017c*/ 	.word	0xffffffff


	//   ....[42]....
        /*0180*/ 	.word	0xffffffff


	//   ....[43]....
        /*0184*/ 	.word	0xffffffff


	//   ....[44]....
        /*0188*/ 	.word	0xffffffff


	//   ....[45]....
        /*018c*/ 	.word	0xffffffff


	//   ....[46]....
        /*0190*/ 	.word	0xffffffff


	//   ....[47]....
        /*0194*/ 	.word	0xffffffff


	//   ....[48]....
        /*0198*/ 	.word	0xffffffff


	//   ....[49]....
        /*019c*/ 	.word	0xffffffff


	//   ....[50]....
        /*01a0*/ 	.word	0xffffffff


	//   ....[51]....
        /*01a4*/ 	.word	0xffffffff


	//   ....[52]....
        /*01a8*/ 	.word	0xffffffff


	//   ....[53]....
        /*01ac*/ 	.word	0xffffffff


	//   ....[54]....
        /*01b0*/ 	.word	0xffffffff


	//   ....[55]....
        /*01b4*/ 	.word	0xffffffff


	//   ....[56]....
        /*01b8*/ 	.word	0xffffffff


	//   ....[57]....
        /*01bc*/ 	.word	0xffffffff


	//   ....[58]....
        /*01c0*/ 	.word	0xffffffff


	//   ....[59]....
        /*01c4*/ 	.word	0xffffffff


	//   ....[60]....
        /*01c8*/ 	.word	0x0500000a


	//   ....[61]....
        /*01cc*/ 	.word	0x0500000a


	//   ....[62]....
        /*01d0*/ 	.word	0x0500000a


	//   ....[63]....
        /*01d4*/ 	.word	0x0500000a


	//   ....[64]....
        /*01d8*/ 	.word	0x0500000a


	//   ....[65]....
        /*01dc*/ 	.word	0x0500000a


	//   ....[66]....
        /*01e0*/ 	.word	0x0500000a


	//   ....[67]....
        /*01e4*/ 	.word	0x0500000a


	//   ....[68]....
        /*01e8*/ 	.word	0x0500000a


	//   ....[69]....
        /*01ec*/ 	.word	0x0500000a


	//   ....[70]....
        /*01f0*/ 	.word	0x0500000a


	//   ....[71]....
        /*01f4*/ 	.word	0x0500000a


	//   ....[72]....
        /*01f8*/ 	.word	0x0500000a


	//   ....[73]....
        /*01fc*/ 	.word	0x0500000a


	//   ....[74]....
        /*0200*/ 	.word	0x0500000a


	//   ....[75]....
        /*0204*/ 	.word	0x0500000a


	//   ....[76]....
        /*0208*/ 	.word	0x0500000a


	//   ....[77]....
        /*020c*/ 	.word	0x0500000a


	//   ....[78]....
        /*0210*/ 	.word	0x0500000a


	//   ....[79]....
        /*0214*/ 	.word	0x0500000a


	//   ....[80]....
        /*0218*/ 	.word	0x0500000a


	//   ....[81]....
        /*021c*/ 	.word	0x0500000a


	//   ....[82]....
        /*0220*/ 	.word	0x0500000a


	//   ....[83]....
        /*0224*/ 	.word	0x0500000a


	//   ....[84]....
        /*0228*/ 	.word	0x0500000a


	//   ....[85]....
        /*022c*/ 	.word	0x0500000a


	//   ....[86]....
        /*0230*/ 	.word	0x0500000a


	//   ....[87]....
        /*0234*/ 	.word	0x0500000a


	//   ....[88]....
        /*0238*/ 	.word	0x0500000a


	//   ....[89]....
        /*023c*/ 	.word	0x0500000a


	//   ....[90]....
        /*0240*/ 	.word	0x0500000a


	//   ....[91]....
        /*0244*/ 	.word	0x0500000a


	//   ....[92]....
        /*0248*/ 	.word	0x0500000a


	//   ....[93]....
        /*024c*/ 	.word	0x0500000a


	//   ....[94]....
        /*0250*/ 	.word	0x0500000a


	//   ....[95]....
        /*0254*/ 	.word	0x0500000a


	//----- nvinfo : EIATTR_COOP_GROUP_INSTR_OFFSETS
	.align		4
.L_90:
        /*0258*/ 	.byte	0x04, 0x28
        /*025a*/ 	.short	(.L_92 - .L_91)


	//   ....[0]....
.L_91:
        /*025c*/ 	.word	0x00000490


	//   ....[1]....
        /*0260*/ 	.word	0x00000790


	//   ....[2]....
        /*0264*/ 	.word	0x000007b0


	//   ....[3]....
        /*0268*/ 	.word	0x000007d0


	//   ....[4]....
        /*026c*/ 	.word	0x000007f0


	//   ....[5]....
        /*0270*/ 	.word	0x00000810


	//   ....[6]....
        /*0274*/ 	.word	0x00002a20


	//   ....[7]....
        /*0278*/ 	.word	0x00002cf0


	//   ....[8]....
        /*027c*/ 	.word	0x00002d10


	//   ....[9]....
        /*0280*/ 	.word	0x00002d30


	//   ....[10]....
        /*0284*/ 	.word	0x00002d50


	//   ....[11]....
        /*0288*/ 	.word	0x00002d70


	//   ....[12]....
        /*028c*/ 	.word	0x00003180


	//   ....[13]....
        /*0290*/ 	.word	0x00003240


	//   ....[14]....
        /*0294*/ 	.word	0x000032a0


	//   ....[15]....
        /*0298*/ 	.word	0x00003330


	//   ....[16]....
        /*029c*/ 	.word	0x00003390


	//   ....[17]....
        /*02a0*/ 	.word	0x000033e0


	//   ....[18]....
        /*02a4*/ 	.word	0x00003430


	//   ....[19]....
        /*02a8*/ 	.word	0x00003480


	//   ....[20]....
        /*02ac*/ 	.word	0x00003490


	//   ....[21]....
        /*02b0*/ 	.word	0x00003550


	//   ....[22]....
        /*02b4*/ 	.word	0x00003620


	//   ....[23]....
        /*02b8*/ 	.word	0x00003670


	//   ....[24]....
        /*02bc*/ 	.word	0x000036d0


	//   ....[25]....
        /*02c0*/ 	.word	0x00003730


	//   ....[26]....
        /*02c4*/ 	.word	0x00003770


	//   ....[27]....
        /*02c8*/ 	.word	0x000037b0


	//   ....[28]....
        /*02cc*/ 	.word	0x000037f0


	//   ....[29]....
        /*02d0*/ 	.word	0x00003800


	//   ....[30]....
        /*02d4*/ 	.word	0x00005c80


	//   ....[31]....
        /*02d8*/ 	.word	0x000061a0


	//   ....[32]....
        /*02dc*/ 	.word	0x000061e0


	//   ....[33]....
        /*02e0*/ 	.word	0x00006230


	//   ....[34]....
        /*02e4*/ 	.word	0x00006250


	//   ....[35]....
        /*02e8*/ 	.word	0x00006280


	//   ....[36]....
        /*02ec*/ 	.word	0x00008830


	//   ....[37]....
        /*02f0*/ 	.word	0x00008d40


	//   ....[38]....
        /*02f4*/ 	.word	0x00008d70


	//   ....[39]....
        /*02f8*/ 	.word	0x00008d90


	//   ....[40]....
        /*02fc*/ 	.word	0x00008db0


	//   ....[41]....
        /*0300*/ 	.word	0x00008dd0


	//   ....[42]....
        /*0304*/ 	.word	0x000091e0


	//   ....[43]....
        /*0308*/ 	.word	0x000092a0


	//   ....[44]....
        /*030c*/ 	.word	0x00009350


	//   ....[45]....
        /*0310*/ 	.word	0x000093c0


	//   ....[46]....
        /*0314*/ 	.word	0x00009420


	//   ....[47]....
        /*0318*/ 	.word	0x00009480


	//   ....[48]....
        /*031c*/ 	.word	0x000094d0


	//   ....[49]....
        /*0320*/ 	.word	0x00009530


	//   ....[50]....
        /*0324*/ 	.word	0x00009540


	//   ....[51]....
        /*0328*/ 	.word	0x00009600


	//   ....[52]....
        /*032c*/ 	.word	0x000096e0


	//   ....[53]....
        /*0330*/ 	.word	0x00009730


	//   ....[54]....
        /*0334*/ 	.word	0x000097b0


	//   ....[55]....
        /*0338*/ 	.word	0x00009800


	//   ....[56]....
        /*033c*/ 	.word	0x00009840


	//   ....[57]....
        /*0340*/ 	.word	0x000098a0


	//   ....[58]....
        /*0344*/ 	.word	0x000098e0


	//   ....[59]....
        /*0348*/ 	.word	0x000098f0


	//   ....[60]....
        /*034c*/ 	.word	0x0000ba10


	//   ....[61]....
        /*0350*/ 	.word	0x0000ba90


	//   ....[62]....
        /*0354*/ 	.word	0x0000bb20


	//   ....[63]....
        /*0358*/ 	.word	0x0000bc00


	//   ....[64]....
        /*035c*/ 	.word	0x0000bc90


	//   ....[65]....
        /*0360*/ 	.word	0x0000bd20


	//   ....[66]....
        /*0364*/ 	.word	0x0000bdc0


	//   ....[67]....
        /*0368*/ 	.word	0x0000be40


	//   ....[68]....
        /*036c*/ 	.word	0x0000bea0


	//   ....[69]....
        /*0370*/ 	.word	0x0000bf10


	//   ....[70]....
        /*0374*/ 	.word	0x0000bf90


	//   ....[71]....
        /*0378*/ 	.word	0x0000c010


	//   ....[72]....
        /*037c*/ 	.word	0x0000c0c0


	//   ....[73]....
        /*0380*/ 	.word	0x0000c150


	//   ....[74]....
        /*0384*/ 	.word	0x0000c1d0


	//   ....[75]....
        /*0388*/ 	.word	0x0000c250


	//   ....[76]....
        /*038c*/ 	.word	0x0000c2d0


	//   ....[77]....
        /*0390*/ 	.word	0x0000c330


	//   ....[78]....
        /*0394*/ 	.word	0x0000c3a0


	//   ....[79]....
        /*0398*/ 	.word	0x0000c420


	//   ....[80]....
        /*039c*/ 	.word	0x0000c4b0


	//   ....[81]....
        /*03a0*/ 	.word	0x0000c570


	//   ....[82]....
        /*03a4*/ 	.word	0x0000c5f0


	//   ....[83]....
        /*03a8*/ 	.word	0x0000c690


	//   ....[84]....
        /*03ac*/ 	.word	0x0000c720


	//   ....[85]....
        /*03b0*/ 	.word	0x0000c7b0


	//   ....[86]....
        /*03b4*/ 	.word	0x0000c830


	//   ....[87]....
        /*03b8*/ 	.word	0x0000c8a0


	//   ....[88]....
        /*03bc*/ 	.word	0x0000c920


	//   ....[89]....
        /*03c0*/ 	.word	0x0000c9a0


	//   ....[90]....
        /*03c4*/ 	.word	0x0000ca60


	//   ....[91]....
        /*03c8*/ 	.word	0x0000caf0


	//   ....[92]....
        /*03cc*/ 	.word	0x0000cb80


	//   ....[93]....
        /*03d0*/ 	.word	0x0000cc00


	//   ....[94]....
        /*03d4*/ 	.word	0x0000cca0


	//   ....[95]....
        /*03d8*/ 	.word	0x0000cd00


	//----- nvinfo : EIATTR_VRC_CTA_INIT_COUNT
	.align		4
.L_92:
        /*03dc*/ 	.byte	0x02, 0x4a
	.zero		1
	.zero		1


	//----- nvinfo : EIATTR_EXIT_INSTR_OFFSETS
	.align		4
        /*03e0*/ 	.byte	0x04, 0x1c
        /*03e2*/ 	.short	(.L_94 - .L_93)


	//   ....[0]....
.L_93:
        /*03e4*/ 	.word	0x00001bb0


	//   ....[1]....
        /*03e8*/ 	.word	0x00001c70


	//   ....[2]....
        /*03ec*/ 	.word	0x00002050


	//   ....[3]....
        /*03f0*/ 	.word	0x000022d0


	//   ....[4]....
        /*03f4*/ 	.word	0x00002650


	//   ....[5]....
        /*03f8*/ 	.word	0x00004ab0


	//   ....[6]....
        /*03fc*/ 	.word	0x00004b70


	//   ....[7]....
        /*0400*/ 	.word	0x00005000


	//   ....[8]....
        /*0404*/ 	.word	0x00005220


	//   ....[9]....
        /*0408*/ 	.word	0x00005580


	//   ....[10]....
        /*040c*/ 	.word	0x0000b830


	//   ....[11]....
        /*0410*/ 	.word	0x0000b910


	//   ....[12]....
        /*0414*/ 	.word	0x0000b9c0


	//----- nvinfo : EIATTR_MAX_THREADS
	.align		4
.L_94:
        /*0418*/ 	.byte	0x04, 0x05
        /*041a*/ 	.short	(.L_96 - .L_95)
.L_95:
        /*041c*/ 	.word	0x00000180
        /*0420*/ 	.word	0x00000001
        /*0424*/ 	.word	0x00000001


	//----- nvinfo : EIATTR_CRS_STACK_SIZE
	.align		4
.L_96:
        /*0428*/ 	.byte	0x04, 0x1e
        /*042a*/ 	.short	(.L_98 - .L_97)
.L_97:
        /*042c*/ 	.word	0x00000000


	//----- nvinfo : EIATTR_CBANK_PARAM_SIZE
	.align		4
.L_98:
        /*0430*/ 	.byte	0x03, 0x19
        /*0432*/ 	.short	0x0068


	//----- nvinfo : EIATTR_PARAM_CBANK
	.align		4
        /*0434*/ 	.byte	0x04, 0x0a
        /*0436*/ 	.short	(.L_100 - .L_99)
	.align		4
.L_99:
        /*0438*/ 	.word	index@(.nv.constant0._ZN3cub18CUB_300001_SM_10006detail6select23DeviceSelectSweepKernelINS2_10policy_hubIiNS0_8NullTypeEiLb0ELNS0_10SelectImplE1EE10Policy1000EN6thrust24THRUST_300001_SM_1000_NS6detail15normal_iteratorINSA_10device_ptrIiEEEEPS5_SF_PlNS0_13ScanTileStateIiLb1EEEN4cuda3std3__410__not_fn_tI7is_evenEES5_iNS2_19streaming_context_tIlLb1EEELS6_1EEEvT0_T1_T2_T3_T4_T5_T6_T7_iT8_NS1_7vsmem_tE)
        /*043c*/ 	.short	0x0380
        /*043e*/ 	.short	0x0068


	//----- nvinfo : EIATTR_SW_WAR
	.align		4
.L_100:
        /*0440*/ 	.byte	0x04, 0x36
        /*0442*/ 	.short	(.L_102 - .L_101)
.L_101:
        /*0444*/ 	.word	0x00000008
.L_102:


//--------------------- .nv.info._ZN3cub18CUB_300001_SM_10006detail4scan23DeviceCompactInitKernelINS0_13ScanTileStateIiLb1EEEPlEEvT_iT0_ --------------------------
	.section	.nv.info._ZN3cub18CUB_300001_SM_10006detail4scan23DeviceCompactInitKernelINS0_13ScanTileStateIiLb1EEEPlEEvT_iT0_,"",@"SHT_CUDA_INFO"
	.sectionflags	@""
	.align	4


	//----- nvinfo : EIATTR_CUDA_API_VERSION
	.align		4
        /*0000*/ 	.byte	0x04, 0x37
        /*0002*/ 	.short	(.L_104 - .L_103)
.L_103:
        /*0004*/ 	.word	0x00000082


	//----- nvinfo : EIATTR_KPARAM_INFO
	.align		4
.L_104:
        /*0008*/ 	.byte	0x04, 0x17
        /*000a*/ 	.short	(.L_106 - .L_105)
.L_105:
        /*000c*/ 	.word	0x00000000
        /*0010*/ 	.short	0x0002
        /*0012*/ 	.short	0x0010
        /*0014*/ 	.byte	0x00, 0xf5, 0x21, 0x00


	//----- nvinfo : EIATTR_KPARAM_INFO
	.align		4
.L_106:
        /*0018*/ 	.byte	0x04, 0x17
        /*001a*/ 	.short	(.L_108 - .L_107)
.L_107:
        /*001c*/ 	.word	0x00000000
        /*0020*/ 	.short	0x0001
        /*0022*/ 	.short	0x0008
        /*0024*/ 	.byte	0x00, 0xf0, 0x11, 0x00


	//----- nvinfo : EIATTR_KPARAM_INFO
	.align		4
.L_108:
        /*0028*/ 	.byte	0x04, 0x17
        /*002a*/ 	.short	(.L_110 - .L_109)
.L_109:
        /*002c*/ 	.word	0x00000000
        /*0030*/ 	.short	0x0000
        /*0032*/ 	.short	0x0000
        /*0034*/ 	.byte	0x00, 0xf0, 0x21, 0x00


	//----- nvinfo : EIATTR_SPARSE_MMA_MASK
	.align		4
.L_110:
        /*0038*/ 	.byte	0x03, 0x50
        /*003a*/ 	.short	0x0000


	//----- nvinfo : EIATTR_MAXREG_COUNT
	.align		4
        /*003c*/ 	.byte	0x03, 0x1b
        /*003e*/ 	.short	0x00ff


	//----- nvinfo : EIATTR_MERCURY_ISA_VERSION
	.align		4
        /*0040*/ 	.byte	0x03, 0x5f
        /*0042*/ 	.short	0x0101


	//----- nvinfo : EIATTR_VRC_CTA_INIT_COUNT
	.align		4
        /*0044*/ 	.byte	0x02, 0x4a
	.zero		1
	.zero		1


	//----- nvinfo : EIATTR_EXIT_INSTR_OFFSETS
	.align		4
        /*0048*/ 	.byte	0x04, 0x1c
        /*004a*/ 	.short	(.L_112 - .L_111)


	//   ....[0]....
.L_111:
        /*004c*/ 	.word	0x00000130


	//   ....[1]....
        /*0050*/ 	.word	0x00000160


	//----- nvinfo : EIATTR_CBANK_PARAM_SIZE
	.align		4
.L_112:
        /*0054*/ 	.byte	0x03, 0x19
        /*0056*/ 	.short	0x0018


	//----- nvinfo : EIATTR_PARAM_CBANK
	.align		4
        /*0058*/ 	.byte	0x04, 0x0a
        /*005a*/ 	.short	(.L_114 - .L_113)
	.align		4
.L_113:
        /*005c*/ 	.word	index@(.nv.constant0._ZN3cub18CUB_300001_SM_10006detail4scan23DeviceCompactInitKernelINS0_13ScanTileStateIiLb1EEEPlEEvT_iT0_)
        /*0060*/ 	.short	0x0380
        /*0062*/ 	.short	0x0018


	//----- nvinfo : EIATTR_SW_WAR
	.align		4
.L_114:
        /*0064*/ 	.byte	0x04, 0x36
        /*0066*/ 	.short	(.L_116 - .L_115)
.L_115:
        /*0068*/ 	.word	0x00000008
.L_116:


//--------------------- .nv.info._ZN3cub18CUB_300001_SM_10006detail11EmptyKernelIvEEvv --------------------------
	.section	.nv.info._ZN3cub18CUB_300001_SM_10006detail11EmptyKernelIvEEvv,"",@"SHT_CUDA_INFO"
	.sectionflags	@""
	.align	4


	//----- nvinfo : EIATTR_CUDA_API_VERSION
	.align		4
        /*0000*/ 	.byte	0x04, 0x37
        /*0002*/ 	.short	(.L_118 - .L_117)
.L_117:
        /*0004*/ 	.word	0x00000082


	//----- nvinfo : EIATTR_SPARSE_MMA_MASK
	.align		4
.L_118:
        /*0008*/ 	.byte	0x03, 0x50
        /*000a*/ 	.short	0x0000


	//----- nvinfo : EIATTR_MAXREG_COUNT
	.align		4
        /*000c*/ 	.byte	0x03, 0x1b
        /*000e*/ 	.short	0x00ff


	//----- nvinfo : EIATTR_MERCURY_ISA_VERSION
	.align		4
        /*0010*/ 	.byte	0x03, 0x5f
        /*0012*/ 	.short	0x0101


	//----- nvinfo : EIATTR_VRC_CTA_INIT_COUNT
	.align		4
        /*0014*/ 	.byte	0x02, 0x4a
	.zero		1
	.zero		1


	//----- nvinfo : EIATTR_EXIT_INSTR_OFFSETS
	.align		4
        /*0018*/ 	.byte	0x04, 0x1c
        /*001a*/ 	.short	(.L_120 - .L_119)


	//   ....[0]....
.L_119:
        /*001c*/ 	.word	0x00000010


	//----- nvinfo : EIATTR_SW_WAR
	.align		4
.L_120:
        /*0020*/ 	.byte	0x04, 0x36
        /*0022*/ 	.short	(.L_122 - .L_121)
.L_121:
        /*0024*/ 	.word	0x00000008
.L_122:


//--------------------- .nv.callgraph             --------------------------
	.section	.nv.callgraph,"",@"SHT_CUDA_CALLGRAPH"
	.align	4
	.sectionentsize	8
	.align		4
        /*0000*/ 	.word	0x00000000
	.align		4
        /*0004*/ 	.word	0xffffffff
	.align		4
        /*0008*/ 	.word	0x00000000
	.align		4
        /*000c*/ 	.word	0xfffffffe
	.align		4
        /*0010*/ 	.word	0x00000000
	.align		4
        /*0014*/ 	.word	0xfffffffd
	.align		4
        /*0018*/ 	.word	0x00000000
	.align		4
        /*001c*/ 	.word	0xfffffffc


//--------------------- .nv.constant4             --------------------------
	.section	.nv.constant4,"a",@progbits
	.align	8
	.align		8
.nv.constant4:
        /*0000*/ 	.dword	_ZN30_INTERNAL_9f13832c_4_k_cu_main4cuda3std3__45__cpo5beginE
	.align		8
        /*0008*/ 	.dword	_ZN30_INTERNAL_9f13832c_4_k_cu_main4cuda3std3__45__cpo3endE
	.align		8
        /*0010*/ 	.dword	_ZN30_INTERNAL_9f13832c_4_k_cu_main4cuda3std3__45__cpo6cbeginE
	.align		8
        /*0018*/ 	.dword	_ZN30_INTERNAL_9f13832c_4_k_cu_main4cuda3std3__45__cpo4cendE
	.align		8
        /*0020*/ 	.dword	_ZN30_INTERNAL_9f13832c_4_k_cu_main4cuda3std3__45__cpo6rbeginE
	.align		8
        /*0028*/ 	.dword	_ZN30_INTERNAL_9f13832c_4_k_cu_main4cuda3std3__45__cpo4rendE
	.align		8
        /*0030*/ 	.dword	_ZN30_INTERNAL_9f13832c_4_k_cu_main4cuda3std3__45__cpo7crbeginE
	.align		8
        /*0038*/ 	.dword	_ZN30_INTERNAL_9f13832c_4_k_cu_main4cuda3std3__45__cpo5crendE
	.align		8
        /*0040*/ 	.dword	_ZN30_INTERNAL_9f13832c_4_k_cu_main4cuda3std3__432_GLOBAL__N__9f13832c_4_k_cu_main6ignoreE
	.align		8
        /*0048*/ 	.dword	_ZN30_INTERNAL_9f13832c_4_k_cu_main4cuda3std3__419piecewise_constructE
	.align		8
        /*0050*/ 	.dword	_ZN30_INTERNAL_9f13832c_4_k_cu_main4cuda3std3__48in_placeE
	.align		8
        /*0058*/ 	.dword	_ZN30_INTERNAL_9f13832c_4_k_cu_main4cuda3std3__420unreachable_sentinelE
	.align		8
        /*0060*/ 	.dword	_ZN30_INTERNAL_9f13832c_4_k_cu_main4cuda3std3__47nulloptE
	.align		8
        /*0068*/ 	.dword	_ZN30_INTERNAL_9f13832c_4_k_cu_main4cuda3std3__48unexpectE
	.align		8
        /*0070*/ 	.dword	_ZN30_INTERNAL_9f13832c_4_k_cu_main4cuda3std6ranges3__45__cpo4swapE
	.align		8
        /*0078*/ 	.dword	_ZN30_INTERNAL_9f13832c_4_k_cu_main4cuda3std6ranges3__45__cpo9iter_moveE
	.align		8
        /*0080*/ 	.dword	_ZN30_INTERNAL_9f13832c_4_k_cu_main4cuda3std6ranges3__45__cpo5beginE
	.align		8
        /*0088*/ 	.dword	_ZN30_INTERNAL_9f13832c_4_k_cu_main4cuda3std6ranges3__45__cpo3endE
	.align		8
        /*0090*/ 	.dword	_ZN30_INTERNAL_9f13832c_4_k_cu_main4cuda3std6ranges3__45__cpo6cbeginE
	.align		8
        /*0098*/ 	.dword	_ZN30_INTERNAL_9f13832c_4_k_cu_main4cuda3std6ranges3__45__cpo4cendE
	.align		8
        /*00a0*/ 	.dword	_ZN30_INTERNAL_9f13832c_4_k_cu_main4cuda3std6ranges3__45__cpo7advanceE
	.align		8
        /*00a8*/ 	.dword	_ZN30_INTERNAL_9f13832c_4_k_cu_main4cuda3std6ranges3__45__cpo9iter_swapE
	.align		8
        /*00b0*/ 	.dword	_ZN30_INTERNAL_9f13832c_4_k_cu_main4cuda3std6ranges3__45__cpo4nextE
	.align		8
        /*00b8*/ 	.dword	_ZN30_INTERNAL_9f13832c_4_k_cu_main4cuda3std6ranges3__45__cpo4prevE
	.align		8
        /*00c0*/ 	.dword	_ZN30_INTERNAL_9f13832c_4_k_cu_main4cuda3std6ranges3__45__cpo4dataE
	.align		8
        /*00c8*/ 	.dword	_ZN30_INTERNAL_9f13832c_4_k_cu_main4cuda3std6ranges3__45__cpo5cdataE
	.align		8
        /*00d0*/ 	.dword	_ZN30_INTERNAL_9f13832c_4_k_cu_main4cuda3std6ranges3__45__cpo4sizeE
	.align		8
        /*00d8*/ 	.dword	_ZN30_INTERNAL_9f13832c_4_k_cu_main4cuda3std6ranges3__45__cpo5ssizeE
	.align		8
        /*00e0*/ 	.dword	_ZN30_INTERNAL_9f13832c_4_k_cu_main4cuda3std6ranges3__45__cpo8distanceE
	.align		8
        /*00e8*/ 	.dword	_ZN30_INTERNAL_9f13832c_4_k_cu_main6thrust24THRUST_300001_SM_1000_NS8cuda_cub3parE
	.align		8
        /*00f0*/ 	.dword	_ZN30_INTERNAL_9f13832c_4_k_cu_main6thrust24THRUST_300001_SM_1000_NS8cuda_cub10par_nosyncE
	.align		8
        /*00f8*/ 	.dword	_ZN30_INTERNAL_9f13832c_4_k_cu_main6thrust24THRUST_300001_SM_1000_NS6system6detail10sequential3seqE
	.align		8
        /*0100*/ 	.dword	_ZN30_INTERNAL_9f13832c_4_k_cu_main6thrust24THRUST_300001_SM_1000_NS6system3cpp3parE
	.align		8
        /*0108*/ 	.dword	_ZN30_INTERNAL_9f13832c_4_k_cu_main6thrust24THRUST_300001_SM_1000_NS12placeholders2_1E
	.align		8
        /*0110*/ 	.dword	_ZN30_INTERNAL_9f13832c_4_k_cu_main6thrust24THRUST_300001_SM_1000_NS12placeholders2_2E
	.align		8
        /*0118*/ 	.dword	_ZN30_INTERNAL_9f13832c_4_k_cu_main6thrust24THRUST_300001_SM_1000_NS12placeholders2_3E
	.align		8
        /*0120*/ 	.dword	_ZN30_INTERNAL_9f13832c_4_k_cu_main6thrust24THRUST_300001_SM_1000_NS12placeholders2_4E
	.align		8
        /*0128*/ 	.dword	_ZN30_INTERNAL_9f13832c_4_k_cu_main6thrust24THRUST_300001_SM_1000_NS12placeholders2_5E
	.align		8
        /*0130*/ 	.dword	_ZN30_INTERNAL_9f13832c_4_k_cu_main6thrust24THRUST_300001_SM_1000_NS12placeholders2_6E
	.align		8
        /*0138*/ 	.dword	_ZN30_INTERNAL_9f13832c_4_k_cu_main6thrust24THRUST_300001_SM_1000_NS12placeholders2_7E
	.align		8
        /*0140*/ 	.dword	_ZN30_INTERNAL_9f13832c_4_k_cu_main6thrust24THRUST_300001_SM_1000_NS12placeholders2_8E
	.align		8
        /*0148*/ 	.dword	_ZN30_INTERNAL_9f13832c_4_k_cu_main6thrust24THRUST_300001_SM_1000_NS12placeholders2_9E
	.align		8
        /*0150*/ 	.dword	_ZN30_INTERNAL_9f13832c_4_k_cu_main6thrust24THRUST_300001_SM_1000_NS12placeholders3_10E
	.align		8
        /*0158*/ 	.dword	_ZN30_INTERNAL_9f13832c_4_k_cu_main6thrust24THRUST_300001_SM_1000_NS3seqE
	.align		8
        /*0160*/ 	.dword	_ZN30_INTERNAL_9f13832c_4_k_cu_main6thrust24THRUST_300001_SM_1000_NS6deviceE


//--------------------- .text._ZN3cub18CUB_300001_SM_10006detail6select23DeviceSelectSweepKernelINS2_10policy_hubIiNS0_8NullTypeEiLb0ELNS0_10SelectImplE1EE10Policy1000EN6thrust24THRUST_300001_SM_1000_NS6detail15normal_iteratorINSA_10device_ptrIiEEEEPS5_SF_PlNS0_13ScanTileStateIiLb1EEEN4cuda3std3__410__not_fn_tI7is_evenEES5_iNS2_19streaming_context_tIlLb1EEELS6_1EEEvT0_T1_T2_T3_T4_T5_T6_T7_iT8_NS1_7vsmem_tE --------------------------
	.section	.text._ZN3cub18CUB_300001_SM_10006detail6select23DeviceSelectSweepKernelINS2_10policy_hubIiNS0_8NullTypeEiLb0ELNS0_10SelectImplE1EE10Policy1000EN6thrust24THRUST_300001_SM_1000_NS6detail15normal_iteratorINSA_10device_ptrIiEEEEPS5_SF_PlNS0_13ScanTileStateIiLb1EEEN4cuda3std3__410__not_fn_tI7is_evenEES5_iNS2_19streaming_context_tIlLb1EEELS6_1EEEvT0_T1_T2_T3_T4_T5_T6_T7_iT8_NS1_7vsmem_tE,"ax",@progbits
	.align	128
        .global         _ZN3cub18CUB_300001_SM_10006detail6select23DeviceSelectSweepKernelINS2_10policy_hubIiNS0_8NullTypeEiLb0ELNS0_10SelectImplE1EE10Policy1000EN6thrust24THRUST_300001_SM_1000_NS6detail15normal_iteratorINSA_10device_ptrIiEEEEPS5_SF_PlNS0_13ScanTileStateIiLb1EEEN4cuda3std3__410__not_fn_tI7is_evenEES5_iNS2_19streaming_context_tIlLb1EEELS6_1EEEvT0_T1_T2_T3_T4_T5_T6_T7_iT8_NS1_7vsmem_tE
        .type           _ZN3cub18CUB_300001_SM_10006detail6select23DeviceSelectSweepKernelINS2_10policy_hubIiNS0_8NullTypeEiLb0ELNS0_10SelectImplE1EE10Policy1000EN6thrust24THRUST_300001_SM_1000_NS6detail15normal_iteratorINSA_10device_ptrIiEEEEPS5_SF_PlNS0_13ScanTileStateIiLb1EEEN4cuda3std3__410__not_fn_tI7is_evenEES5_iNS2_19streaming_context_tIlLb1EEELS6_1EEEvT0_T1_T2_T3_T4_T5_T6_T7_iT8_NS1_7vsmem_tE,@function
        .size           _ZN3cub18CUB_300001_SM_10006detail6select23DeviceSelectSweepKernelINS2_10policy_hubIiNS0_8NullTypeEiLb0ELNS0_10SelectImplE1EE10Policy1000EN6thrust24THRUST_300001_SM_1000_NS6detail15normal_iteratorINSA_10device_ptrIiEEEEPS5_SF_PlNS0_13ScanTileStateIiLb1EEEN4cuda3std3__410__not_fn_tI7is_evenEES5_iNS2_19streaming_context_tIlLb1EEELS6_1EEEvT0_T1_T2_T3_T4_T5_T6_T7_iT8_NS1_7vsmem_tE,(.L_x_327 - _ZN3cub18CUB_300001_SM_10006detail6select23DeviceSelectSweepKernelINS2_10policy_hubIiNS0_8NullTypeEiLb0ELNS0_10SelectImplE1EE10Policy1000EN6thrust24THRUST_300001_SM_1000_NS6detail15normal_iteratorINSA_10device_ptrIiEEEEPS5_SF_PlNS0_13ScanTileStateIiLb1EEEN4cuda3std3__410__not_fn_tI7is_evenEES5_iNS2_19streaming_context_tIlLb1EEELS6_1EEEvT0_T1_T2_T3_T4_T5_T6_T7_iT8_NS1_7vsmem_tE)
        .other          _ZN3cub18CUB_300001_SM_10006detail6select23DeviceSelectSweepKernelINS2_10policy_hubIiNS0_8NullTypeEiLb0ELNS0_10SelectImplE1EE10Policy1000EN6thrust24THRUST_300001_SM_1000_NS6detail15normal_iteratorINSA_10device_ptrIiEEEEPS5_SF_PlNS0_13ScanTileStateIiLb1EEEN4cuda3std3__410__not_fn_tI7is_evenEES5_iNS2_19streaming_context_tIlLb1EEELS6_1EEEvT0_T1_T2_T3_T4_T5_T6_T7_iT8_NS1_7vsmem_tE,@"STO_CUDA_ENTRY STV_DEFAULT"
_ZN3cub18CUB_300001_SM_10006detail6select23DeviceSelectSweepKernelINS2_10policy_hubIiNS0_8NullTypeEiLb0ELNS0_10SelectImplE1EE10Policy1000EN6thrust24THRUST_300001_SM_1000_NS6detail15normal_iteratorINSA_10device_ptrIiEEEEPS5_SF_PlNS0_13ScanTileStateIiLb1EEEN4cuda3std3__410__not_fn_tI7is_evenEES5_iNS2_19streaming_context_tIlLb1EEELS6_1EEEvT0_T1_T2_T3_T4_T5_T6_T7_iT8_NS1_7vsmem_tE:
.text._ZN3cub18CUB_300001_SM_10006detail6select23DeviceSelectSweepKernelINS2_10policy_hubIiNS0_8NullTypeEiLb0ELNS0_10SelectImplE1EE10Policy1000EN6thrust24THRUST_300001_SM_1000_NS6detail15normal_iteratorINSA_10device_ptrIiEEEEPS5_SF_PlNS0_13ScanTileStateIiLb1EEEN4cuda3std3__410__not_fn_tI7is_evenEES5_iNS2_19streaming_context_tIlLb1EEELS6_1EEEvT0_T1_T2_T3_T4_T5_T6_T7_iT8_NS1_7vsmem_tE:
[----:B------:R-:W-:Y:S01]  /*0000*/  LDC R1, c[0x0][0x37c] ;  /* 0x0000df00ff017b82 */ /* 0x000fe20000000800 */
[----:B------:R-:W0:Y:S07]  /*0010*/  S2R R0, SR_CTAID.Y ;  /* 0x0000000000007919 */ /* 0x000e2e0000002600 */
[----:B------:R-:W0:Y:S01]  /*0020*/  S2UR UR6, SR_CTAID.X ;  /* 0x00000000000679c3 */ /* 0x000e220000002500 */
[----:B------:R-:W1:Y:S01]  /*0030*/  LDCU UR4, c[0x0][0x3b0] ;  /* 0x00007600ff0477ac */ /* 0x000e620008000800 */
[----:B------:R-:W2:Y:S06]  /*0040*/  LDCU.64 UR8, c[0x0][0x358] ;  /* 0x00006b00ff0877ac */ /* 0x000eac0008000a00 */
[----:B------:R-:W0:Y:S01]  /*0050*/  LDC R51, c[0x0][0x374] ;  /* 0x0000dd00ff337b82 */ /* 0x000e220000000800 */
[----:B-1----:R-:W-:Y:S01]  /*0060*/  UIADD3 UR4, UPT, UPT, UR4, -0x1, URZ ;  /* 0xffffffff04047890 */ /* 0x002fe2000fffe0ff */
[----:B0-----:R-:W-:-:S04]  /*0070*/  IMAD R51, R51, UR6, R0 ;  /* 0x0000000633337c24 */ /* 0x001fc8000f8e0200 */
[C---:B------:R-:W-:Y:S01]  /*0080*/  IMAD R4, R51.reuse, 0x1980, RZ ;  /* 0x0000198033047824 */ /* 0x040fe200078e02ff */
[----:B------:R-:W-:-:S13]  /*0090*/  ISETP.GE.AND P0, PT, R51, UR4, PT ;  /* 0x0000000433007c0c */ /* 0x000fda000bf06270 */
[----:B--2---:R-:W-:Y:S05]  /*00a0*/  @P0 BRA `(.L_x_0) ;  /* 0x0000005400380947 */ /* 0x004fea0003800000 */
[----:B------:R-:W-:-:S13]  /*00b0*/  ISETP.NE.AND P0, PT, R51, RZ, PT ;  /* 0x000000ff3300720c */ /* 0x000fda0003f05270 */
[----:B------:R-:W-:Y:S05]  /*00c0*/  @P0 BRA `(.L_x_1) ;  /* 0x0000002400640947 */ /* 0x000fea0003800000 */
[----:B------:R-:W0:Y:S01]  /*00d0*/  S2R R56, SR_TID.X ;  /* 0x0000000000387919 */ /* 0x000e220000002100 */
[----:B------:R-:W1:Y:S01]  /*00e0*/  LDCU.U8 UR6, c[0x0][0x3b8] ;  /* 0x00007700ff0677ac */ /* 0x000e620008000000 */
[----:B------:R-:W2:Y:S01]  /*00f0*/  LDCU.64 UR4, c[0x0][0x3c8] ;  /* 0x00007900ff0477ac */ /* 0x000ea20008000a00 */
[----:B------:R-:W3:Y:S01]  /*0100*/  LDCU.64 UR10, c[0x0][0x380] ;  /* 0x00007000ff0a77ac */ /* 0x000ee20008000a00 */
[----:B-1----:R-:W-:-:S04]  /*0110*/  UISETP.NE.AND UP0, UPT, UR6, URZ, UPT ;  /* 0x000000ff0600728c */ /* 0x002fc8000bf05270 */
[----:B--2---:R-:W-:Y:S02]  /*0120*/  USEL UR4, UR4, URZ, !UP0 ;  /* 0x000000ff04047287 */ /* 0x004fe4000c000000 */
[----:B------:R-:W-:Y:S01]  /*0130*/  USEL UR5, UR5, URZ, !UP0 ;  /* 0x000000ff05057287 */ /* 0x000fe2000c000000 */
[C---:B0-----:R-:W-:Y:S02]  /*0140*/  LOP3.LUT R0, R56.reuse, 0x1f, RZ, 0xc0, !PT ;  /* 0x0000001f38007812 */ /* 0x041fe400078ec0ff */
[----:B------:R-:W-:-:S05]  /*0150*/  LOP3.LUT R3, R56, 0x3e0, RZ, 0xc0, !PT ;  /* 0x000003e038037812 */ /* 0x000fca00078ec0ff */
[----:B------:R-:W-:-:S05]  /*0160*/  IMAD R3, R3, 0x11, R0 ;  /* 0x0000001103037824 */ /* 0x000fca00078e0200 */
[----:B------:R-:W-:-:S04]  /*0170*/  IADD3 R3, P0, P1, R3, UR4, R4 ;  /* 0x0000000403037c10 */ /* 0x000fc8000f91e004 */
[----:B------:R-:W-:Y:S02]  /*0180*/  IADD3.X R0, PT, PT, RZ, UR5, RZ, P0, P1 ;  /* 0x00000005ff007c10 */ /* 0x000fe400087e24ff */
[----:B---3--:R-:W-:-:S04]  /*0190*/  LEA R4, P0, R3, UR10, 0x2 ;  /* 0x0000000a03047c11 */ /* 0x008fc8000f8010ff */
[----:B------:R-:W-:-:S05]  /*01a0*/  LEA.HI.X R5, R3, UR11, R0, 0x2, P0 ;  /* 0x0000000b03057c11 */ /* 0x000fca00080f1400 */
[----:B------:R-:W2:Y:S04]  /*01b0*/  LDG.E R2, desc[UR8][R4.64] ;  /* 0x0000000804027981 */ /* 0x000ea8000c1e1900 */
[----:B------:R-:W3:Y:S04]  /*01c0*/  LDG.E R6, desc[UR8][R4.64+0x80] ;  /* 0x0000800804067981 */ /* 0x000ee8000c1e1900 */
[----:B------:R-:W4:Y:S04]  /*01d0*/  LDG.E R7, desc[UR8][R4.64+0x100] ;  /* 0x0001000804077981 */ /* 0x000f28000c1e1900 */
[----:B------:R-:W5:Y:S04]  /*01e0*/  LDG.E R8, desc[UR8][R4.64+0x180] ;  /* 0x0001800804087981 */ /* 0x000f68000c1e1900 */
        /* <DEDUP_REMOVED lines=12> */
[----:B------:R-:W5:Y:S01]  /*02b0*/  LDG.E R21, desc[UR8][R4.64+0x800] ;  /* 0x0008000804157981 */ /* 0x000f62000c1e1900 */
[----:B------:R-:W0:Y:S01]  /*02c0*/  S2UR UR5, SR_CgaCtaId ;  /* 0x00000000000579c3 */ /* 0x000e220000008800 */
[----:B------:R-:W-:Y:S01]  /*02d0*/  SHF.R.U32.HI R0, RZ, 0x5, R56 ;  /* 0x00000005ff007819 */ /* 0x000fe20000011638 */
[----:B------:R-:W-:Y:S01]  /*02e0*/  UMOV UR4, 0x400 ;  /* 0x0000040000047882 */ /* 0x000fe20000000000 */
[----:B------:R-:W1:Y:S01]  /*02f0*/  S2R R3, SR_LANEID ;  /* 0x0000000000037919 */ /* 0x000e620000000000 */
[----:B------:R-:W-:-:S02]  /*0300*/  ISETP.NE.AND P3, PT, R56, RZ, PT ;  /* 0x000000ff3800720c */ /* 0x000fc40003f65270 */
[C---:B------:R-:W-:Y:S01]  /*0310*/  ISETP.NE.AND P2, PT, R0.reuse, 0xb, PT ;  /* 0x0000000b0000780c */ /* 0x040fe20003f45270 */
[----:B0-----:R-:W-:Y:S01]  /*0320*/  ULEA UR4, UR5, UR4, 0x18 ;  /* 0x0000000405047291 */ /* 0x001fe2000f8ec0ff */
[----:B-1----:R-:W-:Y:S01]  /*0330*/  IMAD R22, R0, 0x220, R3 ;  /* 0x0000022000167824 */ /* 0x002fe200078e0203 */
[----:B------:R-:W-:-:S04]  /*0340*/  ISETP.NE.AND P1, PT, R3, 0x1f, PT ;  /* 0x0000001f0300780c */ /* 0x000fc80003f25270 */
[----:B------:R-:W-:-:S09]  /*0350*/  LEA R22, R22, UR4, 0x2 ;  /* 0x0000000416167c11 */ /* 0x000fd2000f8e10ff */
[----:B------:R-:W-:Y:S01]  /*0360*/  @!P1 LEA R62, R0, UR4, 0x2 ;  /* 0x00000004003e9c11 */ /* 0x000fe2000f8e10ff */
[----:B--2---:R0:W-:Y:S04]  /*0370*/  STS [R22], R2 ;  /* 0x0000000216007388 */ /* 0x0041e80000000800 */
[----:B---3--:R-:W-:Y:S04]  /*0380*/  STS [R22+0x80], R6 ;  /* 0x0000800616007388 */ /* 0x008fe80000000800 */
[----:B----4-:R-:W-:Y:S01]  /*0390*/  STS [R22+0x100], R7 ;  /* 0x0001000716007388 */ /* 0x010fe20000000800 */
[----:B0-----:R-:W-:-:S03]  /*03a0*/  IMAD R2, R3, 0x40, R22 ;  /* 0x0000004003027824 */ /* 0x001fc600078e0216 */
[----:B-----5:R-:W-:Y:S04]  /*03b0*/  STS [R22+0x180], R8 ;  /* 0x0001800816007388 */ /* 0x020fe80000000800 */
[----:B------:R-:W-:Y:S04]  /*03c0*/  STS [R22+0x200], R9 ;  /* 0x0002000916007388 */ /* 0x000fe80000000800 */
        /* <DEDUP_REMOVED lines=11> */
[----:B------:R-:W-:Y:S01]  /*0480*/  STS [R22+0x800], R21 ;  /* 0x0008001516007388 */ /* 0x000fe20000000800 */
[----:B------:R-:W-:-:S03]  /*0490*/  NOP ;  /* 0x0000000000007918 */ /* 0x000fc60000000000 */
[----:B------:R-:W0:Y:S04]  /*04a0*/  LDS R65, [R2] ;  /* 0x0000000002417984 */ /* 0x000e280000000800 */
[----:B------:R-:W1:Y:S04]  /*04b0*/  LDS R61, [R2+0x4] ;  /* 0x00000400023d7984 */ /* 0x000e680000000800 */
[----:B------:R-:W2:Y:S04]  /*04c0*/  LDS R55, [R2+0x8] ;  /* 0x0000080002377984 */ /* 0x000ea80000000800 */
[----:B------:R-:W3:Y:S04]  /*04d0*/  LDS R51, [R2+0xc] ;  /* 0x00000c0002337984 */ /* 0x000ee80000000800 */
[----:B------:R-:W4:Y:S04]  /*04e0*/  LDS R49, [R2+0x10] ;  /* 0x0000100002317984 */ /* 0x000f280000000800 */
[----:B------:R-:W5:Y:S04]  /*04f0*/  LDS R48, [R2+0x14] ;  /* 0x0000140002307984 */ /* 0x000f680000000800 */
[----:B------:R-:W5:Y:S04]  /*0500*/  LDS R47, [R2+0x18] ;  /* 0x00001800022f7984 */ /* 0x000f680000000800 */
[----:B------:R-:W5:Y:S04]  /*0510*/  LDS R46, [R2+0x1c] ;  /* 0x00001c00022e7984 */ /* 0x000f680000000800 */
[----:B------:R-:W5:Y:S04]  /*0520*/  LDS R45, [R2+0x20] ;  /* 0x00002000022d7984 */ /* 0x000f680000000800 */
[----:B------:R-:W5:Y:S04]  /*0530*/  LDS R44, [R2+0x24] ;  /* 0x00002400022c7984 */ /* 0x000f680000000800 */
[----:B------:R-:W5:Y:S01]  /*0540*/  LDS R43, [R2+0x28] ;  /* 0x00002800022b7984 */ /* 0x000f620000000800 */
[----:B0-----:R-:W-:-:S03]  /*0550*/  LOP3.LUT R58, R65, 0x1, RZ, 0xc0, !PT ;  /* 0x00000001413a7812 */ /* 0x001fc600078ec0ff */
[----:B------:R-:W0:Y:S01]  /*0560*/  LDS R42, [R2+0x2c] ;  /* 0x00002c00022a7984 */ /* 0x000e220000000800 */
[----:B-1----:R-:W-:-:S03]  /*0570*/  LOP3.LUT R67, R61, 0x1, RZ, 0xc0, !PT ;  /* 0x000000013d437812 */ /* 0x002fc600078ec0ff */
[----:B------:R-:W1:Y:S01]  /*0580*/  LDS R41, [R2+0x30] ;  /* 0x0000300002297984 */ /* 0x000e620000000800 */
[----:B--2---:R-:W-:-:S03]  /*0590*/  LOP3.LUT R54, R55, 0x1, RZ, 0xc0, !PT ;  /* 0x0000000137367812 */ /* 0x004fc600078ec0ff */
[----:B------:R-:W2:Y:S01]  /*05a0*/  LDS R40, [R2+0x34] ;  /* 0x0000340002287984 */ /* 0x000ea20000000800 */
[----:B---3--:R-:W-:Y:S02]  /*05b0*/  LOP3.LUT R57, R51, 0x1, RZ, 0xc0, !PT ;  /* 0x0000000133397812 */ /* 0x008fe400078ec0ff */
[----:B------:R-:W-:Y:S01]  /*05c0*/  IADD3 R24, PT, PT, R54, R67, R58 ;  /* 0x0000004336187210 */ /* 0x000fe20007ffe03a */
[----:B------:R-:W3:Y:S01]  /*05d0*/  LDS R39, [R2+0x38] ;  /* 0x0000380002277984 */ /* 0x000ee20000000800 */
[----:B----4-:R-:W-:-:S03]  /*05e0*/  LOP3.LUT R36, R49, 0x1, RZ, 0xc0, !PT ;  /* 0x0000000131247812 */ /* 0x010fc600078ec0ff */
[----:B------:R-:W4:Y:S01]  /*05f0*/  LDS R38, [R2+0x3c] ;  /* 0x00003c0002267984 */ /* 0x000f220000000800 */
[----:B-----5:R-:W-:Y:S02]  /*0600*/  LOP3.LUT R34, R48, 0x1, RZ, 0xc0, !PT ;  /* 0x0000000130227812 */ /* 0x020fe400078ec0ff */
[----:B------:R-:W-:Y:S01]  /*0610*/  IADD3 R24, PT, PT, R36, R57, R24 ;  /* 0x0000003924187210 */ /* 0x000fe20007ffe018 */
[----:B------:R-:W5:Y:S01]  /*0620*/  LDS R37, [R2+0x40] ;  /* 0x0000400002257984 */ /* 0x000f620000000800 */
[----:B------:R-:W-:Y:S02]  /*0630*/  LOP3.LUT R35, R47, 0x1, RZ, 0xc0, !PT ;  /* 0x000000012f237812 */ /* 0x000fe400078ec0ff */
[----:B------:R-:W-:Y:S02]  /*0640*/  LOP3.LUT R60, R46, 0x1, RZ, 0xc0, !PT ;  /* 0x000000012e3c7812 */ /* 0x000fe400078ec0ff */
[----:B------:R-:W-:Y:S02]  /*0650*/  IADD3 R5, PT, PT, R35, R34, R24 ;  /* 0x0000002223057210 */ /* 0x000fe40007ffe018 */
[----:B------:R-:W-:-:S03]  /*0660*/  LOP3.LUT R33, R45, 0x1, RZ, 0xc0, !PT ;  /* 0x000000012d217812 */ /* 0x000fc600078ec0ff */
[----:B------:R-:W-:Y:S01]  /*0670*/  IMAD.IADD R60, R60, 0x1, R5 ;  /* 0x000000013c3c7824 */ /* 0x000fe200078e0205 */
[----:B------:R-:W-:-:S03]  /*0680*/  LOP3.LUT R32, R44, 0x1, RZ, 0xc0, !PT ;  /* 0x000000012c207812 */ /* 0x000fc600078ec0ff */
[----:B------:R-:W-:Y:S01]  /*0690*/  IMAD.IADD R22, R33, 0x1, R60 ;  /* 0x0000000121167824 */ /* 0x000fe200078e023c */
[----:B------:R-:W-:-:S03]  /*06a0*/  LOP3.LUT R31, R43, 0x1, RZ, 0xc0, !PT ;  /* 0x000000012b1f7812 */ /* 0x000fc600078ec0ff */
[----:B------:R-:W-:Y:S01]  /*06b0*/  IMAD.IADD R50, R32, 0x1, R22 ;  /* 0x0000000120327824 */ /* 0x000fe200078e0216 */
[----:B0-----:R-:W-:-:S03]  /*06c0*/  LOP3.LUT R30, R42, 0x1, RZ, 0xc0, !PT ;  /* 0x000000012a1e7812 */ /* 0x001fc600078ec0ff */
[----:B------:R-:W-:Y:S01]  /*06d0*/  IMAD.IADD R20, R31, 0x1, R50 ;  /* 0x000000011f147824 */ /* 0x000fe200078e0232 */
[----:B-1----:R-:W-:-:S03]  /*06e0*/  LOP3.LUT R29, R41, 0x1, RZ, 0xc0, !PT ;  /* 0x00000001291d7812 */ /* 0x002fc600078ec0ff */
[----:B------:R-:W-:Y:S01]  /*06f0*/  IMAD.IADD R16, R30, 0x1, R20 ;  /* 0x000000011e107824 */ /* 0x000fe200078e0214 */
[----:B--2---:R-:W-:-:S03]  /*0700*/  LOP3.LUT R28, R40, 0x1, RZ, 0xc0, !PT ;  /* 0x00000001281c7812 */ /* 0x004fc600078ec0ff */
[----:B------:R-:W-:Y:S01]  /*0710*/  IMAD.IADD R17, R29, 0x1, R16 ;  /* 0x000000011d117824 */ /* 0x000fe200078e0210 */
[----:B---3--:R-:W-:-:S03]  /*0720*/  LOP3.LUT R26, R39, 0x1, RZ, 0xc0, !PT ;  /* 0x00000001271a7812 */ /* 0x008fc600078ec0ff */
[----:B------:R-:W-:Y:S01]  /*0730*/  IMAD.IADD R18, R28, 0x1, R17 ;  /* 0x000000011c127824 */ /* 0x000fe200078e0211 */
[----:B----4-:R-:W-:Y:S02]  /*0740*/  LOP3.LUT R27, R38, 0x1, RZ, 0xc0, !PT ;  /* 0x00000001261b7812 */ /* 0x010fe400078ec0ff */
[----:B-----5:R-:W-:Y:S02]  /*0750*/  LOP3.LUT R25, R37, 0x1, RZ, 0xc0, !PT ;  /* 0x0000000125197812 */ /* 0x020fe400078ec0ff */
[----:B------:R-:W-:-:S05]  /*0760*/  IADD3 R2, PT, PT, R27, R26, R18 ;  /* 0x0000001a1b027210 */ /* 0x000fca0007ffe012 */
[----:B------:R-:W-:Y:S01]  /*0770*/  IMAD.IADD R2, R25, 0x1, R2 ;  /* 0x0000000119027824 */ /* 0x000fe200078e0202 */
[----:B------:R-:W-:Y:S06]  /*0780*/  BAR.SYNC.DEFER_BLOCKING 0x0 ;  /* 0x0000000000007b1d */ /* 0x000fec0000010000 */
[----:B------:R-:W0:Y:S02]  /*0790*/  SHFL.UP P0, R5, R2, 0x1, RZ ;  /* 0x0420000002057989 */ /* 0x000e2400000000ff */
[----:B0-----:R-:W-:-:S05]  /*07a0*/  @P0 IMAD.IADD R5, R2, 0x1, R5 ;  /* 0x0000000102050824 */ /* 0x001fca00078e0205 */
[----:B------:R-:W0:Y:S02]  /*07b0*/  SHFL.UP P0, R4, R5, 0x2, RZ ;  /* 0x0440000005047989 */ /* 0x000e2400000000ff */
[----:B0-----:R-:W-:-:S05]  /*07c0*/  @P0 IMAD.IADD R4, R5, 0x1, R4 ;  /* 0x0000000105040824 */ /* 0x001fca00078e0204 */
[----:B------:R-:W0:Y:S02]  /*07d0*/  SHFL.UP P0, R13, R4, 0x4, RZ ;  /* 0x04800000040d7989 */ /* 0x000e2400000000ff */
[----:B0-----:R-:W-:-:S05]  /*07e0*/  @P0 IMAD.IADD R13, R4, 0x1, R13 ;  /* 0x00000001040d0824 */ /* 0x001fca00078e020d */
[----:B------:R-:W0:Y:S02]  /*07f0*/  SHFL.UP P0, R52, R13, 0x8, RZ ;  /* 0x050000000d347989 */ /* 0x000e2400000000ff */
[----:B0-----:R-:W-:-:S05]  /*0800*/  @P0 IMAD.IADD R52, R13, 0x1, R52 ;  /* 0x000000010d340824 */ /* 0x001fca00078e0234 */
[----:B------:R-:W0:Y:S02]  /*0810*/  SHFL.UP P0, R21, R52, 0x10, RZ ;  /* 0x0600000034157989 */ /* 0x000e2400000000ff */
[----:B0-----:R-:W-:Y:S01]  /*0820*/  @P0 IMAD.IADD R21, R52, 0x1, R21 ;  /* 0x0000000134150824 */ /* 0x001fe200078e0215 */
[----:B------:R-:W-:-:S04]  /*0830*/  ISETP.NE.AND P0, PT, R0, 0x2, PT ;  /* 0x000000020000780c */ /* 0x000fc80003f05270 */
[----:B------:R0:W-:Y:S01]  /*0840*/  @!P1 STS [R62], R21 ;  /* 0x000000153e009388 */ /* 0x0001e20000000800 */
[----:B------:R-:W-:Y:S01]  /*0850*/  BAR.SYNC.DEFER_BLOCKING 0x0 ;  /* 0x0000000000007b1d */ /* 0x000fe20000010000 */
[----:B------:R-:W-:Y:S01]  /*0860*/  ISETP.NE.AND P1, PT, R0, 0x3, PT ;  /* 0x000000030000780c */ /* 0x000fe20003f25270 */
[----:B0-----:R-:W-:-:S04]  /*0870*/  IMAD.IADD R21, R21, 0x1, -R2 ;  /* 0x0000000115157824 */ /* 0x001fc800078e0a02 */
[----:B------:R-:W0:Y:S04]  /*0880*/  LDS.128 R4, [UR4] ;  /* 0x00000004ff047984 */ /* 0x000e280008000c00 */
[----:B------:R-:W1:Y:S04]  /*0890*/  LDS.128 R8, [UR4+0x10] ;  /* 0x00001004ff087984 */ /* 0x000e680008000c00 */
[----:B------:R-:W2:Y:S01]  /*08a0*/  LDS.128 R12, [UR4+0x20] ;  /* 0x00002004ff0c7984 */ /* 0x000ea20008000c00 */
[----:B0-----:R-:W-:-:S04]  /*08b0*/  IMAD.IADD R19, R4, 0x1, R5 ;  /* 0x0000000104137824 */ /* 0x001fc800078e0205 */
[----:B------:R-:W-:Y:S01]  /*08c0*/  IMAD.IADD R52, R6, 0x1, R19 ;  /* 0x0000000106347824 */ /* 0x000fe200078e0213 */
[----:B------:R-:W-:Y:S02]  /*08d0*/  SEL R23, R19, R4, !P0 ;  /* 0x0000000413177207 */ /* 0x000fe40004000000 */
[----:B------:R-:W-:Y:S01]  /*08e0*/  ISETP.NE.AND P0, PT, R0, 0x4, PT ;  /* 0x000000040000780c */ /* 0x000fe20003f05270 */
[----:B------:R-:W-:Y:S01]  /*08f0*/  IMAD.IADD R53, R7, 0x1, R52 ;  /* 0x0000000107357824 */ /* 0x000fe200078e0234 */
[----:B------:R-:W-:Y:S02]  /*0900*/  SEL R23, R52, R23, !P1 ;  /* 0x0000001734177207 */ /* 0x000fe40004800000 */
[C---:B------:R-:W-:Y:S01]  /*0910*/  ISETP.NE.AND P1, PT, R0.reuse, 0x5, PT ;  /* 0x000000050000780c */ /* 0x040fe20003f25270 */
[C---:B-1----:R-:W-:Y:S01]  /*0920*/  IMAD.IADD R62, R53.reuse, 0x1, R8 ;  /* 0x00000001353e7824 */ /* 0x042fe200078e0208 */
[----:B------:R-:W-:Y:S02]  /*0930*/  SEL R23, R53, R23, !P0 ;  /* 0x0000001735177207 */ /* 0x000fe40004000000 */
[----:B------:R-:W-:-:S02]  /*0940*/  ISETP.NE.AND P0, PT, R0, 0x6, PT ;  /* 0x000000060000780c */ /* 0x000fc40003f05270 */
[----:B------:R-:W-:Y:S01]  /*0950*/  SEL R23, R62, R23, !P1 ;  /* 0x000000173e177207 */ /* 0x000fe20004800000 */
[----:B------:R-:W-:Y:S01]  /*0960*/  IMAD.IADD R62, R9, 0x1, R62 ;  /* 0x00000001093e7824 */ /* 0x000fe200078e023e */
[----:B------:R-:W-:Y:S02]  /*0970*/  ISETP.NE.AND P1, PT, R0, 0x7, PT ;  /* 0x000000070000780c */ /* 0x000fe40003f25270 */
[----:B------:R-:W-:Y:S02]  /*0980*/  IADD3 R19, PT, PT, R7, R19, R6 ;  /* 0x0000001307137210 */ /* 0x000fe40007ffe006 */
[----:B------:R-:W-:Y:S01]  /*0990*/  SEL R23, R62, R23, !P0 ;  /* 0x000000173e177207 */ /* 0x000fe20004000000 */
[----:B------:R-:W-:Y:S01]  /*09a0*/  IMAD.IADD R62, R10, 0x1, R62 ;  /* 0x000000010a3e7824 */ /* 0x000fe200078e023e */
[----:B------:R-:W-:Y:S02]  /*09b0*/  ISETP.NE.AND P0, PT, R0, 0x8, PT ;  /* 0x000000080000780c */ /* 0x000fe40003f05270 */
[----:B------:R-:W-:-:S02]  /*09c0*/  IADD3 R19, PT, PT, R9, R19, R8 ;  /* 0x0000001309137210 */ /* 0x000fc40007ffe008 */
[----:B------:R-:W-:Y:S01]  /*09d0*/  SEL R23, R62, R23, !P1 ;  /* 0x000000173e177207 */ /* 0x000fe20004800000 */
[C---:B------:R-:W-:Y:S01]  /*09e0*/  IMAD.IADD R62, R11.reuse, 0x1, R62 ;  /* 0x000000010b3e7824 */ /* 0x040fe200078e023e */
[----:B------:R-:W-:Y:S02]  /*09f0*/  ISETP.NE.AND P1, PT, R0, 0x9, PT ;  /* 0x000000090000780c */ /* 0x000fe40003f25270 */
[----:B------:R-:W-:Y:S02]  /*0a00*/  IADD3 R19, PT, PT, R11, R19, R10 ;  /* 0x000000130b137210 */ /* 0x000fe40007ffe00a */
[C---:B------:R-:W-:Y:S01]  /*0a10*/  SEL R23, R62.reuse, R23, !P0 ;  /* 0x000000173e177207 */ /* 0x040fe20004000000 */
[----:B--2---:R-:W-:Y:S01]  /*0a20*/  IMAD.IADD R62, R62, 0x1, R12 ;  /* 0x000000013e3e7824 */ /* 0x004fe200078e020c */
[----:B------:R-:W-:Y:S02]  /*0a30*/  ISETP.NE.AND P0, PT, R0, 0xa, PT ;  /* 0x0000000a0000780c */ /* 0x000fe40003f05270 */
[----:B------:R-:W-:-:S02]  /*0a40*/  @!P3 IADD3 R52, PT, PT, R8, R52, R7 ;  /* 0x000000340834b210 */ /* 0x000fc40007ffe007 */
[----:B------:R-:W-:Y:S01]  /*0a50*/  SEL R23, R62, R23, !P1 ;  /* 0x000000173e177207 */ /* 0x000fe20004800000 */
[----:B------:R-:W-:Y:S01]  /*0a60*/  IMAD.IADD R62, R13, 0x1, R62 ;  /* 0x000000010d3e7824 */ /* 0x000fe200078e023e */
[----:B------:R-:W-:Y:S02]  /*0a70*/  ISETP.NE.AND P1, PT, R3, RZ, PT ;  /* 0x000000ff0300720c */ /* 0x000fe40003f25270 */
[----:B------:R-:W0:Y:S01]  /*0a80*/  @!P3 LDC.64 R2, c[0x0][0x3a0] ;  /* 0x0000e800ff02bb82 */ /* 0x000e220000000a00 */
[----:B------:R-:W-:Y:S02]  /*0a90*/  IADD3 R19, PT, PT, R13, R19, R12 ;  /* 0x000000130d137210 */ /* 0x000fe40007ffe00c */
[----:B------:R-:W-:Y:S01]  /*0aa0*/  SEL R23, R62, R23, !P0 ;  /* 0x000000173e177207 */ /* 0x000fe20004000000 */
[----:B------:R-:W-:Y:S01]  /*0ab0*/  @!P2 IMAD.IADD R23, R14, 0x1, R62 ;  /* 0x000000010e17a824 */ /* 0x000fe200078e023e */
[----:B------:R-:W-:Y:S02]  /*0ac0*/  ISETP.GE.U32.AND P0, PT, R56, 0x20, PT ;  /* 0x000000203800780c */ /* 0x000fe40003f06070 */
[----:B------:R-:W-:-:S02]  /*0ad0*/  @!P3 IADD3 R52, PT, PT, R10, R52, R9 ;  /* 0x000000340a34b210 */ /* 0x000fc40007ffe009 */
[----:B------:R-:W-:Y:S02]  /*0ae0*/  SEL R0, R21, RZ, P1 ;  /* 0x000000ff15007207 */ /* 0x000fe40000800000 */
[----:B------:R-:W-:Y:S02]  /*0af0*/  SEL R23, R23, RZ, P0 ;  /* 0x000000ff17177207 */ /* 0x000fe40000000000 */
[----:B------:R-:W-:Y:S02]  /*0b00*/  IADD3 R19, PT, PT, R15, R19, R14 ;  /* 0x000000130f137210 */ /* 0x000fe40007ffe00e */
[----:B------:R-:W-:Y:S01]  /*0b10*/  @!P3 IADD3 R52, PT, PT, R12, R52, R11 ;  /* 0x000000340c34b210 */ /* 0x000fe20007ffe00b */
[----:B------:R-:W-:Y:S01]  /*0b20*/  IMAD.IADD R69, R23, 0x1, R0 ;  /* 0x0000000117457824 */ /* 0x000fe200078e0200 */
[----:B------:R-:W-:Y:S02]  /*0b30*/  ISETP.GT.AND P0, PT, R19, 0x180, PT ;  /* 0x000001801300780c */ /* 0x000fe40003f04270 */
[----:B------:R-:W-:Y:S01]  /*0b40*/  @!P3 IADD3 R62, PT, PT, R14, R52, R13 ;  /* 0x000000340e3eb210 */ /* 0x000fe20007ffe00d */
[--C-:B------:R-:W-:Y:S01]  /*0b50*/  IMAD.IADD R24, R24, 0x1, R69.reuse ;  /* 0x0000000118187824 */ /* 0x100fe200078e0245 */
[----:B------:R-:W-:Y:S01]  /*0b60*/  IADD3 R63, PT, PT, R69, R67, R58 ;  /* 0x00000043453f7210 */ /* 0x000fe20007ffe03a */
[----:B------:R-:W-:-:S02]  /*0b70*/  IMAD.IADD R18, R18, 0x1, R69 ;  /* 0x0000000112127824 */ /* 0x000fc400078e0245 */
[----:B------:R-:W-:Y:S02]  /*0b80*/  @!P3 IMAD.MOV.U32 R52, RZ, RZ, 0x65 ;  /* 0x00000065ff34b424 */ /* 0x000fe400078e00ff */
[----:B------:R-:W-:Y:S02]  /*0b90*/  @!P3 IMAD.IADD R53, R15, 0x1, R62 ;  /* 0x000000010f35b824 */ /* 0x000fe400078e023e */
[----:B------:R-:W-:Y:S02]  /*0ba0*/  IMAD.IADD R19, R16, 0x1, R69 ;  /* 0x0000000110137824 */ /* 0x000fe400078e0245 */
[----:B------:R-:W-:Y:S01]  /*0bb0*/  IMAD.IADD R16, R34, 0x1, R24 ;  /* 0x0000000122107824 */ /* 0x000fe200078e0218 */
[----:B0-----:R0:W-:Y:S01]  /*0bc0*/  @!P3 ST.E.64.STRONG.GPU desc[UR8][R2.64+0x100], R52 ;  /* 0x000100340200b985 */ /* 0x0011e2000c10fb08 */
[----:B------:R-:W-:Y:S02]  /*0bd0*/  IMAD.IADD R0, R26, 0x1, R18 ;  /* 0x000000011a007824 */ /* 0x000fe400078e0212 */
[----:B------:R-:W-:-:S02]  /*0be0*/  IMAD.IADD R59, R54, 0x1, R63 ;  /* 0x00000001363b7824 */ /* 0x000fc400078e023f */
[--C-:B------:R-:W-:Y:S02]  /*0bf0*/  IMAD.IADD R21, R50, 0x1, R69.reuse ;  /* 0x0000000132157824 */ /* 0x100fe400078e0245 */
[--C-:B------:R-:W-:Y:S02]  /*0c00*/  IMAD.IADD R23, R60, 0x1, R69.reuse ;  /* 0x000000013c177824 */ /* 0x100fe400078e0245 */
[--C-:B------:R-:W-:Y:S02]  /*0c10*/  IMAD.IADD R22, R22, 0x1, R69.reuse ;  /* 0x0000000116167824 */ /* 0x100fe400078e0245 */
[--C-:B------:R-:W-:Y:S02]  /*0c20*/  IMAD.IADD R20, R20, 0x1, R69.reuse ;  /* 0x0000000114147824 */ /* 0x100fe400078e0245 */
[--C-:B------:R-:W-:Y:S02]  /*0c30*/  IMAD.IADD R17, R17, 0x1, R69.reuse ;  /* 0x0000000111117824 */ /* 0x100fe400078e0245 */
[----:B------:R-:W-:-:S02]  /*0c40*/  IMAD.IADD R71, R58, 0x1, R69 ;  /* 0x000000013a477824 */ /* 0x000fc400078e0245 */
[----:B------:R-:W-:Y:S02]  /*0c50*/  IMAD.IADD R50, R35, 0x1, R16 ;  /* 0x0000000123327824 */ /* 0x000fe400078e0210 */
[----:B0-----:R-:W-:Y:S02]  /*0c60*/  IMAD.IADD R52, R27, 0x1, R0 ;  /* 0x000000011b347824 */ /* 0x001fe400078e0200 */
[----:B------:R-:W-:Y:S01]  /*0c70*/  IMAD.IADD R53, R57, 0x1, R59 ;  /* 0x0000000139357824 */ /* 0x000fe200078e023b */
[----:B------:R-:W-:Y:S06]  /*0c80*/  @P0 BRA `(.L_x_2) ;  /* 0x0000000c00fc0947 */ /* 0x000fec0003800000 */
[----:B------:R-:W-:Y:S01]  /*0c90*/  ISETP.NE.AND P0, PT, R58, RZ, PT ;  /* 0x000000ff3a00720c */ /* 0x000fe20003f05270 */
[----:B------:R-:W-:-:S12]  /*0ca0*/  BSSY.RECONVERGENT B0, `(.L_x_3) ;  /* 0x000000d000007945 */ /* 0x000fd80003800200 */
[----:B------:R-:W-:Y:S05]  /*0cb0*/  @!P0 BRA `(.L_x_4) ;  /* 0x00000000002c8947 */ /* 0x000fea0003800000 */
[----:B------:R-:W-:Y:S01]  /*0cc0*/  UISETP.NE.AND UP0, UPT, UR6, URZ, UPT ;  /* 0x000000ff0600728c */ /* 0x000fe2000bf05270 */
[----:B------:R-:W-:Y:S01]  /*0cd0*/  CS2R R2, SRZ ;  /* 0x0000000000027805 */ /* 0x000fe2000001ff00 */
[----:B------:R-:W0:Y:S07]  /*0ce0*/  LDCU.64 UR4, c[0x0][0x390] ;  /* 0x00007200ff0477ac */ /* 0x000e2e0008000a00 */
[----:B------:R-:W-:Y:S05]  /*0cf0*/  BRA.U UP0, `(.L_x_5) ;  /* 0x0000000100087547 */ /* 0x000fea000b800000 */
[----:B------:R-:W1:Y:S02]  /*0d00*/  LDC.64 R2, c[0x0][0x3d0] ;  /* 0x0000f400ff027b82 */ /* 0x000e640000000a00 */
[----:B-1----:R-:W5:Y:S02]  /*0d10*/  LDG.E.64 R2, desc[UR8][R2.64] ;  /* 0x0000000802027981 */ /* 0x002f64000c1e1b00 */
.L_x_5:
[----:B-----5:R-:W-:-:S04]  /*0d20*/  IADD3 R4, P0, PT, R69, R2, RZ ;  /* 0x0000000245047210 */ /* 0x020fc80007f1e0ff */
[----:B------:R-:W-:Y:S02]  /*0d30*/  LEA.HI.X.SX32 R3, R69, R3, 0x1, P0 ;  /* 0x0000000345037211 */ /* 0x000fe400000f0eff */
[----:B0-----:R-:W-:-:S04]  /*0d40*/  LEA R2, P0, R4, UR4, 0x2 ;  /* 0x0000000404027c11 */ /* 0x001fc8000f8010ff */
[----:B------:R-:W-:-:S05]  /*0d50*/  LEA.HI.X R3, R4, UR5, R3, 0x2, P0 ;  /* 0x0000000504037c11 */ /* 0x000fca00080f1403 */
[----:B------:R0:W-:Y:S04]  /*0d60*/  STG.E desc[UR8][R2.64], R65 ;  /* 0x0000004102007986 */ /* 0x0001e8000c101908 */
.L_x_4:
[----:B------:R-:W-:Y:S05]  /*0d70*/  BSYNC.RECONVERGENT B0 ;  /* 0x0000000000007941 */ /* 0x000fea0003800200 */
.L_x_3:
[----:B------:R-:W-:Y:S01]  /*0d80*/  ISETP.NE.U32.AND P0, PT, R67, 0x1, PT ;  /* 0x000000014300780c */ /* 0x000fe20003f05070 */
[----:B------:R-:W-:-:S12]  /*0d90*/  BSSY.RECONVERGENT B0, `(.L_x_6) ;  /* 0x000000d000007945 */ /* 0x000fd80003800200 */
[----:B------:R-:W-:Y:S05]  /*0da0*/  @P0 BRA `(.L_x_7) ;  /* 0x00000000002c0947 */ /* 0x000fea0003800000 */
[----:B------:R-:W-:Y:S01]  /*0db0*/  UISETP.NE.AND UP0, UPT, UR6, URZ, UPT ;  /* 0x000000ff0600728c */ /* 0x000fe2000bf05270 */
[----:B0-----:R-:W-:Y:S01]  /*0dc0*/  CS2R R2, SRZ ;  /* 0x0000000000027805 */ /* 0x001fe2000001ff00 */
[----:B------:R-:W0:Y:S07]  /*0dd0*/  LDCU.64 UR4, c[0x0][0x390] ;  /* 0x00007200ff0477ac */ /* 0x000e2e0008000a00 */
[----:B------:R-:W-:Y:S05]  /*0de0*/  BRA.U UP0, `(.L_x_8) ;  /* 0x0000000100087547 */ /* 0x000fea000b800000 */
[----:B------:R-:W1:Y:S02]  /*0df0*/  LDC.64 R2, c[0x0][0x3d0] ;  /* 0x0000f400ff027b82 */ /* 0x000e640000000a00 */
[----:B-1----:R-:W5:Y:S02]  /*0e00*/  LDG.E.64 R2, desc[UR8][R2.64] ;  /* 0x0000000802027981 */ /* 0x002f64000c1e1b00 */
.L_x_8:
[----:B-----5:R-:W-:-:S04]  /*0e10*/  IADD3 R4, P0, PT, R71, R2, RZ ;  /* 0x0000000247047210 */ /* 0x020fc80007f1e0ff */
[----:B------:R-:W-:Y:S02]  /*0e20*/  LEA.HI.X.SX32 R3, R71, R3, 0x1, P0 ;  /* 0x0000000347037211 */ /* 0x000fe400000f0eff */
[----:B0-----:R-:W-:-:S04]  /*0e30*/  LEA R2, P0, R4, UR4, 0x2 ;  /* 0x0000000404027c11 */ /* 0x001fc8000f8010ff */
[----:B------:R-:W-:-:S05]  /*0e40*/  LEA.HI.X R3, R4, UR5, R3, 0x2, P0 ;  /* 0x0000000504037c11 */ /* 0x000fca00080f1403 */
[----:B------:R1:W-:Y:S04]  /*0e50*/  STG.E desc[UR8][R2.64], R61 ;  /* 0x0000003d02007986 */ /* 0x0003e8000c101908 */
.L_x_7:
[----:B------:R-:W-:Y:S05]  /*0e60*/  BSYNC.RECONVERGENT B0 ;  /* 0x0000000000007941 */ /* 0x000fea0003800200 */
.L_x_6:
[----:B------:R-:W-:Y:S01]  /*0e70*/  ISETP.NE.U32.AND P0, PT, R54, 0x1, PT ;  /* 0x000000013600780c */ /* 0x000fe20003f05070 */
[----:B------:R-:W-:-:S12]  /*0e80*/  BSSY.RECONVERGENT B0, `(.L_x_9) ;  /* 0x000000d000007945 */ /* 0x000fd80003800200 */
[----:B------:R-:W-:Y:S05]  /*0e90*/  @P0 BRA `(.L_x_10) ;  /* 0x00000000002c0947 */ /* 0x000fea0003800000 */
[----:B------:R-:W-:Y:S01]  /*0ea0*/  UISETP.NE.AND UP0, UPT, UR6, URZ, UPT ;  /* 0x000000ff0600728c */ /* 0x000fe2000bf05270 */
[----:B01----:R-:W-:Y:S01]  /*0eb0*/  CS2R R2, SRZ ;  /* 0x0000000000027805 */ /* 0x003fe2000001ff00 */
[----:B------:R-:W0:Y:S07]  /*0ec0*/  LDCU.64 UR4, c[0x0][0x390] ;  /* 0x00007200ff0477ac */ /* 0x000e2e0008000a00 */
[----:B------:R-:W-:Y:S05]  /*0ed0*/  BRA.U UP0, `(.L_x_11) ;  /* 0x0000000100087547 */ /* 0x000fea000b800000 */
[----:B------:R-:W1:Y:S02]  /*0ee0*/  LDC.64 R2, c[0x0][0x3d0] ;  /* 0x0000f400ff027b82 */ /* 0x000e640000000a00 */
[----:B-1----:R-:W5:Y:S02]  /*0ef0*/  LDG.E.64 R2, desc[UR8][R2.64] ;  /* 0x0000000802027981 */ /* 0x002f64000c1e1b00 */
.L_x_11:
[----:B-----5:R-:W-:-:S04]  /*0f00*/  IADD3 R4, P0, PT, R63, R2, RZ ;  /* 0x000000023f047210 */ /* 0x020fc80007f1e0ff */
[----:B------:R-:W-:Y:S02]  /*0f10*/  LEA.HI.X.SX32 R3, R63, R3, 0x1, P0 ;  /* 0x000000033f037211 */ /* 0x000fe400000f0eff */
[----:B0-----:R-:W-:-:S04]  /*0f20*/  LEA R2, P0, R4, UR4, 0x2 ;  /* 0x0000000404027c11 */ /* 0x001fc8000f8010ff */
[----:B------:R-:W-:-:S05]  /*0f30*/  LEA.HI.X R3, R4, UR5, R3, 0x2, P0 ;  /* 0x0000000504037c11 */ /* 0x000fca00080f1403 */
[----:B------:R2:W-:Y:S04]  /*0f40*/  STG.E desc[UR8][R2.64], R55 ;  /* 0x0000003702007986 */ /* 0x0005e8000c101908 */
.L_x_10:
[----:B------:R-:W-:Y:S05]  /*0f50*/  BSYNC.RECONVERGENT B0 ;  /* 0x0000000000007941 */ /* 0x000fea0003800200 */
.L_x_9:
[----:B------:R-:W-:Y:S01]  /*0f60*/  ISETP.NE.U32.AND P0, PT, R57, 0x1, PT ;  /* 0x000000013900780c */ /* 0x000fe20003f05070 */
[----:B------:R-:W-:-:S12]  /*0f70*/  BSSY.RECONVERGENT B0, `(.L_x_12) ;  /* 0x000000d000007945 */ /* 0x000fd80003800200 */
[----:B------:R-:W-:Y:S05]  /*0f80*/  @P0 BRA `(.L_x_13) ;  /* 0x00000000002c0947 */ /* 0x000fea0003800000 */
[----:B------:R-:W-:Y:S01]  /*0f90*/  UISETP.NE.AND UP0, UPT, UR6, URZ, UPT ;  /* 0x000000ff0600728c */ /* 0x000fe2000bf05270 */
[----:B012---:R-:W-:Y:S01]  /*0fa0*/  CS2R R2, SRZ ;  /* 0x0000000000027805 */ /* 0x007fe2000001ff00 */
[----:B------:R-:W0:Y:S07]  /*0fb0*/  LDCU.64 UR4, c[0x0][0x390] ;  /* 0x00007200ff0477ac */ /* 0x000e2e0008000a00 */
[----:B------:R-:W-:Y:S05]  /*0fc0*/  BRA.U UP0, `(.L_x_14) ;  /* 0x0000000100087547 */ /* 0x000fea000b800000 */
[----:B------:R-:W1:Y:S02]  /*0fd0*/  LDC.64 R2, c[0x0][0x3d0] ;  /* 0x0000f400ff027b82 */ /* 0x000e640000000a00 */
[----:B-1----:R-:W5:Y:S02]  /*0fe0*/  LDG.E.64 R2, desc[UR8][R2.64] ;  /* 0x0000000802027981 */ /* 0x002f64000c1e1b00 */
.L_x_14:
[----:B-----5:R-:W-:-:S04]  /*0ff0*/  IADD3 R4, P0, PT, R59, R2, RZ ;  /* 0x000000023b047210 */ /* 0x020fc80007f1e0ff */
[----:B------:R-:W-:Y:S02]  /*1000*/  LEA.HI.X.SX32 R3, R59, R3, 0x1, P0 ;  /* 0x000000033b037211 */ /* 0x000fe400000f0eff */
[----:B0-----:R-:W-:-:S04]  /*1010*/  LEA R2, P0, R4, UR4, 0x2 ;  /* 0x0000000404027c11 */ /* 0x001fc8000f8010ff */
[----:B------:R-:W-:-:S05]  /*1020*/  LEA.HI.X R3, R4, UR5, R3, 0x2, P0 ;  /* 0x0000000504037c11 */ /* 0x000fca00080f1403 */
[----:B------:R3:W-:Y:S04]  /*1030*/  STG.E desc[UR8][R2.64], R51 ;  /* 0x0000003302007986 */ /* 0x0007e8000c101908 */
.L_x_13:
[----:B------:R-:W-:Y:S05]  /*1040*/  BSYNC.RECONVERGENT B0 ;  /* 0x0000000000007941 */ /* 0x000fea0003800200 */
.L_x_12:
[----:B------:R-:W-:Y:S01]  /*1050*/  ISETP.NE.U32.AND P0, PT, R36, 0x1, PT ;  /* 0x000000012400780c */ /* 0x000fe20003f05070 */
[----:B------:R-:W-:-:S12]  /*1060*/  BSSY.RECONVERGENT B0, `(.L_x_15) ;  /* 0x000000d000007945 */ /* 0x000fd80003800200 */
[----:B------:R-:W-:Y:S05]  /*1070*/  @P0 BRA `(.L_x_16) ;  /* 0x00000000002c0947 */ /* 0x000fea0003800000 */
[----:B------:R-:W-:Y:S01]  /*1080*/  UISETP.NE.AND UP0, UPT, UR6, URZ, UPT ;  /* 0x000000ff0600728c */ /* 0x000fe2000bf05270 */
[----:B0123--:R-:W-:Y:S01]  /*1090*/  CS2R R2, SRZ ;  /* 0x0000000000027805 */ /* 0x00ffe2000001ff00 */
[----:B------:R-:W0:Y:S07]  /*10a0*/  LDCU.64 UR4, c[0x0][0x390] ;  /* 0x00007200ff0477ac */ /* 0x000e2e0008000a00 */
[----:B------:R-:W-:Y:S05]  /*10b0*/  BRA.U UP0, `(.L_x_17) ;  /* 0x0000000100087547 */ /* 0x000fea000b800000 */
[----:B------:R-:W1:Y:S02]  /*10c0*/  LDC.64 R2, c[0x0][0x3d0] ;  /* 0x0000f400ff027b82 */ /* 0x000e640000000a00 */
[----:B-1----:R-:W5:Y:S02]  /*10d0*/  LDG.E.64 R2, desc[UR8][R2.64] ;  /* 0x0000000802027981 */ /* 0x002f64000c1e1b00 */
.L_x_17:
[----:B-----5:R-:W-:-:S04]  /*10e0*/  IADD3 R4, P0, PT, R53, R2, RZ ;  /* 0x0000000235047210 */ /* 0x020fc80007f1e0ff */
[----:B------:R-:W-:Y:S02]  /*10f0*/  LEA.HI.X.SX32 R3, R53, R3, 0x1, P0 ;  /* 0x0000000335037211 */ /* 0x000fe400000f0eff */
[----:B0-----:R-:W-:-:S04]  /*1100*/  LEA R2, P0, R4, UR4, 0x2 ;  /* 0x0000000404027c11 */ /* 0x001fc8000f8010ff */
[----:B------:R-:W-:-:S05]  /*1110*/  LEA.HI.X R3, R4, UR5, R3, 0x2, P0 ;  /* 0x0000000504037c11 */ /* 0x000fca00080f1403 */
[----:B------:R4:W-:Y:S04]  /*1120*/  STG.E desc[UR8][R2.64], R49 ;  /* 0x0000003102007986 */ /* 0x0009e8000c101908 */
.L_x_16:
[----:B------:R-:W-:Y:S05]  /*1130*/  BSYNC.RECONVERGENT B0 ;  /* 0x0000000000007941 */ /* 0x000fea0003800200 */
.L_x_15:
[----:B------:R-:W-:Y:S01]  /*1140*/  ISETP.NE.U32.AND P0, PT, R34, 0x1, PT ;  /* 0x000000012200780c */ /* 0x000fe20003f05070 */
[----:B------:R-:W-:-:S12]  /*1150*/  BSSY.RECONVERGENT B0, `(.L_x_18) ;  /* 0x000000d000007945 */ /* 0x000fd80003800200 */
[----:B------:R-:W-:Y:S05]  /*1160*/  @P0 BRA `(.L_x_19) ;  /* 0x00000000002c0947 */ /* 0x000fea0003800000 */
[----:B------:R-:W-:Y:S01]  /*1170*/  UISETP.NE.AND UP0, UPT, UR6, URZ, UPT ;  /* 0x000000ff0600728c */ /* 0x000fe2000bf05270 */
[----:B01234-:R-:W-:Y:S01]  /*1180*/  CS2R R2, SRZ ;  /* 0x0000000000027805 */ /* 0x01ffe2000001ff00 */
[----:B------:R-:W0:Y:S07]  /*1190*/  LDCU.64 UR4, c[0x0][0x390] ;  /* 0x00007200ff0477ac */ /* 0x000e2e0008000a00 */
[----:B------:R-:W-:Y:S05]  /*11a0*/  BRA.U UP0, `(.L_x_20) ;  /* 0x0000000100087547 */ /* 0x000fea000b800000 */
[----:B------:R-:W1:Y:S02]  /*11b0*/  LDC.64 R2, c[0x0][0x3d0] ;  /* 0x0000f400ff027b82 */ /* 0x000e640000000a00 */
[----:B-1----:R-:W5:Y:S02]  /*11c0*/  LDG.E.64 R2, desc[UR8][R2.64] ;  /* 0x0000000802027981 */ /* 0x002f64000c1e1b00 */
.L_x_20:
[----:B-----5:R-:W-:-:S04]  /*11d0*/  IADD3 R4, P0, PT, R24, R2, RZ ;  /* 0x0000000218047210 */ /* 0x020fc80007f1e0ff */
[----:B------:R-:W-:Y:S02]  /*11e0*/  LEA.HI.X.SX32 R3, R24, R3, 0x1, P0 ;  /* 0x0000000318037211 */ /* 0x000fe400000f0eff */
[----:B0-----:R-:W-:-:S04]  /*11f0*/  LEA R2, P0, R4, UR4, 0x2 ;  /* 0x0000000404027c11 */ /* 0x001fc8000f8010ff */
[----:B------:R-:W-:-:S05]  /*1200*/  LEA.HI.X R3, R4, UR5, R3, 0x2, P0 ;  /* 0x0000000504037c11 */ /* 0x000fca00080f1403 */
[----:B------:R0:W-:Y:S04]  /*1210*/  STG.E desc[UR8][R2.64], R48 ;  /* 0x0000003002007986 */ /* 0x0001e8000c101908 */
.L_x_19:
[----:B------:R-:W-:Y:S05]  /*1220*/  BSYNC.RECONVERGENT B0 ;  /* 0x0000000000007941 */ /* 0x000fea0003800200 */
.L_x_18:
        /* <DEDUP_REMOVED lines=9> */
.L_x_23:
[----:B-----5:R-:W-:-:S04]  /*12c0*/  IADD3 R4, P0, PT, R16, R2, RZ ;  /* 0x0000000210047210 */ /* 0x020fc80007f1e0ff */
[----:B------:R-:W-:Y:S02]  /*12d0*/  LEA.HI.X.SX32 R3, R16, R3, 0x1, P0 ;  /* 0x0000000310037211 */ /* 0x000fe400000f0eff */
[----:B0-----:R-:W-:-:S04]  /*12e0*/  LEA R2, P0, R4, UR4, 0x2 ;  /* 0x0000000404027c11 */ /* 0x001fc8000f8010ff */
[----:B------:R-:W-:-:S05]  /*12f0*/  LEA.HI.X R3, R4, UR5, R3, 0x2, P0 ;  /* 0x0000000504037c11 */ /* 0x000fca00080f1403 */
[----:B------:R0:W-:Y:S04]  /*1300*/  STG.E desc[UR8][R2.64], R47 ;  /* 0x0000002f02007986 */ /* 0x0001e8000c101908 */
.L_x_22:
[----:B------:R-:W-:Y:S05]  /*1310*/  BSYNC.RECONVERGENT B0 ;  /* 0x0000000000007941 */ /* 0x000fea0003800200 */
.L_x_21:
[----:B01234-:R-:W-:Y:S01]  /*1320*/  LOP3.LUT R2, R46, 0x1, RZ, 0xc0, !PT ;  /* 0x000000012e027812 */ /* 0x01ffe200078ec0ff */
[----:B------:R-:W-:Y:S03]  /*1330*/  BSSY.RECONVERGENT B0, `(.L_x_24) ;  /* 0x000000e000007945 */ /* 0x000fe60003800200 */
[----:B------:R-:W-:-:S13]  /*1340*/  ISETP.NE.U32.AND P0, PT, R2, 0x1, PT ;  /* 0x000000010200780c */ /* 0x000fda0003f05070 */
[----:B------:R-:W-:Y:S05]  /*1350*/  @P0 BRA `(.L_x_25) ;  /* 0x00000000002c0947 */ /* 0x000fea0003800000 */
[----:B------:R-:W-:Y:S01]  /*1360*/  UISETP.NE.AND UP0, UPT, UR6, URZ, UPT ;  /* 0x000000ff0600728c */ /* 0x000fe2000bf05270 */
[----:B------:R-:W-:Y:S01]  /*1370*/  CS2R R2, SRZ ;  /* 0x0000000000027805 */ /* 0x000fe2000001ff00 */
[----:B------:R-:W0:Y:S07]  /*1380*/  LDCU.64 UR4, c[0x0][0x390] ;  /* 0x00007200ff0477ac */ /* 0x000e2e0008000a00 */
[----:B------:R-:W-:Y:S05]  /*1390*/  BRA.U UP0, `(.L_x_26) ;  /* 0x0000000100087547 */ /* 0x000fea000b800000 */
[----:B------:R-:W1:Y:S02]  /*13a0*/  LDC.64 R2, c[0x0][0x3d0] ;  /* 0x0000f400ff027b82 */ /* 0x000e640000000a00 */
[----:B-1----:R-:W5:Y:S02]  /*13b0*/  LDG.E.64 R2, desc[UR8][R2.64] ;  /* 0x0000000802027981 */ /* 0x002f64000c1e1b00 */
.L_x_26:
[----:B-----5:R-:W-:-:S04]  /*13c0*/  IADD3 R4, P0, PT, R50, R2, RZ ;  /* 0x0000000232047210 */ /* 0x020fc80007f1e0ff */
[----:B------:R-:W-:Y:S02]  /*13d0*/  LEA.HI.X.SX32 R3, R50, R3, 0x1, P0 ;  /* 0x0000000332037211 */ /* 0x000fe400000f0eff */
[----:B0-----:R-:W-:-:S04]  /*13e0*/  LEA R2, P0, R4, UR4, 0x2 ;  /* 0x0000000404027c11 */ /* 0x001fc8000f8010ff */
[----:B------:R-:W-:-:S05]  /*13f0*/  LEA.HI.X R3, R4, UR5, R3, 0x2, P0 ;  /* 0x0000000504037c11 */ /* 0x000fca00080f1403 */
[----:B------:R0:W-:Y:S04]  /*1400*/  STG.E desc[UR8][R2.64], R46 ;  /* 0x0000002e02007986 */ /* 0x0001e8000c101908 */
.L_x_25:
[----:B------:R-:W-:Y:S05]  /*1410*/  BSYNC.RECONVERGENT B0 ;  /* 0x0000000000007941 */ /* 0x000fea0003800200 */
.L_x_24:
        /* <DEDUP_REMOVED lines=9> */
.L_x_29:
[----:B-----5:R-:W-:-:S04]  /*14b0*/  IADD3 R4, P0, PT, R23, R2, RZ ;  /* 0x0000000217047210 */ /* 0x020fc80007f1e0ff */
[----:B------:R-:W-:Y:S02]  /*14c0*/  LEA.HI.X.SX32 R3, R23, R3, 0x1, P0 ;  /* 0x0000000317037211 */ /* 0x000fe400000f0eff */
[----:B0-----:R-:W-:-:S04]  /*14d0*/  LEA R2, P0, R4, UR4, 0x2 ;  /* 0x0000000404027c11 */ /* 0x001fc8000f8010ff */
[----:B------:R-:W-:-:S05]  /*14e0*/  LEA.HI.X R3, R4, UR5, R3, 0x2, P0 ;  /* 0x0000000504037c11 */ /* 0x000fca00080f1403 */
[----:B------:R1:W-:Y:S04]  /*14f0*/  STG.E desc[UR8][R2.64], R45 ;  /* 0x0000002d02007986 */ /* 0x0003e8000c101908 */
.L_x_28:
[----:B------:R-:W-:Y:S05]  /*1500*/  BSYNC.RECONVERGENT B0 ;  /* 0x0000000000007941 */ /* 0x000fea0003800200 */
.L_x_27:
        /* <DEDUP_REMOVED lines=9> */
.L_x_32:
[----:B-----5:R-:W-:-:S04]  /*15a0*/  IADD3 R4, P0, PT, R22, R2, RZ ;  /* 0x0000000216047210 */ /* 0x020fc80007f1e0ff */
[----:B------:R-:W-:Y:S02]  /*15b0*/  LEA.HI.X.SX32 R3, R22, R3, 0x1, P0 ;  /* 0x0000000316037211 */ /* 0x000fe400000f0eff */
[----:B0-----:R-:W-:-:S04]  /*15c0*/  LEA R2, P0, R4, UR4, 0x2 ;  /* 0x0000000404027c11 */ /* 0x001fc8000f8010ff */
[----:B------:R-:W-:-:S05]  /*15d0*/  LEA.HI.X R3, R4, UR5, R3, 0x2, P0 ;  /* 0x0000000504037c11 */ /* 0x000fca00080f1403 */
[----:B------:R2:W-:Y:S04]  /*15e0*/  STG.E desc[UR8][R2.64], R44 ;  /* 0x0000002c02007986 */ /* 0x0005e8000c101908 */
.L_x_31:
[----:B------:R-:W-:Y:S05]  /*15f0*/  BSYNC.RECONVERGENT B0 ;  /* 0x0000000000007941 */ /* 0x000fea0003800200 */
.L_x_30:
        /* <DEDUP_REMOVED lines=9> */
.L_x_35:
[----:B-----5:R-:W-:-:S04]  /*1690*/  IADD3 R4, P0, PT, R21, R2, RZ ;  /* 0x0000000215047210 */ /* 0x020fc80007f1e0ff */
[----:B------:R-:W-:Y:S02]  /*16a0*/  LEA.HI.X.SX32 R3, R21, R3, 0x1, P0 ;  /* 0x0000000315037211 */ /* 0x000fe400000f0eff */
[----:B0-----:R-:W-:-:S04]  /*16b0*/  LEA R2, P0, R4, UR4, 0x2 ;  /* 0x0000000404027c11 */ /* 0x001fc8000f8010ff */
[----:B------:R-:W-:-:S05]  /*16c0*/  LEA.HI.X R3, R4, UR5, R3, 0x2, P0 ;  /* 0x0000000504037c11 */ /* 0x000fca00080f1403 */
[----:B------:R3:W-:Y:S04]  /*16d0*/  STG.E desc[UR8][R2.64], R43 ;  /* 0x0000002b02007986 */ /* 0x0007e8000c101908 */
.L_x_34:
[----:B------:R-:W-:Y:S05]  /*16e0*/  BSYNC.RECONVERGENT B0 ;  /* 0x0000000000007941 */ /* 0x000fea0003800200 */
.L_x_33:
        /* <DEDUP_REMOVED lines=9> */
.L_x_38:
[----:B-----5:R-:W-:-:S04]  /*1780*/  IADD3 R4, P0, PT, R20, R2, RZ ;  /* 0x0000000214047210 */ /* 0x020fc80007f1e0ff */
[----:B------:R-:W-:Y:S02]  /*1790*/  LEA.HI.X.SX32 R3, R20, R3, 0x1, P0 ;  /* 0x0000000314037211 */ /* 0x000fe400000f0eff */
[----:B0-----:R-:W-:-:S04]  /*17a0*/  LEA R2, P0, R4, UR4, 0x2 ;  /* 0x0000000404027c11 */ /* 0x001fc8000f8010ff */
[----:B------:R-:W-:-:S05]  /*17b0*/  LEA.HI.X R3, R4, UR5, R3, 0x2, P0 ;  /* 0x0000000504037c11 */ /* 0x000fca00080f1403 */
[----:B------:R4:W-:Y:S04]  /*17c0*/  STG.E desc[UR8][R2.64], R42 ;  /* 0x0000002a02007986 */ /* 0x0009e8000c101908 */
.L_x_37:
[----:B------:R-:W-:Y:S05]  /*17d0*/  BSYNC.RECONVERGENT B0 ;  /* 0x0000000000007941 */ /* 0x000fea0003800200 */
.L_x_36:
        /* <DEDUP_REMOVED lines=9> */
.L_x_41:
[----:B-----5:R-:W-:-:S04]  /*1870*/  IADD3 R4, P0, PT, R19, R2, RZ ;  /* 0x0000000213047210 */ /* 0x020fc80007f1e0ff */
[----:B------:R-:W-:Y:S02]  /*1880*/  LEA.HI.X.SX32 R3, R19, R3, 0x1, P0 ;  /* 0x0000000313037211 */ /* 0x000fe400000f0eff */
[----:B0-----:R-:W-:-:S04]  /*1890*/  LEA R2, P0, R4, UR4, 0x2 ;  /* 0x0000000404027c11 */ /* 0x001fc8000f8010ff */
[----:B------:R-:W-:-:S05]  /*18a0*/  LEA.HI.X R3, R4, UR5, R3, 0x2, P0 ;  /* 0x0000000504037c11 */ /* 0x000fca00080f1403 */
[----:B------:R0:W-:Y:S04]  /*18b0*/  STG.E desc[UR8][R2.64], R41 ;  /* 0x0000002902007986 */ /* 0x0001e8000c101908 */
.L_x_40:
[----:B------:R-:W-:Y:S05]  /*18c0*/  BSYNC.RECONVERGENT B0 ;  /* 0x0000000000007941 */ /* 0x000fea0003800200 */
.L_x_39:
        /* <DEDUP_REMOVED lines=9> */
.L_x_44:
[----:B-----5:R-:W-:-:S04]  /*1960*/  IADD3 R4, P0, PT, R17, R2, RZ ;  /* 0x0000000211047210 */ /* 0x020fc80007f1e0ff */
[----:B------:R-:W-:Y:S02]  /*1970*/  LEA.HI.X.SX32 R3, R17, R3, 0x1, P0 ;  /* 0x0000000311037211 */ /* 0x000fe400000f0eff */
[----:B0-----:R-:W-:-:S04]  /*1980*/  LEA R2, P0, R4, UR4, 0x2 ;  /* 0x0000000404027c11 */ /* 0x001fc8000f8010ff */
[----:B------:R-:W-:-:S05]  /*1990*/  LEA.HI.X R3, R4, UR5, R3, 0x2, P0 ;  /* 0x0000000504037c11 */ /* 0x000fca00080f1403 */
[----:B------:R0:W-:Y:S04]  /*19a0*/  STG.E desc[UR8][R2.64], R40 ;  /* 0x0000002802007986 */ /* 0x0001e8000c101908 */
.L_x_43:
[----:B------:R-:W-:Y:S05]  /*19b0*/  BSYNC.RECONVERGENT B0 ;  /* 0x0000000000007941 */ /* 0x000fea0003800200 */
.L_x_42:
        /* <DEDUP_REMOVED lines=9> */
.L_x_47:
[----:B-----5:R-:W-:-:S04]  /*1a50*/  IADD3 R4, P0, PT, R18, R2, RZ ;  /* 0x0000000212047210 */ /* 0x020fc80007f1e0ff */
[----:B------:R-:W-:Y:S02]  /*1a60*/  LEA.HI.X.SX32 R3, R18, R3, 0x1, P0 ;  /* 0x0000000312037211 */ /* 0x000fe400000f0eff */
[----:B0-----:R-:W-:-:S04]  /*1a70*/  LEA R2, P0, R4, UR4, 0x2 ;  /* 0x0000000404027c11 */ /* 0x001fc8000f8010ff */
[----:B------:R-:W-:-:S05]  /*1a80*/  LEA.HI.X R3, R4, UR5, R3, 0x2, P0 ;  /* 0x0000000504037c11 */ /* 0x000fca00080f1403 */
[----:B------:R0:W-:Y:S04]  /*1a90*/  STG.E desc[UR8][R2.64], R39 ;  /* 0x0000002702007986 */ /* 0x0001e8000c101908 */
.L_x_46:
[----:B------:R-:W-:Y:S05]  /*1aa0*/  BSYNC.RECONVERGENT B0 ;  /* 0x0000000000007941 */ /* 0x000fea0003800200 */
.L_x_45:
        /* <DEDUP_REMOVED lines=9> */
.L_x_50:
[----:B-----5:R-:W-:-:S04]  /*1b40*/  IADD3 R4, P0, PT, R0, R2, RZ ;  /* 0x0000000200047210 */ /* 0x020fc80007f1e0ff */
[----:B------:R-:W-:Y:S02]  /*1b50*/  LEA.HI.X.SX32 R3, R0, R3, 0x1, P0 ;  /* 0x0000000300037211 */ /* 0x000fe400000f0eff */
[----:B0-----:R-:W-:-:S04]  /*1b60*/  LEA R2, P0, R4, UR4, 0x2 ;  /* 0x0000000404027c11 */ /* 0x001fc8000f8010ff */
[----:B------:R-:W-:-:S05]  /*1b70*/  LEA.HI.X R3, R4, UR5, R3, 0x2, P0 ;  /* 0x0000000504037c11 */ /* 0x000fca00080f1403 */
[----:B------:R0:W-:Y:S04]  /*1b80*/  STG.E desc[UR8][R2.64], R38 ;  /* 0x0000002602007986 */ /* 0x0001e8000c101908 */
.L_x_49:
[----:B------:R-:W-:Y:S05]  /*1b90*/  BSYNC.RECONVERGENT B0 ;  /* 0x0000000000007941 */ /* 0x000fea0003800200 */
.L_x_48:
[----:B------:R-:W-:-:S13]  /*1ba0*/  ISETP.NE.U32.AND P0, PT, R25, 0x1, PT ;  /* 0x000000011900780c */ /* 0x000fda0003f05070 */
[----:B------:R-:W-:Y:S05]  /*1bb0*/  @P0 EXIT ;  /* 0x000000000000094d */ /* 0x000fea0003800000 */
[----:B------:R-:W-:Y:S01]  /*1bc0*/  UISETP.NE.AND UP0, UPT, UR6, URZ, UPT ;  /* 0x000000ff0600728c */ /* 0x000fe2000bf05270 */
[----:B01234-:R-:W-:-:S08]  /*1bd0*/  CS2R R2, SRZ ;  /* 0x0000000000027805 */ /* 0x01ffd0000001ff00 */
[----:B------:R-:W-:Y:S05]  /*1be0*/  BRA.U UP0, `(.L_x_51) ;  /* 0x0000000100087547 */ /* 0x000fea000b800000 */
[----:B------:R-:W0:Y:S02]  /*1bf0*/  LDC.64 R2, c[0x0][0x3d0] ;  /* 0x0000f400ff027b82 */ /* 0x000e240000000a00 */
[----:B0-----:R-:W5:Y:S02]  /*1c00*/  LDG.E.64 R2, desc[UR8][R2.64] ;  /* 0x0000000802027981 */ /* 0x001f64000c1e1b00 */
.L_x_51:
[----:B------:R-:W0:Y:S01]  /*1c10*/  LDCU.64 UR4, c[0x0][0x390] ;  /* 0x00007200ff0477ac */ /* 0x000e220008000a00 */
[----:B-----5:R-:W-:-:S04]  /*1c20*/  IADD3 R0, P0, PT, R52, R2, RZ ;  /* 0x0000000234007210 */ /* 0x020fc80007f1e0ff */
[----:B------:R-:W-:Y:S02]  /*1c30*/  LEA.HI.X.SX32 R3, R52, R3, 0x1, P0 ;  /* 0x0000000334037211 */ /* 0x000fe400000f0eff */
[----:B0-----:R-:W-:-:S04]  /*1c40*/  LEA R2, P0, R0, UR4, 0x2 ;  /* 0x0000000400027c11 */ /* 0x001fc8000f8010ff */
[----:B------:R-:W-:-:S05]  /*1c50*/  LEA.HI.X R3, R0, UR5, R3, 0x2, P0 ;  /* 0x0000000500037c11 */ /* 0x000fca00080f1403 */
[----:B------:R-:W-:Y:S01]  /*1c60*/  STG.E desc[UR8][R2.64], R37 ;  /* 0x0000002502007986 */ /* 0x000fe2000c101908 */
[----:B------:R-:W-:Y:S05]  /*1c70*/  EXIT ;  /* 0x000000000000794d */ /* 0x000fea0003800000 */
.L_x_2:
[----:B------:R-:W-:Y:S01]  /*1c80*/  BAR.SYNC.DEFER_BLOCKING 0x0 ;  /* 0x0000000000007b1d */ /* 0x000fe20000010000 */
[----:B------:R-:W-:Y:S02]  /*1c90*/  ISETP.NE.AND P1, PT, R58, RZ, PT ;  /* 0x000000ff3a00720c */ /* 0x000fe40003f25270 */
[----:B------:R-:W-:Y:S02]  /*1ca0*/  ISETP.NE.U32.AND P2, PT, R67, 0x1, PT ;  /* 0x000000014300780c */ /* 0x000fe40003f45070 */
[----:B------:R-:W-:Y:S02]  /*1cb0*/  ISETP.NE.U32.AND P3, PT, R54, 0x1, PT ;  /* 0x000000013600780c */ /* 0x000fe40003f65070 */
[----:B------:R-:W-:Y:S02]  /*1cc0*/  ISETP.NE.U32.AND P4, PT, R57, 0x1, PT ;  /* 0x000000013900780c */ /* 0x000fe40003f85070 */
[----:B------:R-:W-:Y:S02]  /*1cd0*/  ISETP.NE.U32.AND P5, PT, R36, 0x1, PT ;  /* 0x000000012400780c */ /* 0x000fe40003fa5070 */
[----:B------:R-:W-:-:S02]  /*1ce0*/  ISETP.NE.U32.AND P6, PT, R34, 0x1, PT ;  /* 0x000000012200780c */ /* 0x000fc40003fc5070 */
[----:B------:R-:W-:Y:S02]  /*1cf0*/  LOP3.LUT R3, R46, 0x1, RZ, 0xc0, !PT ;  /* 0x000000012e037812 */ /* 0x000fe400078ec0ff */
[----:B------:R-:W-:Y:S02]  /*1d00*/  @P1 LEA R2, R69, UR4, 0x2 ;  /* 0x0000000445021c11 */ /* 0x000fe4000f8e10ff */
[----:B------:R-:W-:Y:S02]  /*1d10*/  @!P2 LEA R34, R71, UR4, 0x2 ;  /* 0x000000044722ac11 */ /* 0x000fe4000f8e10ff */
[----:B------:R-:W-:Y:S02]  /*1d20*/  @!P3 LEA R36, R63, UR4, 0x2 ;  /* 0x000000043f24bc11 */ /* 0x000fe4000f8e10ff */
[----:B------:R-:W-:Y:S02]  /*1d30*/  ISETP.NE.U32.AND P0, PT, R35, 0x1, PT ;  /* 0x000000012300780c */ /* 0x000fe40003f05070 */
[----:B------:R-:W-:Y:S01]  /*1d40*/  @!P4 LEA R54, R59, UR4, 0x2 ;  /* 0x000000043b36cc11 */ /* 0x000fe2000f8e10ff */
[----:B------:R0:W-:Y:S01]  /*1d50*/  @P1 STS [R2], R65 ;  /* 0x0000004102001388 */ /* 0x0001e20000000800 */
[----:B------:R-:W-:-:S02]  /*1d60*/  ISETP.NE.U32.AND P1, PT, R3, 0x1, PT ;  /* 0x000000010300780c */ /* 0x000fc40003f25070 */
[----:B------:R-:W-:Y:S01]  /*1d70*/  @!P5 LEA R58, R53, UR4, 0x2 ;  /* 0x00000004353adc11 */ /* 0x000fe2000f8e10ff */
[----:B------:R-:W-:Y:S01]  /*1d80*/  @!P2 STS [R34], R61 ;  /* 0x0000003d2200a388 */ /* 0x000fe20000000800 */
[----:B------:R-:W-:Y:S02]  /*1d90*/  ISETP.NE.U32.AND P2, PT, R33, 0x1, PT ;  /* 0x000000012100780c */ /* 0x000fe40003f45070 */
[----:B------:R-:W-:Y:S01]  /*1da0*/  @!P6 LEA R3, R24, UR4, 0x2 ;  /* 0x000000041803ec11 */ /* 0x000fe2000f8e10ff */
[----:B------:R-:W-:Y:S01]  /*1db0*/  @!P3 STS [R36], R55 ;  /* 0x000000372400b388 */ /* 0x000fe20000000800 */
[----:B------:R-:W-:Y:S02]  /*1dc0*/  ISETP.NE.U32.AND P3, PT, R32, 0x1, PT ;  /* 0x000000012000780c */ /* 0x000fe40003f65070 */
[----:B------:R-:W-:Y:S01]  /*1dd0*/  @!P0 LEA R16, R16, UR4, 0x2 ;  /* 0x0000000410108c11 */ /* 0x000fe2000f8e10ff */
[----:B------:R-:W-:Y:S01]  /*1de0*/  @!P4 STS [R54], R51 ;  /* 0x000000333600c388 */ /* 0x000fe20000000800 */
[----:B------:R-:W-:-:S02]  /*1df0*/  ISETP.NE.U32.AND P4, PT, R31, 0x1, PT ;  /* 0x000000011f00780c */ /* 0x000fc40003f85070 */
[----:B------:R-:W-:Y:S01]  /*1e00*/  IADD3 R24, PT, PT, R6, R5, R4 ;  /* 0x0000000506187210 */ /* 0x000fe20007ffe004 */
[----:B------:R-:W-:Y:S01]  /*1e10*/  @!P5 STS [R58], R49 ;  /* 0x000000313a00d388 */ /* 0x000fe20000000800 */
[----:B------:R-:W-:Y:S02]  /*1e20*/  ISETP.NE.U32.AND P5, PT, R30, 0x1, PT ;  /* 0x000000011e00780c */ /* 0x000fe40003fa5070 */
[----:B0-----:R-:W-:Y:S01]  /*1e30*/  @!P2 LEA R2, R23, UR4, 0x2 ;  /* 0x000000041702ac11 */ /* 0x001fe2000f8e10ff */
[----:B------:R-:W-:Y:S01]  /*1e40*/  @!P6 STS [R3], R48 ;  /* 0x000000300300e388 */ /* 0x000fe20000000800 */
[----:B------:R-:W-:Y:S02]  /*1e50*/  ISETP.NE.U32.AND P6, PT, R29, 0x1, PT ;  /* 0x000000011d00780c */ /* 0x000fe40003fc5070 */
[----:B------:R-:W-:Y:S01]  /*1e60*/  @!P1 LEA R29, R50, UR4, 0x2 ;  /* 0x00000004321d9c11 */ /* 0x000fe2000f8e10ff */
[----:B------:R0:W-:Y:S01]  /*1e70*/  @!P0 STS [R16], R47 ;  /* 0x0000002f10008388 */ /* 0x0001e20000000800 */
[----:B------:R-:W-:-:S02]  /*1e80*/  @!P3 LEA R23, R22, UR4, 0x2 ;  /* 0x000000041617bc11 */ /* 0x000fc4000f8e10ff */
[----:B------:R-:W-:Y:S01]  /*1e90*/  ISETP.NE.U32.AND P0, PT, R28, 0x1, PT ;  /* 0x000000011c00780c */ /* 0x000fe20003f05070 */
[----:B------:R1:W-:Y:S01]  /*1ea0*/  @!P1 STS [R29], R46 ;  /* 0x0000002e1d009388 */ /* 0x0003e20000000800 */
[----:B------:R-:W-:Y:S02]  /*1eb0*/  ISETP.NE.U32.AND P1, PT, R26, 0x1, PT ;  /* 0x000000011a00780c */ /* 0x000fe40003f25070 */
[----:B------:R-:W-:Y:S01]  /*1ec0*/  IADD3 R24, PT, PT, R8, R24, R7 ;  /* 0x0000001808187210 */ /* 0x000fe20007ffe007 */
[----:B------:R1:W-:Y:S01]  /*1ed0*/  @!P2 STS [R2], R45 ;  /* 0x0000002d0200a388 */ /* 0x0003e20000000800 */
[----:B------:R-:W-:Y:S02]  /*1ee0*/  ISETP.NE.U32.AND P2, PT, R27, 0x1, PT ;  /* 0x000000011b00780c */ /* 0x000fe40003f45070 */
[----:B0-----:R-:W-:Y:S01]  /*1ef0*/  @!P4 LEA R16, R21, UR4, 0x2 ;  /* 0x000000041510cc11 */ /* 0x001fe2000f8e10ff */
[----:B------:R1:W-:Y:S01]  /*1f00*/  @!P3 STS [R23], R44 ;  /* 0x0000002c1700b388 */ /* 0x0003e20000000800 */
[----:B------:R-:W-:-:S02]  /*1f10*/  ISETP.NE.U32.AND P3, PT, R25, 0x1, PT ;  /* 0x000000011900780c */ /* 0x000fc40003f65070 */
[----:B------:R-:W-:Y:S01]  /*1f20*/  @!P5 LEA R21, R20, UR4, 0x2 ;  /* 0x000000041415dc11 */ /* 0x000fe2000f8e10ff */
[----:B------:R1:W-:Y:S01]  /*1f30*/  @!P4 STS [R16], R43 ;  /* 0x0000002b1000c388 */ /* 0x0003e20000000800 */
[----:B------:R-:W-:Y:S02]  /*1f40*/  @!P6 LEA R20, R19, UR4, 0x2 ;  /* 0x000000041314ec11 */ /* 0x000fe4000f8e10ff */
[----:B------:R-:W-:Y:S01]  /*1f50*/  @!P0 LEA R17, R17, UR4, 0x2 ;  /* 0x0000000411118c11 */ /* 0x000fe2000f8e10ff */
[----:B------:R1:W-:Y:S01]  /*1f60*/  @!P5 STS [R21], R42 ;  /* 0x0000002a1500d388 */ /* 0x0003e20000000800 */
[----:B------:R-:W-:Y:S02]  /*1f70*/  @!P1 LEA R18, R18, UR4, 0x2 ;  /* 0x0000000412129c11 */ /* 0x000fe4000f8e10ff */
[----:B------:R-:W-:Y:S01]  /*1f80*/  IADD3 R24, PT, PT, R10, R24, R9 ;  /* 0x000000180a187210 */ /* 0x000fe20007ffe009 */
[----:B------:R1:W-:Y:S01]  /*1f90*/  @!P6 STS [R20], R41 ;  /* 0x000000291400e388 */ /* 0x0003e20000000800 */
[----:B------:R-:W-:-:S02]  /*1fa0*/  @!P2 LEA R19, R0, UR4, 0x2 ;  /* 0x000000040013ac11 */ /* 0x000fc4000f8e10ff */
[----:B------:R-:W-:Y:S01]  /*1fb0*/  @!P3 LEA R52, R52, UR4, 0x2 ;  /* 0x000000043434bc11 */ /* 0x000fe2000f8e10ff */
[----:B------:R1:W-:Y:S01]  /*1fc0*/  @!P0 STS [R17], R40 ;  /* 0x0000002811008388 */ /* 0x0003e20000000800 */
[----:B------:R-:W-:-:S03]  /*1fd0*/  IADD3 R24, PT, PT, R12, R24, R11 ;  /* 0x000000180c187210 */ /* 0x000fc60007ffe00b */
[----:B------:R1:W-:Y:S01]  /*1fe0*/  @!P1 STS [R18], R39 ;  /* 0x0000002712009388 */ /* 0x0003e20000000800 */
[----:B------:R-:W-:-:S03]  /*1ff0*/  IADD3 R24, PT, PT, R14, R24, R13 ;  /* 0x000000180e187210 */ /* 0x000fc60007ffe00d */
[----:B------:R1:W-:Y:S02]  /*2000*/  @!P2 STS [R19], R38 ;  /* 0x000000261300a388 */ /* 0x0003e40000000800 */
[----:B------:R-:W-:Y:S02]  /*2010*/  IMAD.IADD R3, R15, 0x1, R24 ;  /* 0x000000010f037824 */ /* 0x000fe400078e0218 */
[----:B------:R1:W-:Y:S01]  /*2020*/  @!P3 STS [R52], R37 ;  /* 0x000000253400b388 */ /* 0x0003e20000000800 */
[----:B------:R-:W-:Y:S02]  /*2030*/  BAR.SYNC.DEFER_BLOCKING 0x0 ;  /* 0x0000000000007b1d */ /* 0x000fe40000010000 */
[----:B------:R-:W-:-:S13]  /*2040*/  ISETP.GE.U32.AND P4, PT, R56, R3, PT ;  /* 0x000000033800720c */ /* 0x000fda0003f86070 */
[----:B-1----:R-:W-:Y:S05]  /*2050*/  @P4 EXIT ;  /* 0x000000000000494d */ /* 0x002fea0003800000 */
[----:B------:R-:W-:Y:S01]  /*2060*/  IADD3 R5, PT, PT, R7, R5, R6 ;  /* 0x0000000507057210 */ /* 0x000fe20007ffe006 */
[----:B------:R-:W0:Y:S01]  /*2070*/  LDCU.64 UR10, c[0x0][0x390] ;  /* 0x00007200ff0a77ac */ /* 0x000e220008000a00 */
[----:B------:R-:W-:Y:S01]  /*2080*/  LOP3.LUT R0, RZ, R56, RZ, 0x33, !PT ;  /* 0x00000038ff007212 */ /* 0x000fe200078e33ff */
[----:B------:R-:W-:Y:S01]  /*2090*/  BSSY.RECONVERGENT B0, `(.L_x_52) ;  /* 0x0000022000007945 */ /* 0x000fe20003800200 */
[----:B------:R-:W-:-:S04]  /*20a0*/  IADD3 R5, PT, PT, R9, R5, R8 ;  /* 0x0000000509057210 */ /* 0x000fc80007ffe008 */
[----:B------:R-:W-:-:S04]  /*20b0*/  IADD3 R5, PT, PT, R11, R5, R10 ;  /* 0x000000050b057210 */ /* 0x000fc80007ffe00a */
[----:B------:R-:W-:-:S04]  /*20c0*/  IADD3 R5, PT, PT, R13, R5, R12 ;  /* 0x000000050d057210 */ /* 0x000fc80007ffe00c */
[----:B------:R-:W-:-:S04]  /*20d0*/  IADD3 R5, PT, PT, R15, R5, R14 ;  /* 0x000000050f057210 */ /* 0x000fc80007ffe00e */
[----:B------:R-:W-:-:S05]  /*20e0*/  IADD3 R10, PT, PT, R0, R5, R4 ;  /* 0x00000005000a7210 */ /* 0x000fca0007ffe004 */
[----:B------:R-:W-:-:S05]  /*20f0*/  IMAD.HI.U32 R0, R10, -0x55555555, RZ ;  /* 0xaaaaaaab0a007827 */ /* 0x000fca00078e00ff */
[----:B------:R-:W-:-:S04]  /*2100*/  SHF.R.U32.HI R0, RZ, 0x8, R0 ;  /* 0x00000008ff007819 */ /* 0x000fc80000011600 */
[----:B------:R-:W-:-:S04]  /*2110*/  LOP3.LUT R2, R0, 0x3, RZ, 0xc0, !PT ;  /* 0x0000000300027812 */ /* 0x000fc800078ec0ff */
[----:B------:R-:W-:-:S13]  /*2120*/  ISETP.NE.AND P0, PT, R2, 0x3, PT ;  /* 0x000000030200780c */ /* 0x000fda0003f05270 */
[----:B0-----:R-:W-:Y:S05]  /*2130*/  @!P0 BRA `(.L_x_53) ;  /* 0x00000000005c8947 */ /* 0x001fea0003800000 */
[----:B------:R-:W-:Y:S01]  /*2140*/  VIADD R0, R0, 0x1 ;  /* 0x0000000100007836 */ /* 0x000fe20000000000 */
[----:B------:R-:W-:Y:S01]  /*2150*/  BSSY.RECONVERGENT B1, `(.L_x_53) ;  /* 0x0000015000017945 */ /* 0x000fe20003800200 */
[----:B------:R-:W-:Y:S01]  /*2160*/  ISETP.NE.AND P2, PT, RZ, UR6, PT ;  /* 0x00000006ff007c0c */ /* 0x000fe2000bf45270 */
[----:B------:R-:W-:Y:S01]  /*2170*/  IMAD.MOV.U32 R11, RZ, RZ, RZ ;  /* 0x000000ffff0b7224 */ /* 0x000fe200078e00ff */
[----:B------:R-:W-:Y:S02]  /*2180*/  LEA R2, R56, UR4, 0x2 ;  /* 0x0000000438027c11 */ /* 0x000fe4000f8e10ff */
[----:B------:R-:W-:-:S05]  /*2190*/  LOP3.LUT R0, R0, 0x3, RZ, 0xc0, !PT ;  /* 0x0000000300007812 */ /* 0x000fca00078ec0ff */
[----:B------:R-:W-:-:S07]  /*21a0*/  IMAD.MOV R0, RZ, RZ, -R0 ;  /* 0x000000ffff007224 */ /* 0x000fce00078e0a00 */
.L_x_54:
[----:B0-----:R-:W0:Y:S01]  /*21b0*/  @!P2 LDC.64 R6, c[0x0][0x3d0] ;  /* 0x0000f400ff06ab82 */ /* 0x001e220000000a00 */
[----:B------:R-:W-:Y:S01]  /*21c0*/  CS2R R4, SRZ ;  /* 0x0000000000047805 */ /* 0x000fe2000001ff00 */
[----:B------:R1:W2:Y:S05]  /*21d0*/  LDS R9, [R2] ;  /* 0x0000000002097984 */ /* 0x0002aa0000000800 */
[----:B0-----:R-:W3:Y:S01]  /*21e0*/  @!P2 LDG.E.64 R4, desc[UR8][R6.64] ;  /* 0x000000080604a981 */ /* 0x001ee2000c1e1b00 */
[----:B------:R-:W-:Y:S02]  /*21f0*/  VIADD R0, R0, 0x1 ;  /* 0x0000000100007836 */ /* 0x000fe40000000000 */
[----:B-1----:R-:W-:Y:S01]  /*2200*/  VIADD R2, R2, 0x600 ;  /* 0x0000060002027836 */ /* 0x002fe20000000000 */
[----:B---3--:R-:W-:-:S02]  /*2210*/  IADD3 R8, P0, PT, R56, R4, RZ ;  /* 0x0000000438087210 */ /* 0x008fc40007f1e0ff */
[----:B------:R-:W-:-:S03]  /*2220*/  IADD3 R56, P1, PT, R56, 0x180, RZ ;  /* 0x0000018038387810 */ /* 0x000fc60007f3e0ff */
[----:B------:R-:W-:Y:S01]  /*2230*/  IMAD.X R5, R11, 0x1, R5, P0 ;  /* 0x000000010b057824 */ /* 0x000fe200000e0605 */
[----:B------:R-:W-:Y:S01]  /*2240*/  LEA R4, P0, R8, UR10, 0x2 ;  /* 0x0000000a08047c11 */ /* 0x000fe2000f8010ff */
[----:B------:R-:W-:-:S03]  /*2250*/  IMAD.X R11, RZ, RZ, R11, P1 ;  /* 0x000000ffff0b7224 */ /* 0x000fc600008e060b */
[----:B------:R-:W-:Y:S02]  /*2260*/  LEA.HI.X R5, R8, UR11, R5, 0x2, P0 ;  /* 0x0000000b08057c11 */ /* 0x000fe400080f1405 */
[----:B------:R-:W-:-:S03]  /*2270*/  ISETP.NE.AND P0, PT, R0, RZ, PT ;  /* 0x000000ff0000720c */ /* 0x000fc60003f05270 */
[----:B--2---:R0:W-:Y:S10]  /*2280*/  STG.E desc[UR8][R4.64], R9 ;  /* 0x0000000904007986 */ /* 0x0041f4000c101908 */
[----:B------:R-:W-:Y:S05]  /*2290*/  @P0 BRA `(.L_x_54) ;  /* 0xfffffffc00c40947 */ /* 0x000fea000383ffff */
[----:B------:R-:W-:Y:S05]  /*22a0*/  BSYNC.RECONVERGENT B1 ;  /* 0x0000000000017941 */ /* 0x000fea0003800200 */
.L_x_53:
[----:B------:R-:W-:Y:S05]  /*22b0*/  BSYNC.RECONVERGENT B0 ;  /* 0x0000000000007941 */ /* 0x000fea0003800200 */
.L_x_52:
[----:B------:R-:W-:-:S13]  /*22c0*/  ISETP.GE.U32.AND P0, PT, R10, 0x480, PT ;  /* 0x000004800a00780c */ /* 0x000fda0003f06070 */
[----:B------:R-:W-:Y:S05]  /*22d0*/  @!P0 EXIT ;  /* 0x000000000000894d */ /* 0x000fea0003800000 */
[----:B------:R-:W1:Y:S01]  /*22e0*/  S2UR UR5, SR_CgaCtaId ;  /* 0x00000000000579c3 */ /* 0x000e620000008800 */
[----:B------:R-:W-:Y:S01]  /*22f0*/  UMOV UR4, 0x400 ;  /* 0x0000040000047882 */ /* 0x000fe20000000000 */
[----:B------:R-:W-:Y:S01]  /*2300*/  UISETP.NE.AND UP0, UPT, UR6, URZ, UPT ;  /* 0x000000ff0600728c */ /* 0x000fe2000bf05270 */
[----:B------:R-:W-:Y:S02]  /*2310*/  IMAD.MOV.U32 R21, RZ, RZ, RZ ;  /* 0x000000ffff157224 */ /* 0x000fe400078e00ff */
[----:B------:R-:W-:-:S03]  /*2320*/  IMAD.MOV.U32 R23, RZ, RZ, RZ ;  /* 0x000000ffff177224 */ /* 0x000fc600078e00ff */
[----:B0-----:R-:W0:Y:S01]  /*2330*/  LDC.64 R4, c[0x0][0x390] ;  /* 0x0000e400ff047b82 */ /* 0x001e220000000a00 */
[----:B------:R-:W-:Y:S01]  /*2340*/  PLOP3.LUT P0, PT, PT, PT, UP0, 0x80, 0x8 ;  /* 0x000000000008781c */ /* 0x000fe20003f0f008 */
[----:B------:R-:W-:Y:S02]  /*2350*/  UISETP.NE.AND UP0, UPT, UR6, URZ, UPT ;  /* 0x000000ff0600728c */ /* 0x000fe4000bf05270 */
[----:B-1----:R-:W-:-:S06]  /*2360*/  ULEA UR4, UR5, UR4, 0x18 ;  /* 0x0000000405047291 */ /* 0x002fcc000f8ec0ff */
[C---:B------:R-:W-:Y:S01]  /*2370*/  LEA R0, R56.reuse, UR4, 0x2 ;  /* 0x0000000438007c11 */ /* 0x040fe2000f8e10ff */
[----:B0-----:R-:W-:-:S04]  /*2380*/  IMAD.WIDE.U32 R10, R56, 0x4, R4 ;  /* 0x00000004380a7825 */ /* 0x001fc800078e0004 */
[----:B------:R-:W-:-:S07]  /*2390*/  VIADD R0, R0, 0xc00 ;  /* 0x00000c0000007836 */ /* 0x000fce0000000000 */
.L_x_55:
[----:B-1----:R-:W0:Y:S01]  /*23a0*/  @!P0 LDC.64 R8, c[0x0][0x3d0] ;  /* 0x0000f400ff088b82 */ /* 0x002e220000000a00 */
[----:B------:R-:W-:Y:S01]  /*23b0*/  CS2R R4, SRZ ;  /* 0x0000000000047805 */ /* 0x000fe2000001ff00 */
[----:B------:R-:W1:Y:S04]  /*23c0*/  LDS R17, [R0+-0xc00] ;  /* 0xfff4000000117984 */ /* 0x000e680000000800 */
[----:B------:R-:W2:Y:S04]  /*23d0*/  LDS R19, [R0+-0x600] ;  /* 0xfffa000000137984 */ /* 0x000ea80000000800 */
[----:B0-----:R-:W3:Y:S01]  /*23e0*/  @!P0 LDG.E.64 R4, desc[UR8][R8.64] ;  /* 0x0000000808048981 */ /* 0x001ee2000c1e1b00 */
[----:B------:R-:W-:-:S13]  /*23f0*/  PLOP3.LUT P0, PT, PT, PT, UP0, 0x80, 0x8 ;  /* 0x000000000008781c */ /* 0x000fda0003f0f008 */
[----:B------:R-:W0:Y:S01]  /*2400*/  @!P0 LDC.64 R12, c[0x0][0x3d0] ;  /* 0x0000f400ff0c8b82 */ /* 0x000e220000000a00 */
[----:B---3--:R-:W-:-:S04]  /*2410*/  LEA R7, P1, R4, R21, 0x2 ;  /* 0x0000001504077211 */ /* 0x008fc800078210ff */
[----:B------:R-:W-:Y:S02]  /*2420*/  LEA.HI.X R5, R4, R23, R5, 0x2, P1 ;  /* 0x0000001704057211 */ /* 0x000fe400008f1405 */
[----:B------:R-:W-:-:S05]  /*2430*/  IADD3 R6, P1, PT, R10, R7, RZ ;  /* 0x000000070a067210 */ /* 0x000fca0007f3e0ff */
[----:B------:R-:W-:Y:S01]  /*2440*/  IMAD.X R7, R11, 0x1, R5, P1 ;  /* 0x000000010b077824 */ /* 0x000fe200008e0605 */
[----:B------:R-:W-:-:S04]  /*2450*/  CS2R R4, SRZ ;  /* 0x0000000000047805 */ /* 0x000fc8000001ff00 */
[----:B-1----:R1:W-:Y:S04]  /*2460*/  STG.E desc[UR8][R6.64], R17 ;  /* 0x0000001106007986 */ /* 0x0023e8000c101908 */
[----:B0-----:R-:W3:Y:S01]  /*2470*/  @!P0 LDG.E.64 R4, desc[UR8][R12.64] ;  /* 0x000000080c048981 */ /* 0x001ee2000c1e1b00 */
[----:B------:R-:W0:Y:S03]  /*2480*/  @!P0 LDC.64 R14, c[0x0][0x3d0] ;  /* 0x0000f400ff0e8b82 */ /* 0x000e260000000a00 */
[----:B------:R-:W4:Y:S01]  /*2490*/  LDS R17, [R0] ;  /* 0x0000000000117984 */ /* 0x000f220000000800 */
[----:B---3--:R-:W-:-:S04]  /*24a0*/  LEA R9, P1, R4, R21, 0x2 ;  /* 0x0000001504097211 */ /* 0x008fc800078210ff */
[----:B------:R-:W-:Y:S02]  /*24b0*/  LEA.HI.X R5, R4, R23, R5, 0x2, P1 ;  /* 0x0000001704057211 */ /* 0x000fe400008f1405 */
[----:B------:R-:W-:-:S05]  /*24c0*/  IADD3 R8, P1, PT, R10, R9, RZ ;  /* 0x000000090a087210 */ /* 0x000fca0007f3e0ff */
[----:B------:R-:W-:Y:S01]  /*24d0*/  IMAD.X R9, R11, 0x1, R5, P1 ;  /* 0x000000010b097824 */ /* 0x000fe200008e0605 */
[----:B------:R-:W-:-:S04]  /*24e0*/  CS2R R4, SRZ ;  /* 0x0000000000047805 */ /* 0x000fc8000001ff00 */
[----:B--2---:R-:W-:Y:S04]  /*24f0*/  STG.E desc[UR8][R8.64+0x600], R19 ;  /* 0x0006001308007986 */ /* 0x004fe8000c101908 */
[----:B0-----:R-:W1:Y:S01]  /*2500*/  @!P0 LDG.E.64 R4, desc[UR8][R14.64] ;  /* 0x000000080e048981 */ /* 0x001e62000c1e1b00 */
[----:B------:R-:W0:Y:S03]  /*2510*/  @!P0 LDC.64 R12, c[0x0][0x3d0] ;  /* 0x0000f400ff0c8b82 */ /* 0x000e260000000a00 */
[----:B------:R2:W3:Y:S01]  /*2520*/  LDS R9, [R0+0x600] ;  /* 0x0006000000097984 */ /* 0x0004e20000000800 */
[----:B-1----:R-:W-:-:S04]  /*2530*/  LEA R7, P1, R4, R21, 0x2 ;  /* 0x0000001504077211 */ /* 0x002fc800078210ff */
[----:B------:R-:W-:Y:S02]  /*2540*/  LEA.HI.X R5, R4, R23, R5, 0x2, P1 ;  /* 0x0000001704057211 */ /* 0x000fe400008f1405 */
[----:B------:R-:W-:-:S05]  /*2550*/  IADD3 R6, P1, PT, R10, R7, RZ ;  /* 0x000000070a067210 */ /* 0x000fca0007f3e0ff */
[----:B------:R-:W-:Y:S01]  /*2560*/  IMAD.X R7, R11, 0x1, R5, P1 ;  /* 0x000000010b077824 */ /* 0x000fe200008e0605 */
[----:B------:R-:W-:-:S04]  /*2570*/  CS2R R4, SRZ ;  /* 0x0000000000047805 */ /* 0x000fc8000001ff00 */
[----:B----4-:R1:W-:Y:S04]  /*2580*/  STG.E desc[UR8][R6.64+0xc00], R17 ;  /* 0x000c001106007986 */ /* 0x0103e8000c101908 */
[----:B0-----:R-:W4:Y:S01]  /*2590*/  @!P0 LDG.E.64 R4, desc[UR8][R12.64] ;  /* 0x000000080c048981 */ /* 0x001f22000c1e1b00 */
[----:B------:R-:W-:Y:S02]  /*25a0*/  VIADD R56, R56, 0x600 ;  /* 0x0000060038387836 */ /* 0x000fe40000000000 */
[----:B--2---:R-:W-:Y:S01]  /*25b0*/  VIADD R0, R0, 0x1800 ;  /* 0x0000180000007836 */ /* 0x004fe20000000000 */
[----:B----4-:R-:W-:Y:S02]  /*25c0*/  LEA R15, P1, R4, R21, 0x2 ;  /* 0x00000015040f7211 */ /* 0x010fe400078210ff */
[----:B------:R-:W-:-:S02]  /*25d0*/  IADD3 R21, P2, PT, R21, 0x1800, RZ ;  /* 0x0000180015157810 */ /* 0x000fc40007f5e0ff */
[----:B------:R-:W-:Y:S02]  /*25e0*/  LEA.HI.X R5, R4, R23, R5, 0x2, P1 ;  /* 0x0000001704057211 */ /* 0x000fe400008f1405 */
[----:B------:R-:W-:Y:S01]  /*25f0*/  IADD3 R4, P1, PT, R10, R15, RZ ;  /* 0x0000000f0a047210 */ /* 0x000fe20007f3e0ff */
[----:B------:R-:W-:-:S04]  /*2600*/  IMAD.X R23, RZ, RZ, R23, P2 ;  /* 0x000000ffff177224 */ /* 0x000fc800010e0617 */
[----:B------:R-:W-:Y:S01]  /*2610*/  IMAD.X R5, R11, 0x1, R5, P1 ;  /* 0x000000010b057824 */ /* 0x000fe200008e0605 */
[----:B------:R-:W-:-:S04]  /*2620*/  ISETP.GE.AND P1, PT, R56, R3, PT ;  /* 0x000000033800720c */ /* 0x000fc80003f26270 */
[----:B---3--:R1:W-:Y:S09]  /*2630*/  STG.E desc[UR8][R4.64+0x1200], R9 ;  /* 0x0012000904007986 */ /* 0x0083f2000c101908 */
[----:B------:R-:W-:Y:S05]  /*2640*/  @!P1 BRA `(.L_x_55) ;  /* 0xfffffffc00549947 */ /* 0x000fea000383ffff */
[----:B------:R-:W-:Y:S05]  /*2650*/  EXIT ;  /* 0x000000000000794d */ /* 0x000fea0003800000 */
.L_x_1:
        /* <DEDUP_REMOVED lines=10> */
[--C-:B------:R-:W-:Y:S02]  /*2700*/  IADD3 R3, P0, P1, R3, UR4, R4.reuse ;  /* 0x0000000403037c10 */ /* 0x100fe4000f91e004 */
[----:B------:R-:W-:-:S04]  /*2710*/  SHF.R.S32.HI R4, RZ, 0x1f, R4 ;  /* 0x0000001fff047819 */ /* 0x000fc80000011404 */
[----:B------:R-:W-:Y:S02]  /*2720*/  IADD3.X R4, PT, PT, RZ, UR5, R4, P0, P1 ;  /* 0x00000005ff047c10 */ /* 0x000fe400087e2404 */
        /* <DEDUP_REMOVED lines=18> */
[----:B------:R0:W5:Y:S01]  /*2850*/  LDG.E R19, desc[UR8][R2.64+0x800] ;  /* 0x0008000802137981 */ /* 0x000162000c1e1900 */
[----:B------:R-:W1:Y:S01]  /*2860*/  S2UR UR5, SR_CgaCtaId ;  /* 0x00000000000579c3 */ /* 0x000e620000008800 */
[----:B------:R-:W-:Y:S01]  /*2870*/  SHF.R.U32.HI R43, RZ, 0x5, R39 ;  /* 0x00000005ff2b7819 */ /* 0x000fe20000011627 */
[----:B------:R-:W-:Y:S01]  /*2880*/  UMOV UR4, 0x400 ;  /* 0x0000040000047882 */ /* 0x000fe20000000000 */
[----:B------:R-:W0:Y:S01]  /*2890*/  S2R R42, SR_LANEID ;  /* 0x00000000002a7919 */ /* 0x000e220000000000 */
[----:B-1----:R-:W-:-:S02]  /*28a0*/  ULEA UR4, UR5, UR4, 0x18 ;  /* 0x0000000405047291 */ /* 0x002fc4000f8ec0ff */
[----:B0-----:R-:W-:Y:S01]  /*28b0*/  IMAD R20, R43, 0x220, R42 ;  /* 0x000002202b147824 */ /* 0x001fe200078e022a */
[C---:B------:R-:W-:Y:S02]  /*28c0*/  ISETP.NE.AND P1, PT, R42.reuse, 0x1f, PT ;  /* 0x0000001f2a00780c */ /* 0x040fe40003f25270 */
[----:B------:R-:W-:Y:S02]  /*28d0*/  ISETP.NE.AND P2, PT, R42, RZ, PT ;  /* 0x000000ff2a00720c */ /* 0x000fe40003f45270 */
[----:B------:R-:W-:-:S05]  /*28e0*/  LEA R21, R20, UR4, 0x2 ;  /* 0x0000000414157c11 */ /* 0x000fca000f8e10ff */
[----:B------:R-:W-:-:S04]  /*28f0*/  IMAD R2, R42, 0x40, R21 ;  /* 0x000000402a027824 */ /* 0x000fc800078e0215 */
[----:B------:R-:W-:Y:S01]  /*2900*/  @!P1 LEA R44, R43, UR4, 0x2 ;  /* 0x000000042b2c9c11 */ /* 0x000fe2000f8e10ff */
[----:B--2---:R-:W-:Y:S04]  /*2910*/  STS [R21], R0 ;  /* 0x0000000015007388 */ /* 0x004fe80000000800 */
[----:B---3--:R-:W-:Y:S04]  /*2920*/  STS [R21+0x80], R4 ;  /* 0x0000800415007388 */ /* 0x008fe80000000800 */
[----:B----4-:R-:W-:Y:S04]  /*2930*/  STS [R21+0x100], R5 ;  /* 0x0001000515007388 */ /* 0x010fe80000000800 */
        /* <DEDUP_REMOVED lines=30> */
[----:B--2---:R-:W-:Y:S01]  /*2b20*/  LOP3.LUT R35, R33, 0x1, RZ, 0xc0, !PT ;  /* 0x0000000121237812 */ /* 0x004fe200078ec0ff */
[----:B------:R-:W-:Y:S02]  /*2b30*/  IMAD.IADD R41, R40, 0x1, R37 ;  /* 0x0000000128297824 */ /* 0x000fe400078e0225 */
[----:B------:R-:W2:Y:S01]  /*2b40*/  LDS R22, [R2+0x34] ;  /* 0x0000340002167984 */ /* 0x000ea20000000800 */
[----:B---3--:R-:W-:-:S03]  /*2b50*/  LOP3.LUT R34, R32, 0x1, RZ, 0xc0, !PT ;  /* 0x0000000120227812 */ /* 0x008fc600078ec0ff */
[----:B------:R-:W3:Y:S01]  /*2b60*/  LDS R21, [R2+0x38] ;  /* 0x0000380002157984 */ /* 0x000ee20000000800 */
[----:B----4-:R-:W-:Y:S02]  /*2b70*/  LOP3.LUT R18, R31, 0x1, RZ, 0xc0, !PT ;  /* 0x000000011f127812 */ /* 0x010fe400078ec0ff */
[----:B------:R-:W-:Y:S01]  /*2b80*/  IADD3 R0, PT, PT, R34, R35, R41 ;  /* 0x0000002322007210 */ /* 0x000fe20007ffe029 */
[----:B------:R-:W4:Y:S01]  /*2b90*/  LDS R20, [R2+0x3c] ;  /* 0x00003c0002147984 */ /* 0x000f220000000800 */
[----:B-----5:R-:W-:-:S03]  /*2ba0*/  LOP3.LUT R17, R30, 0x1, RZ, 0xc0, !PT ;  /* 0x000000011e117812 */ /* 0x020fc600078ec0ff */
[----:B------:R5:W4:Y:S01]  /*2bb0*/  LDS R19, [R2+0x40] ;  /* 0x0000400002137984 */ /* 0x000b220000000800 */
[----:B------:R-:W-:Y:S02]  /*2bc0*/  LOP3.LUT R3, R29, 0x1, RZ, 0xc0, !PT ;  /* 0x000000011d037812 */ /* 0x000fe400078ec0ff */
[----:B------:R-:W-:Y:S02]  /*2bd0*/  IADD3 R0, PT, PT, R17, R18, R0 ;  /* 0x0000001211007210 */ /* 0x000fe40007ffe000 */
[----:B------:R-:W-:-:S04]  /*2be0*/  LOP3.LUT R16, R28, 0x1, RZ, 0xc0, !PT ;  /* 0x000000011c107812 */ /* 0x000fc800078ec0ff */
[----:B-----5:R-:W-:Y:S02]  /*2bf0*/  IADD3 R2, PT, PT, R16, R3, R0 ;  /* 0x0000000310027210 */ /* 0x020fe40007ffe000 */
[----:B------:R-:W-:Y:S02]  /*2c00*/  LOP3.LUT R0, R27, 0x1, RZ, 0xc0, !PT ;  /* 0x000000011b007812 */ /* 0x000fe400078ec0ff */
[----:B------:R-:W-:Y:S02]  /*2c10*/  LOP3.LUT R3, R26, 0x1, RZ, 0xc0, !PT ;  /* 0x000000011a037812 */ /* 0x000fe400078ec0ff */
[----:B------:R-:W-:Y:S02]  /*2c20*/  LOP3.LUT R5, R25, 0x1, RZ, 0xc0, !PT ;  /* 0x0000000119057812 */ /* 0x000fe400078ec0ff */
[----:B------:R-:W-:Y:S02]  /*2c30*/  IADD3 R0, PT, PT, R3, R0, R2 ;  /* 0x0000000003007210 */ /* 0x000fe40007ffe002 */
[----:B0-----:R-:W-:-:S04]  /*2c40*/  LOP3.LUT R2, R24, 0x1, RZ, 0xc0, !PT ;  /* 0x0000000118027812 */ /* 0x001fc800078ec0ff */
[----:B------:R-:W-:Y:S02]  /*2c50*/  IADD3 R4, PT, PT, R2, R5, R0 ;  /* 0x0000000502047210 */ /* 0x000fe40007ffe000 */
[----:B-1----:R-:W-:Y:S02]  /*2c60*/  LOP3.LUT R0, R23, 0x1, RZ, 0xc0, !PT ;  /* 0x0000000117007812 */ /* 0x002fe400078ec0ff */
[----:B--2---:R-:W-:-:S04]  /*2c70*/  LOP3.LUT R5, R22, 0x1, RZ, 0xc0, !PT ;  /* 0x0000000116057812 */ /* 0x004fc800078ec0ff */
[----:B------:R-:W-:Y:S02]  /*2c80*/  IADD3 R6, PT, PT, R5, R0, R4 ;  /* 0x0000000005067210 */ /* 0x000fe40007ffe004 */
[----:B---3--:R-:W-:Y:S02]  /*2c90*/  LOP3.LUT R0, R21, 0x1, RZ, 0xc0, !PT ;  /* 0x0000000115007812 */ /* 0x008fe400078ec0ff */
[----:B----4-:R-:W-:Y:S02]  /*2ca0*/  LOP3.LUT R5, R20, 0x1, RZ, 0xc0, !PT ;  /* 0x0000000114057812 */ /* 0x010fe400078ec0ff */
[----:B------:R-:W-:Y:S02]  /*2cb0*/  LOP3.LUT R4, R19, 0x1, RZ, 0xc0, !PT ;  /* 0x0000000113047812 */ /* 0x000fe400078ec0ff */
        /* <DEDUP_REMOVED lines=13> */
[----:B------:R-:W-:-:S03]  /*2d90*/  ISETP.NE.AND P0, PT, R43, 0x2, PT ;  /* 0x000000022b00780c */ /* 0x000fc60003f05270 */
[----:B------:R-:W-:Y:S01]  /*2da0*/  IMAD.IADD R0, R45, 0x1, -R0 ;  /* 0x000000012d007824 */ /* 0x000fe200078e0a00 */
[----:B------:R-:W-:Y:S01]  /*2db0*/  @!P1 STS [R44], R45 ;  /* 0x0000002d2c009388 */ /* 0x000fe20000000800 */
[----:B------:R-:W-:Y:S01]  /*2dc0*/  BAR.SYNC.DEFER_BLOCKING 0x0 ;  /* 0x0000000000007b1d */ /* 0x000fe20000010000 */
[----:B------:R-:W-:-:S05]  /*2dd0*/  ISETP.NE.AND P1, PT, R43, 0x9, PT ;  /* 0x000000092b00780c */ /* 0x000fca0003f25270 */
        /* <DEDUP_REMOVED lines=8> */
[----:B------:R-:W-:Y:S02]  /*2e60*/  SEL R5, R0, RZ, P2 ;  /* 0x000000ff00057207 */ /* 0x000fe40001000000 */
[----:B------:R-:W-:Y:S01]  /*2e70*/  SEL R4, R6, R4, !P0 ;  /* 0x0000000406047207 */ /* 0x000fe20004000000 */
[----:B-1----:R-:W-:Y:S01]  /*2e80*/  IMAD.IADD R8, R7, 0x1, R8 ;  /* 0x0000000107087824 */ /* 0x002fe200078e0208 */
[----:B------:R-:W-:-:S03]  /*2e90*/  ISETP.NE.AND P0, PT, R43, 0x4, PT ;  /* 0x000000042b00780c */ /* 0x000fc60003f05270 */
[----:B------:R-:W-:Y:S01]  /*2ea0*/  IMAD.IADD R9, R9, 0x1, R8 ;  /* 0x0000000109097824 */ /* 0x000fe200078e0208 */
[----:B------:R-:W-:Y:S02]  /*2eb0*/  SEL R4, R7, R4, !P0 ;  /* 0x0000000407047207 */ /* 0x000fe40004000000 */
[----:B------:R-:W-:Y:S01]  /*2ec0*/  ISETP.NE.AND P0, PT, R43, 0x5, PT ;  /* 0x000000052b00780c */ /* 0x000fe20003f05270 */
[----:B------:R-:W-:-:S03]  /*2ed0*/  IMAD.IADD R10, R10, 0x1, R9 ;  /* 0x000000010a0a7824 */ /* 0x000fc600078e0209 */
[----:B------:R-:W-:Y:S01]  /*2ee0*/  SEL R4, R8, R4, !P0 ;  /* 0x0000000408047207 */ /* 0x000fe20004000000 */
[----:B------:R-:W-:Y:S01]  /*2ef0*/  IMAD.IADD R11, R11, 0x1, R10 ;  /* 0x000000010b0b7824 */ /* 0x000fe200078e020a */
[----:B------:R-:W-:-:S03]  /*2f00*/  ISETP.NE.AND P0, PT, R43, 0x6, PT ;  /* 0x000000062b00780c */ /* 0x000fc60003f05270 */
[----:B--2---:R-:W-:Y:S01]  /*2f10*/  IMAD.IADD R12, R11, 0x1, R12 ;  /* 0x000000010b0c7824 */ /* 0x004fe200078e020c */
[----:B------:R-:W-:Y:S02]  /*2f20*/  SEL R4, R9, R4, !P0 ;  /* 0x0000000409047207 */ /* 0x000fe40004000000 */
[----:B------:R-:W-:Y:S01]  /*2f30*/  ISETP.NE.AND P0, PT, R43, 0x7, PT ;  /* 0x000000072b00780c */ /* 0x000fe20003f05270 */
[----:B------:R-:W-:-:S03]  /*2f40*/  IMAD.IADD R13, R13, 0x1, R12 ;  /* 0x000000010d0d7824 */ /* 0x000fc600078e020c */
[----:B------:R-:W-:Y:S01]  /*2f50*/  SEL R4, R10, R4, !P0 ;  /* 0x000000040a047207 */ /* 0x000fe20004000000 */
[----:B------:R-:W-:Y:S01]  /*2f60*/  IMAD.IADD R14, R14, 0x1, R13 ;  /* 0x000000010e0e7824 */ /* 0x000fe200078e020d */
[----:B------:R-:W-:-:S03]  /*2f70*/  ISETP.NE.AND P0, PT, R43, 0x8, PT ;  /* 0x000000082b00780c */ /* 0x000fc60003f05270 */
[----:B------:R-:W-:Y:S01]  /*2f80*/  IMAD.IADD R15, R15, 0x1, R14 ;  /* 0x000000010f0f7824 */ /* 0x000fe200078e020e */
[----:B------:R-:W-:Y:S02]  /*2f90*/  SEL R4, R11, R4, !P0 ;  /* 0x000000040b047207 */ /* 0x000fe40004000000 */
[C---:B------:R-:W-:Y:S02]  /*2fa0*/  ISETP.NE.AND P0, PT, R43.reuse, 0xa, PT ;  /* 0x0000000a2b00780c */ /* 0x040fe40003f05270 */
[----:B------:R-:W-:Y:S02]  /*2fb0*/  SEL R4, R12, R4, !P1 ;  /* 0x000000040c047207 */ /* 0x000fe40004800000 */
[----:B------:R-:W-:Y:S02]  /*2fc0*/  ISETP.NE.AND P1, PT, R43, 0xb, PT ;  /* 0x0000000b2b00780c */ /* 0x000fe40003f25270 */
[----:B------:R-:W-:Y:S02]  /*2fd0*/  SEL R4, R13, R4, !P0 ;  /* 0x000000040d047207 */ /* 0x000fe40004000000 */
[----:B------:R-:W-:-:S02]  /*2fe0*/  ISETP.GE.U32.AND P0, PT, R39, 0x20, PT ;  /* 0x000000202700780c */ /* 0x000fc40003f06070 */
[----:B------:R-:W-:Y:S02]  /*2ff0*/  SEL R4, R14, R4, !P1 ;  /* 0x000000040e047207 */ /* 0x000fe40004800000 */
[----:B------:R-:W-:-:S03]  /*3000*/  ISETP.GT.U32.AND P1, PT, R39, 0x1f, PT ;  /* 0x0000001f2700780c */ /* 0x000fc60003f24070 */
[----:B------:R-:W-:-:S05]  /*3010*/  IMAD.IADD R7, R4, 0x1, R5 ;  /* 0x0000000104077824 */ /* 0x000fca00078e0205 */
[----:B------:R-:W-:-:S05]  /*3020*/  SEL R13, R0, R7, !P0 ;  /* 0x00000007000d7207 */ /* 0x000fca0004000000 */
[----:B------:R-:W-:Y:S05]  /*3030*/  @P1 BRA `(.L_x_56) ;  /* 0x0000000800401947 */ /* 0x000fea0003800000 */
[----:B------:R-:W0:Y:S01]  /*3040*/  LDC.64 R6, c[0x0][0x3a0] ;  /* 0x0000e800ff067b82 */ /* 0x000e220000000a00 */
[----:B------:R-:W-:Y:S02]  /*3050*/  ISETP.NE.AND P0, PT, R39, RZ, PT ;  /* 0x000000ff2700720c */ /* 0x000fe40003f05270 */
[----:B------:R-:W-:-:S05]  /*3060*/  LOP3.LUT R0, RZ, R39, RZ, 0x33, !PT ;  /* 0x00000027ff007212 */ /* 0x000fca00078e33ff */
[----:B------:R-:W1:Y:S06]  /*3070*/  LDC R49, c[0x0][0x370] ;  /* 0x0000dc00ff317b82 */ /* 0x000e6c0000000800 */
[----:B------:R-:W-:Y:S01]  /*3080*/  @!P0 IMAD.MOV.U32 R14, RZ, RZ, 0x64 ;  /* 0x00000064ff0e8424 */ /* 0x000fe200078e00ff */
[----:B------:R2:W-:Y:S01]  /*3090*/  @!P0 STS [UR4+0x4c], R15 ;  /* 0x00004c0fff008988 */ /* 0x0005e20008000804 */
[----:B0-----:R-:W-:-:S04]  /*30a0*/  IMAD.WIDE R4, R51, 0x8, R6 ;  /* 0x0000000833047825 */ /* 0x001fc800078e0206 */
[----:B------:R-:W-:Y:S01]  /*30b0*/  IMAD.IADD R51, R51, 0x1, R0 ;  /* 0x0000000133337824 */ /* 0x000fe200078e0200 */
[----:B------:R2:W-:Y:S01]  /*30c0*/  @!P0 ST.E.64.STRONG.GPU desc[UR8][R4.64+0x100], R14 ;  /* 0x0001000e04008985 */ /* 0x0005e2000c10fb08 */
[----:B-1----:R-:W-:-:S13]  /*30d0*/  ISETP.GT.U32.AND P1, PT, R49, 0x1f3, PT ;  /* 0x000001f33100780c */ /* 0x002fda0003f24070 */
[----:B--2---:R-:W-:Y:S05]  /*30e0*/  @P1 BRA `(.L_x_57) ;  /* 0x0000000000081947 */ /* 0x004fea0003800000 */
[----:B------:R0:W-:Y:S06]  /*30f0*/  MEMBAR.SC.CTA ;  /* 0x0000000000007992 */ /* 0x0001ec0000000000 */
[----:B0-----:R-:W-:Y:S05]  /*3100*/  BRA `(.L_x_58) ;  /* 0x0000000000087947 */ /* 0x001fea0003800000 */
.L_x_57:
[----:B------:R-:W-:Y:S05]  /*3110*/  NANOSLEEP 0x47e ;  /* 0x0000047e0000795d */ /* 0x000fea0003800000 */
[----:B------:R-:W-:Y:S01]  /*3120*/  NOP ;  /* 0x0000000000007918 */ /* 0x000fe20000000000 */
.L_x_58:
[----:B------:R-:W-:-:S05]  /*3130*/  IMAD.WIDE R6, R51, 0x8, R6 ;  /* 0x0000000833067825 */ /* 0x000fca00078e0206 */
[----:B------:R-:W2:Y:S01]  /*3140*/  LD.E.64.STRONG.GPU R8, desc[UR8][R6.64+0x100] ;  /* 0x0001000806087980 */ /* 0x000ea2000c10fb00 */
[----:B------:R-:W-:Y:S01]  /*3150*/  UMOV UR5, 0xffffffff ;  /* 0xffffffff00057882 */ /* 0x000fe20000000000 */
[----:B--2---:R-:W-:Y:S02]  /*3160*/  ISETP.NE.AND P0, PT, R8, 0x63, PT ;  /* 0x000000630800780c */ /* 0x004fe40003f05270 */
[----:B------:R-:W-:Y:S11]  /*3170*/  BRA.DIV UR5, `(.L_x_59) ;  /* 0x0000008a05147947 */ /* 0x000ff6000b800000 */
[----:B------:R-:W-:-:S13]  /*3180*/  VOTE.ANY P0, !P0 ;  /* 0x0000000000ff7806 */ /* 0x000fda0004000100 */
.L_x_266:
[----:B------:R-:W-:Y:S05]  /*3190*/  @!P0 BRA `(.L_x_60) ;  /* 0x0000000000308947 */ /* 0x000fea0003800000 */
.L_x_64:
[----:B------:R-:W-:Y:S05]  /*31a0*/  YIELD ;  /* 0x0000000000007946 */ /* 0x000fea0003800000 */
[----:B------:R-:W-:Y:S05]  /*31b0*/  @P1 BRA `(.L_x_61) ;  /* 0x0000000000081947 */ /* 0x000fea0003800000 */
[----:B------:R0:W-:Y:S06]  /*31c0*/  MEMBAR.SC.CTA ;  /* 0x0000000000007992 */ /* 0x0001ec0000000000 */
[----:B0-----:R-:W-:Y:S05]  /*31d0*/  BRA `(.L_x_62) ;  /* 0x0000000000087947 */ /* 0x001fea0003800000 */
.L_x_61:
[----:B------:R-:W-:Y:S05]  /*31e0*/  NANOSLEEP 0x4c ;  /* 0x0000004c0000795d */ /* 0x000fea0003800000 */
[----:B------:R-:W-:Y:S01]  /*31f0*/  NOP ;  /* 0x0000000000007918 */ /* 0x000fe20000000000 */
.L_x_62:
[----:B------:R-:W2:Y:S01]  /*3200*/  LD.E.64.STRONG.GPU R8, desc[UR8][R6.64+0x100] ;  /* 0x0001000806087980 */ /* 0x000ea2000c10fb00 */
[----:B------:R-:W-:Y:S01]  /*3210*/  UMOV UR5, 0xffffffff ;  /* 0xffffffff00057882 */ /* 0x000fe20000000000 */
[----:B--2---:R-:W-:Y:S02]  /*3220*/  ISETP.NE.AND P0, PT, R8, 0x63, PT ;  /* 0x000000630800780c */ /* 0x004fe40003f05270 */
[----:B------:R-:W-:Y:S11]  /*3230*/  BRA.DIV UR5, `(.L_x_63) ;  /* 0x0000008a05047947 */ /* 0x000ff6000b800000 */
[----:B------:R-:W-:-:S13]  /*3240*/  VOTE.ANY P0, !P0 ;  /* 0x0000000000ff7806 */ /* 0x000fda0004000100 */
.L_x_269:
[----:B------:R-:W-:Y:S05]  /*3250*/  @P0 BRA `(.L_x_64) ;  /* 0xfffffffc00d00947 */ /* 0x000fea000383ffff */
.L_x_60:
[----:B------:R-:W-:Y:S01]  /*3260*/  UMOV UR5, 0xffffffff ;  /* 0xffffffff00057882 */ /* 0x000fe20000000000 */
[----:B------:R-:W-:Y:S02]  /*3270*/  ISETP.NE.AND P0, PT, R8, 0x65, PT ;  /* 0x000000650800780c */ /* 0x000fe40003f05270 */
[----:B------:R-:W-:Y:S11]  /*3280*/  BRA.DIV UR5, `(.L_x_65) ;  /* 0x0000008a05107947 */ /* 0x000ff6000b800000 */
[----:B------:R-:W0:Y:S01]  /*3290*/  S2R R14, SR_GEMASK ;  /* 0x00000000000e7919 */ /* 0x000e220000003c00 */
[----:B------:R-:W-:Y:S01]  /*32a0*/  VOTE.ANY R10, PT, !P0 ;  /* 0x00000000000a7806 */ /* 0x000fe200040e0100 */
[C---:B------:R-:W-:Y:S02]  /*32b0*/  VIADD R43, R42.reuse, 0x2 ;  /* 0x000000022a2b7836 */ /* 0x040fe40000000000 */
[C---:B------:R-:W-:Y:S02]  /*32c0*/  VIADD R44, R42.reuse, 0x4 ;  /* 0x000000042a2c7836 */ /* 0x040fe40000000000 */
[----:B------:R-:W-:Y:S01]  /*32d0*/  VIADD R46, R42, 0x10 ;  /* 0x000000102a2e7836 */ /* 0x000fe20000000000 */
[----:B0-----:R-:W-:-:S05]  /*32e0*/  LOP3.LUT R10, R10, 0x80000000, R14, 0xec, !PT ;  /* 0x800000000a0a7812 */ /* 0x001fca00078eec0e */
[----:B------:R-:W-:-:S05]  /*32f0*/  VIADD R7, R10, 0xffffffff ;  /* 0xffffffff0a077836 */ /* 0x000fca0000000000 */
[----:B------:R-:W-:-:S04]  /*3300*/  LOP3.LUT R7, R10, R7, RZ, 0xc, !PT ;  /* 0x000000070a077212 */ /* 0x000fc800078e0cff */
[----:B------:R0:W1:Y:S02]  /*3310*/  POPC R0, R7 ;  /* 0x0000000700007309 */ /* 0x0000640000000000 */
[----:B0-----:R-:W0:Y:S01]  /*3320*/  LDC.64 R6, c[0x0][0x3a0] ;  /* 0x0000e800ff067b82 */ /* 0x001e220000000a00 */
[----:B-1----:R-:W1:Y:S01]  /*3330*/  SHFL.DOWN PT, R12, R9, 0x1, R0 ;  /* 0x08200000090c7989 */ /* 0x002e6200000e0000 */
[-C--:B------:R-:W-:Y:S02]  /*3340*/  ISETP.GE.AND P0, PT, R42, R0.reuse, PT ;  /* 0x000000002a00720c */ /* 0x080fe40003f06270 */
[-C--:B------:R-:W-:Y:S02]  /*3350*/  ISETP.GT.AND P1, PT, R46, R0.reuse, PT ;  /* 0x000000002e00720c */ /* 0x080fe40003f24270 */
[----:B-1----:R-:W-:Y:S02]  /*3360*/  SEL R12, R12, RZ, !P0 ;  /* 0x000000ff0c0c7207 */ /* 0x002fe40004000000 */
[----:B------:R-:W-:-:S03]  /*3370*/  ISETP.GT.AND P0, PT, R43, R0, PT ;  /* 0x000000002b00720c */ /* 0x000fc60003f04270 */
[----:B------:R-:W-:-:S05]  /*3380*/  IMAD.IADD R45, R12, 0x1, R9 ;  /* 0x000000010c2d7824 */ /* 0x000fca00078e0209 */
[----:B------:R-:W1:Y:S02]  /*3390*/  SHFL.DOWN PT, R12, R45, 0x2, R0 ;  /* 0x084000002d0c7989 */ /* 0x000e6400000e0000 */
[----:B-1----:R-:W-:Y:S02]  /*33a0*/  SEL R12, R12, RZ, !P0 ;  /* 0x000000ff0c0c7207 */ /* 0x002fe40004000000 */
[----:B------:R-:W-:-:S03]  /*33b0*/  ISETP.GT.AND P0, PT, R44, R0, PT ;  /* 0x000000002c00720c */ /* 0x000fc60003f04270 */
[----:B------:R-:W-:Y:S02]  /*33c0*/  IMAD.IADD R47, R45, 0x1, R12 ;  /* 0x000000012d2f7824 */ /* 0x000fe400078e020c */
[----:B------:R-:W-:-:S03]  /*33d0*/  VIADD R45, R42, 0x8 ;  /* 0x000000082a2d7836 */ /* 0x000fc60000000000 */
[----:B------:R-:W1:Y:S02]  /*33e0*/  SHFL.DOWN PT, R12, R47, 0x4, R0 ;  /* 0x088000002f0c7989 */ /* 0x000e6400000e0000 */
[----:B-1----:R-:W-:Y:S02]  /*33f0*/  SEL R12, R12, RZ, !P0 ;  /* 0x000000ff0c0c7207 */ /* 0x002fe40004000000 */
[----:B------:R-:W-:-:S03]  /*3400*/  ISETP.GT.AND P0, PT, R45, R0, PT ;  /* 0x000000002d00720c */ /* 0x000fc60003f04270 */
[----:B------:R-:W-:Y:S01]  /*3410*/  IMAD.IADD R53, R47, 0x1, R12 ;  /* 0x000000012f357824 */ /* 0x000fe200078e020c */
[----:B0-----:R-:W-:-:S04]  /*3420*/  IADD3 R47, P2, PT, R6, 0x100, RZ ;  /* 0x00000100062f7810 */ /* 0x001fc80007f5e0ff */
[----:B------:R-:W0:Y:S01]  /*3430*/  SHFL.DOWN PT, R12, R53, 0x8, R0 ;  /* 0x09000000350c7989 */ /* 0x000e2200000e0000 */
[----:B------:R-:W-:Y:S01]  /*3440*/  IMAD.X R48, RZ, RZ, R7, P2 ;  /* 0x000000ffff307224 */ /* 0x000fe200010e0607 */
[----:B0-----:R-:W-:Y:S02]  /*3450*/  SEL R12, R12, RZ, !P0 ;  /* 0x000000ff0c0c7207 */ /* 0x001fe40004000000 */
[----:B------:R-:W-:-:S03]  /*3460*/  ISETP.NE.AND P0, PT, R8, 0x65, PT ;  /* 0x000000650800780c */ /* 0x000fc60003f05270 */
[----:B------:R-:W-:-:S05]  /*3470*/  IMAD.IADD R55, R53, 0x1, R12 ;  /* 0x0000000135377824 */ /* 0x000fca00078e020c */
[----:B------:R-:W0:Y:S05]  /*3480*/  SHFL.DOWN PT, R12, R55, 0x10, R0 ;  /* 0x0a000000370c7989 */ /* 0x000e2a00000e0000 */
[----:B------:R-:W-:Y:S02]  /*3490*/  VOTE.ALL P0, P0 ;  /* 0x0000000000ff7806 */ /* 0x000fe40000000000 */
[----:B0-----:R-:W-:-:S05]  /*34a0*/  SEL R12, R12, RZ, !P1 ;  /* 0x000000ff0c0c7207 */ /* 0x001fca0004800000 */
[----:B------:R-:W-:-:S07]  /*34b0*/  IMAD.IADD R50, R55, 0x1, R12 ;  /* 0x0000000137327824 */ /* 0x000fce00078e020c */
.L_x_278:
[----:B------:R-:W-:Y:S05]  /*34c0*/  @!P0 BRA `(.L_x_66) ;  /* 0x0000000000dc8947 */ /* 0x000fea0003800000 */
.L_x_74:
[----:B------:R-:W-:Y:S02]  /*34d0*/  IMAD.MOV.U32 R6, RZ, RZ, R47 ;  /* 0x000000ffff067224 */ /* 0x000fe400078e002f */
[----:B------:R-:W-:Y:S02]  /*34e0*/  IMAD.MOV.U32 R7, RZ, RZ, R48 ;  /* 0x000000ffff077224 */ /* 0x000fe400078e0030 */
[----:B------:R-:W-:-:S05]  /*34f0*/  IMAD.WIDE R6, R51, 0x8, R6 ;  /* 0x0000000833067825 */ /* 0x000fca00078e0206 */
[----:B------:R-:W2:Y:S01]  /*3500*/  LD.E.64.STRONG.GPU R8, desc[UR8][R6.64+-0x100] ;  /* 0xffff000806087980 */ /* 0x000ea2000c10fb00 */
[----:B------:R-:W-:Y:S05]  /*3510*/  YIELD ;  /* 0x0000000000007946 */ /* 0x000fea0003800000 */
[----:B------:R-:W-:Y:S01]  /*3520*/  UMOV UR5, 0xffffffff ;  /* 0xffffffff00057882 */ /* 0x000fe20000000000 */
[----:B--2---:R-:W-:Y:S02]  /*3530*/  ISETP.NE.AND P0, PT, R8, 0x63, PT ;  /* 0x000000630800780c */ /* 0x004fe40003f05270 */
[----:B------:R-:W-:Y:S11]  /*3540*/  BRA.DIV UR5, `(.L_x_67) ;  /* 0x0000008a05607947 */ /* 0x000ff6000b800000 */
[----:B------:R-:W-:-:S13]  /*3550*/  VOTE.ANY P0, !P0 ;  /* 0x0000000000ff7806 */ /* 0x000fda0004000100 */
.L_x_281:
[----:B------:R-:W-:Y:S05]  /*3560*/  @!P0 BRA `(.L_x_68) ;  /* 0x0000000000348947 */ /* 0x000fea0003800000 */
[----:B------:R-:W-:-:S13]  /*3570*/  ISETP.GT.U32.AND P1, PT, R49, 0x1f3, PT ;  /* 0x000001f33100780c */ /* 0x000fda0003f24070 */
.L_x_72:
[----:B------:R-:W-:Y:S05]  /*3580*/  YIELD ;  /* 0x0000000000007946 */ /* 0x000fea0003800000 */
[----:B------:R-:W-:Y:S05]  /*3590*/  @P1 BRA `(.L_x_69) ;  /* 0x0000000000081947 */ /* 0x000fea0003800000 */
[----:B------:R0:W-:Y:S06]  /*35a0*/  MEMBAR.SC.CTA ;  /* 0x0000000000007992 */ /* 0x0001ec0000000000 */
[----:B0-----:R-:W-:Y:S05]  /*35b0*/  BRA `(.L_x_70) ;  /* 0x0000000000087947 */ /* 0x001fea0003800000 */
.L_x_69:
[----:B------:R-:W-:Y:S05]  /*35c0*/  NANOSLEEP 0x4c ;  /* 0x0000004c0000795d */ /* 0x000fea0003800000 */
[----:B------:R-:W-:Y:S01]  /*35d0*/  NOP ;  /* 0x0000000000007918 */ /* 0x000fe20000000000 */
.L_x_70:
[----:B------:R-:W2:Y:S01]  /*35e0*/  LD.E.64.STRONG.GPU R8, desc[UR8][R6.64+-0x100] ;  /* 0xffff000806087980 */ /* 0x000ea2000c10fb00 */
[----:B------:R-:W-:Y:S01]  /*35f0*/  UMOV UR5, 0xffffffff ;  /* 0xffffffff00057882 */ /* 0x000fe20000000000 */
[----:B--2---:R-:W-:Y:S02]  /*3600*/  ISETP.NE.AND P0, PT, R8, 0x63, PT ;  /* 0x000000630800780c */ /* 0x004fe40003f05270 */
[----:B------:R-:W-:Y:S11]  /*3610*/  BRA.DIV UR5, `(.L_x_71) ;  /* 0x0000008a054c7947 */ /* 0x000ff6000b800000 */
[----:B------:R-:W-:-:S13]  /*3620*/  VOTE.ANY P0, !P0 ;  /* 0x0000000000ff7806 */ /* 0x000fda0004000100 */
.L_x_284:
[----:B------:R-:W-:Y:S05]  /*3630*/  @P0 BRA `(.L_x_72) ;  /* 0xfffffffc00d00947 */ /* 0x000fea000383ffff */
.L_x_68:
[----:B------:R-:W-:Y:S01]  /*3640*/  UMOV UR5, 0xffffffff ;  /* 0xffffffff00057882 */ /* 0x000fe20000000000 */
[----:B------:R-:W-:Y:S02]  /*3650*/  ISETP.NE.AND P0, PT, R8, 0x65, PT ;  /* 0x000000650800780c */ /* 0x000fe40003f05270 */
[----:B------:R-:W-:Y:S11]  /*3660*/  BRA.DIV UR5, `(.L_x_73) ;  /* 0x0000008a05587947 */ /* 0x000ff6000b800000 */
[----:B------:R-:W-:Y:S01]  /*3670*/  VOTE.ANY R10, PT, !P0 ;  /* 0x00000000000a7806 */ /* 0x000fe200040e0100 */
[----:B------:R-:W-:-:S03]  /*3680*/  VIADD R51, R51, 0xffffffe0 ;  /* 0xffffffe033337836 */ /* 0x000fc60000000000 */
[----:B------:R-:W-:-:S05]  /*3690*/  LOP3.LUT R10, R10, 0x80000000, R14, 0xec, !PT ;  /* 0x800000000a0a7812 */ /* 0x000fca00078eec0e */
[----:B------:R-:W-:-:S05]  /*36a0*/  VIADD R7, R10, 0xffffffff ;  /* 0xffffffff0a077836 */ /* 0x000fca0000000000 */
[----:B------:R-:W-:-:S04]  /*36b0*/  LOP3.LUT R7, R10, R7, RZ, 0xc, !PT ;  /* 0x000000070a077212 */ /* 0x000fc800078e0cff */
[----:B------:R-:W0:Y:S02]  /*36c0*/  POPC R0, R7 ;  /* 0x0000000700007309 */ /* 0x000e240000000000 */
[----:B0-----:R-:W0:Y:S01]  /*36d0*/  SHFL.DOWN PT, R12, R9, 0x1, R0 ;  /* 0x08200000090c7989 */ /* 0x001e2200000e0000 */
[-C--:B------:R-:W-:Y:S02]  /*36e0*/  ISETP.GE.AND P0, PT, R42, R0.reuse, PT ;  /* 0x000000002a00720c */ /* 0x080fe40003f06270 */
[-C--:B------:R-:W-:Y:S02]  /*36f0*/  ISETP.GT.AND P1, PT, R46, R0.reuse, PT ;  /* 0x000000002e00720c */ /* 0x080fe40003f24270 */
[----:B0-----:R-:W-:Y:S02]  /*3700*/  SEL R12, R12, RZ, !P0 ;  /* 0x000000ff0c0c7207 */ /* 0x001fe40004000000 */
[----:B------:R-:W-:-:S03]  /*3710*/  ISETP.GT.AND P0, PT, R43, R0, PT ;  /* 0x000000002b00720c */ /* 0x000fc60003f04270 */
[----:B------:R-:W-:-:S05]  /*3720*/  IMAD.IADD R53, R12, 0x1, R9 ;  /* 0x000000010c357824 */ /* 0x000fca00078e0209 */
[----:B------:R-:W0:Y:S02]  /*3730*/  SHFL.DOWN PT, R12, R53, 0x2, R0 ;  /* 0x08400000350c7989 */ /* 0x000e2400000e0000 */
        /* <DEDUP_REMOVED lines=9> */
[----:B------:R-:W-:-:S03]  /*37d0*/  ISETP.NE.AND P0, PT, R8, 0x65, PT ;  /* 0x000000650800780c */ /* 0x000fc60003f05270 */
[----:B------:R-:W-:-:S05]  /*37e0*/  IMAD.IADD R53, R7, 0x1, R12 ;  /* 0x0000000107357824 */ /* 0x000fca00078e020c */
[----:B------:R-:W0:Y:S05]  /*37f0*/  SHFL.DOWN PT, R12, R53, 0x10, R0 ;  /* 0x0a000000350c7989 */ /* 0x000e2a00000e0000 */
[----:B------:R-:W-:Y:S02]  /*3800*/  VOTE.ALL P0, P0 ;  /* 0x0000000000ff7806 */ /* 0x000fe40000000000 */
[----:B0-----:R-:W-:-:S04]  /*3810*/  SEL R12, R12, RZ, !P1 ;  /* 0x000000ff0c0c7207 */ /* 0x001fc80004800000 */
[----:B------:R-:W-:-:S07]  /*3820*/  IADD3 R50, PT, PT, R53, R12, R50 ;  /* 0x0000000c35327210 */ /* 0x000fce0007ffe032 */
.L_x_293:
[----:B------:R-:W-:Y:S05]  /*3830*/  @P0 BRA `(.L_x_74) ;  /* 0xfffffffc00240947 */ /* 0x000fea000383ffff */
.L_x_66:
[----:B------:R-:W-:Y:S02]  /*3840*/  ISETP.NE.AND P1, PT, R39, RZ, PT ;  /* 0x000000ff2700720c */ /* 0x000fe40003f25270 */
[----:B------:R-:W-:-:S11]  /*3850*/  ISETP.NE.AND P0, PT, R42, RZ, PT ;  /* 0x000000ff2a00720c */ /* 0x000fd60003f05270 */
[----:B------:R-:W0:Y:S01]  /*3860*/  @!P1 S2R R7, SR_CgaCtaId ;  /* 0x0000000000079919 */ /* 0x000e220000008800 */
[----:B------:R-:W-:Y:S01]  /*3870*/  @!P1 MOV R0, 0x400 ;  /* 0x0000040000009802 */ /* 0x000fe20000000f00 */
[----:B------:R-:W-:Y:S01]  /*3880*/  @!P1 IMAD.IADD R15, R15, 0x1, R50 ;  /* 0x000000010f0f9824 */ /* 0x000fe200078e0232 */
[----:B------:R-:W-:Y:S01]  /*3890*/  @!P0 MOV R6, 0x400 ;  /* 0x0000040000068802 */ /* 0x000fe20000000f00 */
[----:B------:R-:W1:Y:S01]  /*38a0*/  @!P0 S2R R9, SR_CgaCtaId ;  /* 0x0000000000098919 */ /* 0x000e620000008800 */
[----:B------:R-:W-:-:S05]  /*38b0*/  @!P1 IMAD.MOV.U32 R14, RZ, RZ, 0x65 ;  /* 0x00000065ff0e9424 */ /* 0x000fca00078e00ff */
[----:B------:R2:W-:Y:S01]  /*38c0*/  @!P1 ST.E.64.STRONG.GPU desc[UR8][R4.64+0x100], R14 ;  /* 0x0001000e04009985 */ /* 0x0005e2000c10fb08 */
[----:B0-----:R-:W-:Y:S01]  /*38d0*/  @!P1 LEA R0, R7, R0, 0x18 ;  /* 0x0000000007009211 */ /* 0x001fe200078ec0ff */
[----:B------:R-:W-:Y:S02]  /*38e0*/  IMAD.MOV.U32 R7, RZ, RZ, R13 ;  /* 0x000000ffff077224 */ /* 0x000fe400078e000d */
[----:B------:R-:W-:Y:S01]  /*38f0*/  @!P0 IMAD.MOV.U32 R7, RZ, RZ, R50 ;  /* 0x000000ffff078224 */ /* 0x000fe200078e0032 */
[----:B-1----:R-:W-:Y:S01]  /*3900*/  @!P0 LEA R9, R9, R6, 0x18 ;  /* 0x0000000609098211 */ /* 0x002fe200078ec0ff */
[----:B------:R2:W-:Y:S04]  /*3910*/  @!P1 STS [R0+0x48], R15 ;  /* 0x0000480f00009388 */ /* 0x0005e80000000800 */
[----:B------:R2:W-:Y:S04]  /*3920*/  @!P1 STS [R0+0x44], R50 ;  /* 0x0000443200009388 */ /* 0x0005e80000000800 */
[----:B------:R2:W-:Y:S02]  /*3930*/  @!P0 STS [R9+0x3c], R50 ;  /* 0x00003c3209008388 */ /* 0x0005e40000000800 */
.L_x_56:
[----:B------:R-:W-:Y:S05]  /*3940*/  WARPSYNC.ALL ;  /* 0x0000000000007948 */ /* 0x000fea0003800000 */
[----:B------:R-:W0:Y:S08]  /*3950*/  S2UR UR5, SR_CgaCtaId ;  /* 0x00000000000579c3 */ /* 0x000e300000008800 */
[----:B------:R-:W-:Y:S01]  /*3960*/  BAR.SYNC.DEFER_BLOCKING 0x0 ;  /* 0x0000000000007b1d */ /* 0x000fe20000010000 */
[----:B------:R-:W-:-:S02]  /*3970*/  ISETP.NE.AND P0, PT, R39, RZ, PT ;  /* 0x000000ff2700720c */ /* 0x000fc40003f05270 */
[----:B------:R-:W-:Y:S02]  /*3980*/  LOP3.LUT R6, R29, 0x1, RZ, 0xc0, !PT ;  /* 0x000000011d067812 */ /* 0x000fe400078ec0ff */
[----:B------:R-:W-:Y:S01]  /*3990*/  LOP3.LUT R8, R27, 0x1, RZ, 0xc0, !PT ;  /* 0x000000011b087812 */ /* 0x000fe200078ec0ff */
[----:B------:R-:W-:Y:S01]  /*39a0*/  UMOV UR4, 0x400 ;  /* 0x0000040000047882 */ /* 0x000fe20000000000 */
[----:B------:R-:W-:Y:S02]  /*39b0*/  LOP3.LUT R12, R25, 0x1, RZ, 0xc0, !PT ;  /* 0x00000001190c7812 */ /* 0x000fe400078ec0ff */
[----:B--2---:R-:W-:Y:S02]  /*39c0*/  LOP3.LUT R14, R23, 0x1, RZ, 0xc0, !PT ;  /* 0x00000001170e7812 */ /* 0x004fe400078ec0ff */
[----:B------:R-:W-:Y:S02]  /*39d0*/  LOP3.LUT R42, R22, 0x1, RZ, 0xc0, !PT ;  /* 0x00000001162a7812 */ /* 0x000fe400078ec0ff */
[----:B------:R-:W-:-:S02]  /*39e0*/  LOP3.LUT R44, R21, 0x1, RZ, 0xc0, !PT ;  /* 0x00000001152c7812 */ /* 0x000fc400078ec0ff */
[----:B------:R-:W-:Y:S01]  /*39f0*/  LOP3.LUT R46, R20, 0x1, RZ, 0xc0, !PT ;  /* 0x00000001142e7812 */ /* 0x000fe200078ec0ff */
[----:B0-----:R-:W-:-:S09]  /*3a00*/  ULEA UR4, UR5, UR4, 0x18 ;  /* 0x0000000405047291 */ /* 0x001fd2000f8ec0ff */
[----:B------:R-:W0:Y:S04]  /*3a10*/  LDS R0, [UR4+0x3c] ;  /* 0x00003c04ff007984 */ /* 0x000e280008000800 */
[----:B------:R-:W1:Y:S04]  /*3a20*/  LDS R4, [UR4+0x4c] ;  /* 0x00004c04ff047984 */ /* 0x000e680008000800 */
[----:B------:R-:W2:Y:S01]  /*3a30*/  LDS R50, [UR4+0x44] ;  /* 0x00004404ff327984 */ /* 0x000ea20008000800 */
[----:B0-----:R-:W-:Y:S02]  /*3a40*/  SEL R0, R0, RZ, P0 ;  /* 0x000000ff00007207 */ /* 0x001fe40000000000 */
[----:B-1----:R-:W-:-:S03]  /*3a50*/  ISETP.GT.AND P0, PT, R4, 0x180, PT ;  /* 0x000001800400780c */ /* 0x002fc60003f04270 */
[----:B------:R-:W-:-:S04]  /*3a60*/  IMAD.IADD R53, R0, 0x1, R7 ;  /* 0x0000000100357824 */ /* 0x000fc800078e0207 */
[--C-:B------:R-:W-:Y:S02]  /*3a70*/  IMAD.IADD R57, R41, 0x1, R53.reuse ;  /* 0x0000000129397824 */ /* 0x100fe400078e0235 */
[----:B------:R-:W-:Y:S02]  /*3a80*/  IMAD.IADD R55, R40, 0x1, R53 ;  /* 0x0000000128377824 */ /* 0x000fe400078e0235 */
[----:B------:R-:W-:-:S04]  /*3a90*/  IMAD.IADD R51, R35, 0x1, R57 ;  /* 0x0000000123337824 */ /* 0x000fc800078e0239 */
        /* <DEDUP_REMOVED lines=12> */
[----:B------:R-:W-:Y:S01]  /*3b60*/  IMAD.IADD R48, R46, 0x1, R47 ;  /* 0x000000012e307824 */ /* 0x000fe200078e022f */
[----:B--2---:R-:W-:Y:S06]  /*3b70*/  @P0 BRA `(.L_x_75) ;  /* 0x0000001000000947 */ /* 0x004fec0003800000 */
[----:B------:R-:W-:Y:S01]  /*3b80*/  ISETP.NE.AND P0, PT, R40, RZ, PT ;  /* 0x000000ff2800720c */ /* 0x000fe20003f05270 */
[----:B------:R-:W0:Y:S01]  /*3b90*/  LDCU.U8 UR4, c[0x0][0x3b8] ;  /* 0x00007700ff0477ac */ /* 0x000e220008000000 */
[----:B------:R-:W-:Y:S11]  /*3ba0*/  BSSY.RECONVERGENT B0, `(.L_x_76) ;  /* 0x000000d000007945 */ /* 0x000ff60003800200 */
[----:B------:R-:W-:Y:S05]  /*3bb0*/  @!P0 BRA `(.L_x_77) ;  /* 0x00000000002c8947 */ /* 0x000fea0003800000 */
[----:B0-----:R-:W-:Y:S01]  /*3bc0*/  UISETP.NE.AND UP0, UPT, UR4, URZ, UPT ;  /* 0x000000ff0400728c */ /* 0x001fe2000bf05270 */
[----:B------:R-:W-:Y:S01]  /*3bd0*/  CS2R R4, SRZ ;  /* 0x0000000000047805 */ /* 0x000fe2000001ff00 */
[----:B------:R-:W0:Y:S07]  /*3be0*/  LDCU.64 UR6, c[0x0][0x390] ;  /* 0x00007200ff0677ac */ /* 0x000e2e0008000a00 */
[----:B------:R-:W-:Y:S05]  /*3bf0*/  BRA.U UP0, `(.L_x_78) ;  /* 0x0000000100087547 */ /* 0x000fea000b800000 */
[----:B------:R-:W1:Y:S02]  /*3c00*/  LDC.64 R4, c[0x0][0x3d0] ;  /* 0x0000f400ff047b82 */ /* 0x000e640000000a00 */
[----:B-1----:R-:W5:Y:S02]  /*3c10*/  LDG.E.64 R4, desc[UR8][R4.64] ;  /* 0x0000000804047981 */ /* 0x002f64000c1e1b00 */
.L_x_78:
[----:B-----5:R-:W-:-:S04]  /*3c20*/  IADD3 R39, P0, PT, R53, R4, RZ ;  /* 0x0000000435277210 */ /* 0x020fc80007f1e0ff */
[----:B------:R-:W-:Y:S02]  /*3c30*/  LEA.HI.X.SX32 R40, R53, R5, 0x1, P0 ;  /* 0x0000000535287211 */ /* 0x000fe400000f0eff */
[----:B0-----:R-:W-:-:S04]  /*3c40*/  LEA R4, P0, R39, UR6, 0x2 ;  /* 0x0000000627047c11 */ /* 0x001fc8000f8010ff */
[----:B------:R-:W-:-:S05]  /*3c50*/  LEA.HI.X R5, R39, UR7, R40, 0x2, P0 ;  /* 0x0000000727057c11 */ /* 0x000fca00080f1428 */
[----:B------:R1:W-:Y:S04]  /*3c60*/  STG.E desc[UR8][R4.64], R38 ;  /* 0x0000002604007986 */ /* 0x0003e8000c101908 */
.L_x_77:
[----:B0-----:R-:W-:Y:S05]  /*3c70*/  BSYNC.RECONVERGENT B0 ;  /* 0x0000000000007941 */ /* 0x001fea0003800200 */
.L_x_76:
[----:B------:R-:W-:Y:S01]  /*3c80*/  ISETP.NE.AND P0, PT, R37, RZ, PT ;  /* 0x000000ff2500720c */ /* 0x000fe20003f05270 */
[----:B------:R-:W-:-:S12]  /*3c90*/  BSSY.RECONVERGENT B0, `(.L_x_79) ;  /* 0x000000d000007945 */ /* 0x000fd80003800200 */
[----:B------:R-:W-:Y:S05]  /*3ca0*/  @!P0 BRA `(.L_x_80) ;  /* 0x00000000002c8947 */ /* 0x000fea0003800000 */
[----:B------:R-:W-:Y:S01]  /*3cb0*/  UISETP.NE.AND UP0, UPT, UR4, URZ, UPT ;  /* 0x000000ff0400728c */ /* 0x000fe2000bf05270 */
[----:B-1----:R-:W-:Y:S01]  /*3cc0*/  CS2R R4, SRZ ;  /* 0x0000000000047805 */ /* 0x002fe2000001ff00 */
[----:B------:R-:W0:Y:S07]  /*3cd0*/  LDCU.64 UR6, c[0x0][0x390] ;  /* 0x00007200ff0677ac */ /* 0x000e2e0008000a00 */
[----:B------:R-:W-:Y:S05]  /*3ce0*/  BRA.U UP0, `(.L_x_81) ;  /* 0x0000000100087547 */ /* 0x000fea000b800000 */
[----:B------:R-:W1:Y:S02]  /*3cf0*/  LDC.64 R4, c[0x0][0x3d0] ;  /* 0x0000f400ff047b82 */ /* 0x000e640000000a00 */
[----:B-1----:R-:W5:Y:S02]  /*3d00*/  LDG.E.64 R4, desc[UR8][R4.64] ;  /* 0x0000000804047981 */ /* 0x002f64000c1e1b00 */
.L_x_81:
[----:B-----5:R-:W-:-:S04]  /*3d10*/  IADD3 R37, P0, PT, R55, R4, RZ ;  /* 0x0000000437257210 */ /* 0x020fc80007f1e0ff */
[----:B------:R-:W-:Y:S02]  /*3d20*/  LEA.HI.X.SX32 R38, R55, R5, 0x1, P0 ;  /* 0x0000000537267211 */ /* 0x000fe400000f0eff */
[----:B0-----:R-:W-:-:S04]  /*3d30*/  LEA R4, P0, R37, UR6, 0x2 ;  /* 0x0000000625047c11 */ /* 0x001fc8000f8010ff */
[----:B------:R-:W-:-:S05]  /*3d40*/  LEA.HI.X R5, R37, UR7, R38, 0x2, P0 ;  /* 0x0000000725057c11 */ /* 0x000fca00080f1426 */
[----:B------:R0:W-:Y:S04]  /*3d50*/  STG.E desc[UR8][R4.64], R36 ;  /* 0x0000002404007986 */ /* 0x0001e8000c101908 */
.L_x_80:
[----:B------:R-:W-:Y:S05]  /*3d60*/  BSYNC.RECONVERGENT B0 ;  /* 0x0000000000007941 */ /* 0x000fea0003800200 */
.L_x_79:
[----:B------:R-:W-:Y:S01]  /*3d70*/  ISETP.NE.AND P0, PT, R35, RZ, PT ;  /* 0x000000ff2300720c */ /* 0x000fe20003f05270 */
[----:B------:R-:W-:-:S12]  /*3d80*/  BSSY.RECONVERGENT B0, `(.L_x_82) ;  /* 0x000000d000007945 */ /* 0x000fd80003800200 */
[----:B------:R-:W-:Y:S05]  /*3d90*/  @!P0 BRA `(.L_x_83) ;  /* 0x00000000002c8947 */ /* 0x000fea0003800000 */
[----:B------:R-:W-:Y:S01]  /*3da0*/  UISETP.NE.AND UP0, UPT, UR4, URZ, UPT ;  /* 0x000000ff0400728c */ /* 0x000fe2000bf05270 */
[----:B01----:R-:W-:Y:S01]  /*3db0*/  CS2R R4, SRZ ;  /* 0x0000000000047805 */ /* 0x003fe2000001ff00 */
[----:B------:R-:W0:Y:S07]  /*3dc0*/  LDCU.64 UR6, c[0x0][0x390] ;  /* 0x00007200ff0677ac */ /* 0x000e2e0008000a00 */
[----:B------:R-:W-:Y:S05]  /*3dd0*/  BRA.U UP0, `(.L_x_84) ;  /* 0x0000000100087547 */ /* 0x000fea000b800000 */
[----:B------:R-:W1:Y:S02]  /*3de0*/  LDC.64 R4, c[0x0][0x3d0] ;  /* 0x0000f400ff047b82 */ /* 0x000e640000000a00 */
[----:B-1----:R-:W5:Y:S02]  /*3df0*/  LDG.E.64 R4, desc[UR8][R4.64] ;  /* 0x0000000804047981 */ /* 0x002f64000c1e1b00 */
.L_x_84:
[----:B-----5:R-:W-:-:S04]  /*3e00*/  IADD3 R35, P0, PT, R57, R4, RZ ;  /* 0x0000000439237210 */ /* 0x020fc80007f1e0ff */
[----:B------:R-:W-:Y:S02]  /*3e10*/  LEA.HI.X.SX32 R36, R57, R5, 0x1, P0 ;  /* 0x0000000539247211 */ /* 0x000fe400000f0eff */
[----:B0-----:R-:W-:-:S04]  /*3e20*/  LEA R4, P0, R35, UR6, 0x2 ;  /* 0x0000000623047c11 */ /* 0x001fc8000f8010ff */
[----:B------:R-:W-:-:S05]  /*3e30*/  LEA.HI.X R5, R35, UR7, R36, 0x2, P0 ;  /* 0x0000000723057c11 */ /* 0x000fca00080f1424 */
[----:B------:R2:W-:Y:S04]  /*3e40*/  STG.E desc[UR8][R4.64], R33 ;  /* 0x0000002104007986 */ /* 0x0005e8000c101908 */
.L_x_83:
[----:B------:R-:W-:Y:S05]  /*3e50*/  BSYNC.RECONVERGENT B0 ;  /* 0x0000000000007941 */ /* 0x000fea0003800200 */
.L_x_82:
[----:B------:R-:W-:Y:S01]  /*3e60*/  ISETP.NE.AND P0, PT, R34, RZ, PT ;  /* 0x000000ff2200720c */ /* 0x000fe20003f05270 */
[----:B------:R-:W-:-:S12]  /*3e70*/  BSSY.RECONVERGENT B0, `(.L_x_85) ;  /* 0x000000d000007945 */ /* 0x000fd80003800200 */
[----:B------:R-:W-:Y:S05]  /*3e80*/  @!P0 BRA `(.L_x_86) ;  /* 0x00000000002c8947 */ /* 0x000fea0003800000 */
[----:B------:R-:W-:Y:S01]  /*3e90*/  UISETP.NE.AND UP0, UPT, UR4, URZ, UPT ;  /* 0x000000ff0400728c */ /* 0x000fe2000bf05270 */
[----:B012---:R-:W-:Y:S01]  /*3ea0*/  CS2R R4, SRZ ;  /* 0x0000000000047805 */ /* 0x007fe2000001ff00 */
[----:B------:R-:W0:Y:S07]  /*3eb0*/  LDCU.64 UR6, c[0x0][0x390] ;  /* 0x00007200ff0677ac */ /* 0x000e2e0008000a00 */
[----:B------:R-:W-:Y:S05]  /*3ec0*/  BRA.U UP0, `(.L_x_87) ;  /* 0x0000000100087547 */ /* 0x000fea000b800000 */
[----:B------:R-:W1:Y:S02]  /*3ed0*/  LDC.64 R4, c[0x0][0x3d0] ;  /* 0x0000f400ff047b82 */ /* 0x000e640000000a00 */
[----:B-1----:R-:W5:Y:S02]  /*3ee0*/  LDG.E.64 R4, desc[UR8][R4.64] ;  /* 0x0000000804047981 */ /* 0x002f64000c1e1b00 */
.L_x_87:
[----:B-----5:R-:W-:-:S04]  /*3ef0*/  IADD3 R33, P0, PT, R51, R4, RZ ;  /* 0x0000000433217210 */ /* 0x020fc80007f1e0ff */
[----:B------:R-:W-:Y:S02]  /*3f00*/  LEA.HI.X.SX32 R34, R51, R5, 0x1, P0 ;  /* 0x0000000533227211 */ /* 0x000fe400000f0eff */
[----:B0-----:R-:W-:-:S04]  /*3f10*/  LEA R4, P0, R33, UR6, 0x2 ;  /* 0x0000000621047c11 */ /* 0x001fc8000f8010ff */
[----:B------:R-:W-:-:S05]  /*3f20*/  LEA.HI.X R5, R33, UR7, R34, 0x2, P0 ;  /* 0x0000000721057c11 */ /* 0x000fca00080f1422 */
[----:B------:R3:W-:Y:S04]  /*3f30*/  STG.E desc[UR8][R4.64], R32 ;  /* 0x0000002004007986 */ /* 0x0007e8000c101908 */
.L_x_86:
[----:B------:R-:W-:Y:S05]  /*3f40*/  BSYNC.RECONVERGENT B0 ;  /* 0x0000000000007941 */ /* 0x000fea0003800200 */
.L_x_85:
        /* <DEDUP_REMOVED lines=9> */
.L_x_90:
[----:B-----5:R-:W-:-:S04]  /*3fe0*/  IADD3 R18, P0, PT, R49, R4, RZ ;  /* 0x0000000431127210 */ /* 0x020fc80007f1e0ff */
[----:B------:R-:W-:Y:S02]  /*3ff0*/  LEA.HI.X.SX32 R5, R49, R5, 0x1, P0 ;  /* 0x0000000531057211 */ /* 0x000fe400000f0eff */
[----:B0-----:R-:W-:-:S04]  /*4000*/  LEA R4, P0, R18, UR6, 0x2 ;  /* 0x0000000612047c11 */ /* 0x001fc8000f8010ff */
[----:B------:R-:W-:-:S05]  /*4010*/  LEA.HI.X R5, R18, UR7, R5, 0x2, P0 ;  /* 0x0000000712057c11 */ /* 0x000fca00080f1405 */
[----:B------:R4:W-:Y:S04]  /*4020*/  STG.E desc[UR8][R4.64], R31 ;  /* 0x0000001f04007986 */ /* 0x0009e8000c101908 */
.L_x_89:
[----:B------:R-:W-:Y:S05]  /*4030*/  BSYNC.RECONVERGENT B0 ;  /* 0x0000000000007941 */ /* 0x000fea0003800200 */
.L_x_88:
        /* <DEDUP_REMOVED lines=9> */
.L_x_93:
[----:B-----5:R-:W-:-:S04]  /*40d0*/  IADD3 R17, P0, PT, R0, R4, RZ ;  /* 0x0000000400117210 */ /* 0x020fc80007f1e0ff */
[----:B------:R-:W-:Y:S02]  /*40e0*/  LEA.HI.X.SX32 R0, R0, R5, 0x1, P0 ;  /* 0x0000000500007211 */ /* 0x000fe400000f0eff */
[----:B0-----:R-:W-:-:S04]  /*40f0*/  LEA R4, P0, R17, UR6, 0x2 ;  /* 0x0000000611047c11 */ /* 0x001fc8000f8010ff */
[----:B------:R-:W-:-:S05]  /*4100*/  LEA.HI.X R5, R17, UR7, R0, 0x2, P0 ;  /* 0x0000000711057c11 */ /* 0x000fca00080f1400 */
[----:B------:R0:W-:Y:S04]  /*4110*/  STG.E desc[UR8][R4.64], R30 ;  /* 0x0000001e04007986 */ /* 0x0001e8000c101908 */
.L_x_92:
[----:B------:R-:W-:Y:S05]  /*4120*/  BSYNC.RECONVERGENT B0 ;  /* 0x0000000000007941 */ /* 0x000fea0003800200 */
.L_x_91:
        /* <DEDUP_REMOVED lines=9> */
.L_x_96:
[----:B-----5:R-:W-:-:S04]  /*41c0*/  IADD3 R0, P0, PT, R7, R4, RZ ;  /* 0x0000000407007210 */ /* 0x020fc80007f1e0ff */
[----:B------:R-:W-:Y:S02]  /*41d0*/  LEA.HI.X.SX32 R5, R7, R5, 0x1, P0 ;  /* 0x0000000507057211 */ /* 0x000fe400000f0eff */
[----:B0-----:R-:W-:-:S04]  /*41e0*/  LEA R4, P0, R0, UR6, 0x2 ;  /* 0x0000000600047c11 */ /* 0x001fc8000f8010ff */
[----:B------:R-:W-:-:S05]  /*41f0*/  LEA.HI.X R5, R0, UR7, R5, 0x2, P0 ;  /* 0x0000000700057c11 */ /* 0x000fca00080f1405 */
[----:B------:R0:W-:Y:S04]  /*4200*/  STG.E desc[UR8][R4.64], R29 ;  /* 0x0000001d04007986 */ /* 0x0001e8000c101908 */
.L_x_95:
[----:B------:R-:W-:Y:S05]  /*4210*/  BSYNC.RECONVERGENT B0 ;  /* 0x0000000000007941 */ /* 0x000fea0003800200 */
.L_x_94:
[----:B------:R-:W-:Y:S01]  /*4220*/  ISETP.NE.AND P0, PT, R16, RZ, PT ;  /* 0x000000ff1000720c */ /* 0x000fe20003f05270 */
[----:B------:R-:W-:-:S12]  /*4230*/  BSSY.RECONVERGENT B0, `(.L_x_97) ;  /* 0x000000d000007945 */ /* 0x000fd80003800200 */
[----:B------:R-:W-:Y:S05]  /*4240*/  @!P0 BRA `(.L_x_98) ;  /* 0x00000000002c8947 */ /* 0x000fea0003800000 */
[----:B------:R-:W-:Y:S01]  /*4250*/  UISETP.NE.AND UP0, UPT, UR4, URZ, UPT ;  /* 0x000000ff0400728c */ /* 0x000fe2000bf05270 */
[----:B01234-:R-:W-:Y:S01]  /*4260*/  CS2R R4, SRZ ;  /* 0x0000000000047805 */ /* 0x01ffe2000001ff00 */
[----:B------:R-:W0:Y:S07]  /*4270*/  LDCU.64 UR6, c[0x0][0x390] ;  /* 0x00007200ff0677ac */ /* 0x000e2e0008000a00 */
[----:B------:R-:W-:Y:S05]  /*4280*/  BRA.U UP0, `(.L_x_99) ;  /* 0x0000000100087547 */ /* 0x000fea000b800000 */
[----:B------:R-:W1:Y:S02]  /*4290*/  LDC.64 R4, c[0x0][0x3d0] ;  /* 0x0000f400ff047b82 */ /* 0x000e640000000a00 */
[----:B-1----:R-:W5:Y:S02]  /*42a0*/  LDG.E.64 R4, desc[UR8][R4.64] ;  /* 0x0000000804047981 */ /* 0x002f64000c1e1b00 */
.L_x_99:
[----:B-----5:R-:W-:-:S04]  /*42b0*/  IADD3 R0, P0, PT, R9, R4, RZ ;  /* 0x0000000409007210 */ /* 0x020fc80007f1e0ff */
[----:B------:R-:W-:Y:S02]  /*42c0*/  LEA.HI.X.SX32 R5, R9, R5, 0x1, P0 ;  /* 0x0000000509057211 */ /* 0x000fe400000f0eff */
[----:B0-----:R-:W-:-:S04]  /*42d0*/  LEA R4, P0, R0, UR6, 0x2 ;  /* 0x0000000600047c11 */ /* 0x001fc8000f8010ff */
[----:B------:R-:W-:-:S05]  /*42e0*/  LEA.HI.X R5, R0, UR7, R5, 0x2, P0 ;  /* 0x0000000700057c11 */ /* 0x000fca00080f1405 */
[----:B------:R0:W-:Y:S04]  /*42f0*/  STG.E desc[UR8][R4.64], R28 ;  /* 0x0000001c04007986 */ /* 0x0001e8000c101908 */
.L_x_98:
[----:B------:R-:W-:Y:S05]  /*4300*/  BSYNC.RECONVERGENT B0 ;  /* 0x0000000000007941 */ /* 0x000fea0003800200 */
.L_x_97:
        /* <DEDUP_REMOVED lines=9> */
.L_x_102:
[----:B-----5:R-:W-:-:S04]  /*43a0*/  IADD3 R0, P0, PT, R11, R4, RZ ;  /* 0x000000040b007210 */ /* 0x020fc80007f1e0ff */
[----:B------:R-:W-:Y:S02]  /*43b0*/  LEA.HI.X.SX32 R5, R11, R5, 0x1, P0 ;  /* 0x000000050b057211 */ /* 0x000fe400000f0eff */
[----:B0-----:R-:W-:-:S04]  /*43c0*/  LEA R4, P0, R0, UR6, 0x2 ;  /* 0x0000000600047c11 */ /* 0x001fc8000f8010ff */
[----:B------:R-:W-:-:S05]  /*43d0*/  LEA.HI.X R5, R0, UR7, R5, 0x2, P0 ;  /* 0x0000000700057c11 */ /* 0x000fca00080f1405 */
[----:B------:R0:W-:Y:S04]  /*43e0*/  STG.E desc[UR8][R4.64], R27 ;  /* 0x0000001b04007986 */ /* 0x0001e8000c101908 */
.L_x_101:
[----:B------:R-:W-:Y:S05]  /*43f0*/  BSYNC.RECONVERGENT B0 ;  /* 0x0000000000007941 */ /* 0x000fea0003800200 */
.L_x_100:
        /* <DEDUP_REMOVED lines=9> */
.L_x_105:
[----:B-----5:R-:W-:-:S04]  /*4490*/  IADD3 R0, P0, PT, R10, R4, RZ ;  /* 0x000000040a007210 */ /* 0x020fc80007f1e0ff */
[----:B------:R-:W-:Y:S02]  /*44a0*/  LEA.HI.X.SX32 R5, R10, R5, 0x1, P0 ;  /* 0x000000050a057211 */ /* 0x000fe400000f0eff */
[----:B0-----:R-:W-:-:S04]  /*44b0*/  LEA R4, P0, R0, UR6, 0x2 ;  /* 0x0000000600047c11 */ /* 0x001fc8000f8010ff */
[----:B------:R-:W-:-:S05]  /*44c0*/  LEA.HI.X R5, R0, UR7, R5, 0x2, P0 ;  /* 0x0000000700057c11 */ /* 0x000fca00080f1405 */
[----:B------:R0:W-:Y:S04]  /*44d0*/  STG.E desc[UR8][R4.64], R26 ;  /* 0x0000001a04007986 */ /* 0x0001e8000c101908 */
.L_x_104:
[----:B------:R-:W-:Y:S05]  /*44e0*/  BSYNC.RECONVERGENT B0 ;  /* 0x0000000000007941 */ /* 0x000fea0003800200 */
.L_x_103:
        /* <DEDUP_REMOVED lines=9> */
.L_x_108:
[----:B-----5:R-:W-:-:S04]  /*4580*/  IADD3 R0, P0, PT, R13, R4, RZ ;  /* 0x000000040d007210 */ /* 0x020fc80007f1e0ff */
[----:B------:R-:W-:Y:S02]  /*4590*/  LEA.HI.X.SX32 R5, R13, R5, 0x1, P0 ;  /* 0x000000050d057211 */ /* 0x000fe400000f0eff */
[----:B0-----:R-:W-:-:S04]  /*45a0*/  LEA R4, P0, R0, UR6, 0x2 ;  /* 0x0000000600047c11 */ /* 0x001fc8000f8010ff */
[----:B------:R-:W-:-:S05]  /*45b0*/  LEA.HI.X R5, R0, UR7, R5, 0x2, P0 ;  /* 0x0000000700057c11 */ /* 0x000fca00080f1405 */
[----:B------:R0:W-:Y:S04]  /*45c0*/  STG.E desc[UR8][R4.64], R25 ;  /* 0x0000001904007986 */ /* 0x0001e8000c101908 */
.L_x_107:
[----:B------:R-:W-:Y:S05]  /*45d0*/  BSYNC.RECONVERGENT B0 ;  /* 0x0000000000007941 */ /* 0x000fea0003800200 */
.L_x_106:
        /* <DEDUP_REMOVED lines=9> */
.L_x_111:
[----:B-----5:R-:W-:-:S04]  /*4670*/  IADD3 R0, P0, PT, R15, R2, RZ ;  /* 0x000000020f007210 */ /* 0x020fc80007f1e0ff */
[----:B------:R-:W-:Y:S02]  /*4680*/  LEA.HI.X.SX32 R3, R15, R3, 0x1, P0 ;  /* 0x000000030f037211 */ /* 0x000fe400000f0eff */
[----:B0-----:R-:W-:-:S04]  /*4690*/  LEA R2, P0, R0, UR6, 0x2 ;  /* 0x0000000600027c11 */ /* 0x001fc8000f8010ff */
[----:B------:R-:W-:-:S05]  /*46a0*/  LEA.HI.X R3, R0, UR7, R3, 0x2, P0 ;  /* 0x0000000700037c11 */ /* 0x000fca00080f1403 */
[----:B------:R0:W-:Y:S04]  /*46b0*/  STG.E desc[UR8][R2.64], R24 ;  /* 0x0000001802007986 */ /* 0x0001e8000c101908 */
.L_x_110:
[----:B------:R-:W-:Y:S05]  /*46c0*/  BSYNC.RECONVERGENT B0 ;  /* 0x0000000000007941 */ /* 0x000fea0003800200 */
.L_x_109:
        /* <DEDUP_REMOVED lines=9> */
.L_x_114:
[----:B-----5:R-:W-:-:S04]  /*4760*/  IADD3 R0, P0, PT, R41, R2, RZ ;  /* 0x0000000229007210 */ /* 0x020fc80007f1e0ff */
[----:B------:R-:W-:Y:S02]  /*4770*/  LEA.HI.X.SX32 R3, R41, R3, 0x1, P0 ;  /* 0x0000000329037211 */ /* 0x000fe400000f0eff */
[----:B0-----:R-:W-:-:S04]  /*4780*/  LEA R2, P0, R0, UR6, 0x2 ;  /* 0x0000000600027c11 */ /* 0x001fc8000f8010ff */
[----:B------:R-:W-:-:S05]  /*4790*/  LEA.HI.X R3, R0, UR7, R3, 0x2, P0 ;  /* 0x0000000700037c11 */ /* 0x000fca00080f1403 */
[----:B------:R0:W-:Y:S04]  /*47a0*/  STG.E desc[UR8][R2.64], R23 ;  /* 0x0000001702007986 */ /* 0x0001e8000c101908 */
.L_x_113:
[----:B------:R-:W-:Y:S05]  /*47b0*/  BSYNC.RECONVERGENT B0 ;  /* 0x0000000000007941 */ /* 0x000fea0003800200 */
.L_x_112:
        /* <DEDUP_REMOVED lines=9> */
.L_x_117:
[----:B-----5:R-:W-:-:S04]  /*4850*/  IADD3 R0, P0, PT, R43, R2, RZ ;  /* 0x000000022b007210 */ /* 0x020fc80007f1e0ff */
[----:B------:R-:W-:Y:S02]  /*4860*/  LEA.HI.X.SX32 R3, R43, R3, 0x1, P0 ;  /* 0x000000032b037211 */ /* 0x000fe400000f0eff */
[----:B0-----:R-:W-:-:S04]  /*4870*/  LEA R2, P0, R0, UR6, 0x2 ;  /* 0x0000000600027c11 */ /* 0x001fc8000f8010ff */
[----:B------:R-:W-:-:S05]  /*4880*/  LEA.HI.X R3, R0, UR7, R3, 0x2, P0 ;  /* 0x0000000700037c11 */ /* 0x000fca00080f1403 */
[----:B------:R0:W-:Y:S04]  /*4890*/  STG.E desc[UR8][R2.64], R22 ;  /* 0x0000001602007986 */ /* 0x0001e8000c101908 */
.L_x_116:
[----:B------:R-:W-:Y:S05]  /*48a0*/  BSYNC.RECONVERGENT B0 ;  /* 0x0000000000007941 */ /* 0x000fea0003800200 */
.L_x_115:
        /* <DEDUP_REMOVED lines=9> */
.L_x_120:
[----:B-----5:R-:W-:-:S04]  /*4940*/  IADD3 R0, P0, PT, R45, R2, RZ ;  /* 0x000000022d007210 */ /* 0x020fc80007f1e0ff */
[----:B------:R-:W-:Y:S02]  /*4950*/  LEA.HI.X.SX32 R3, R45, R3, 0x1, P0 ;  /* 0x000000032d037211 */ /* 0x000fe400000f0eff */
[----:B0-----:R-:W-:-:S04]  /*4960*/  LEA R2, P0, R0, UR6, 0x2 ;  /* 0x0000000600027c11 */ /* 0x001fc8000f8010ff */
[----:B------:R-:W-:-:S05]  /*4970*/  LEA.HI.X R3, R0, UR7, R3, 0x2, P0 ;  /* 0x0000000700037c11 */ /* 0x000fca00080f1403 */
[----:B------:R0:W-:Y:S04]  /*4980*/  STG.E desc[UR8][R2.64], R21 ;  /* 0x0000001502007986 */ /* 0x0001e8000c101908 */
.L_x_119:
[----:B------:R-:W-:Y:S05]  /*4990*/  BSYNC.RECONVERGENT B0 ;  /* 0x0000000000007941 */ /* 0x000fea0003800200 */
.L_x_118:
        /* <DEDUP_REMOVED lines=9> */
.L_x_123:
[----:B-----5:R-:W-:-:S04]  /*4a30*/  IADD3 R0, P0, PT, R47, R2, RZ ;  /* 0x000000022f007210 */ /* 0x020fc80007f1e0ff */
[----:B------:R-:W-:Y:S02]  /*4a40*/  LEA.HI.X.SX32 R3, R47, R3, 0x1, P0 ;  /* 0x000000032f037211 */ /* 0x000fe400000f0eff */
[----:B0-----:R-:W-:-:S04]  /*4a50*/  LEA R2, P0, R0, UR6, 0x2 ;  /* 0x0000000600027c11 */ /* 0x001fc8000f8010ff */
[----:B------:R-:W-:-:S05]  /*4a60*/  LEA.HI.X R3, R0, UR7, R3, 0x2, P0 ;  /* 0x0000000700037c11 */ /* 0x000fca00080f1403 */
[----:B------:R0:W-:Y:S04]  /*4a70*/  STG.E desc[UR8][R2.64], R20 ;  /* 0x0000001402007986 */ /* 0x0001e8000c101908 */
.L_x_122:
[----:B------:R-:W-:Y:S05]  /*4a80*/  BSYNC.RECONVERGENT B0 ;  /* 0x0000000000007941 */ /* 0x000fea0003800200 */
.L_x_121:
[----:B------:R-:W-:-:S04]  /*4a90*/  LOP3.LUT R0, R19, 0x1, RZ, 0xc0, !PT ;  /* 0x0000000113007812 */ /* 0x000fc800078ec0ff */
[----:B------:R-:W-:-:S13]  /*4aa0*/  ISETP.NE.U32.AND P0, PT, R0, 0x1, PT ;  /* 0x000000010000780c */ /* 0x000fda0003f05070 */
[----:B------:R-:W-:Y:S05]  /*4ab0*/  @P0 EXIT ;  /* 0x000000000000094d */ /* 0x000fea0003800000 */
[----:B------:R-:W-:Y:S01]  /*4ac0*/  UISETP.NE.AND UP0, UPT, UR4, URZ, UPT ;  /* 0x000000ff0400728c */ /* 0x000fe2000bf05270 */
[----:B0-----:R-:W-:-:S08]  /*4ad0*/  CS2R R2, SRZ ;  /* 0x0000000000027805 */ /* 0x001fd0000001ff00 */
[----:B------:R-:W-:Y:S05]  /*4ae0*/  BRA.U UP0, `(.L_x_124) ;  /* 0x0000000100087547 */ /* 0x000fea000b800000 */
[----:B------:R-:W0:Y:S02]  /*4af0*/  LDC.64 R2, c[0x0][0x3d0] ;  /* 0x0000f400ff027b82 */ /* 0x000e240000000a00 */
[----:B0-----:R-:W5:Y:S02]  /*4b00*/  LDG.E.64 R2, desc[UR8][R2.64] ;  /* 0x0000000802027981 */ /* 0x001f64000c1e1b00 */
.L_x_124:
[----:B------:R-:W0:Y:S01]  /*4b10*/  LDCU.64 UR4, c[0x0][0x390] ;  /* 0x00007200ff0477ac */ /* 0x000e220008000a00 */
[----:B-----5:R-:W-:-:S04]  /*4b20*/  IADD3 R0, P0, PT, R48, R2, RZ ;  /* 0x0000000230007210 */ /* 0x020fc80007f1e0ff */
[----:B------:R-:W-:Y:S02]  /*4b30*/  LEA.HI.X.SX32 R3, R48, R3, 0x1, P0 ;  /* 0x0000000330037211 */ /* 0x000fe400000f0eff */
[----:B0-----:R-:W-:-:S04]  /*4b40*/  LEA R2, P0, R0, UR4, 0x2 ;  /* 0x0000000400027c11 */ /* 0x001fc8000f8010ff */
[----:B------:R-:W-:-:S05]  /*4b50*/  LEA.HI.X R3, R0, UR5, R3, 0x2, P0 ;  /* 0x0000000500037c11 */ /* 0x000fca00080f1403 */
[----:B------:R-:W-:Y:S01]  /*4b60*/  STG.E desc[UR8][R2.64], R19 ;  /* 0x0000001302007986 */ /* 0x000fe2000c101908 */
[----:B------:R-:W-:Y:S05]  /*4b70*/  EXIT ;  /* 0x000000000000794d */ /* 0x000fea0003800000 */
.L_x_75:
[----:B------:R-:W-:Y:S01]  /*4b80*/  BAR.SYNC.DEFER_BLOCKING 0x0 ;  /* 0x0000000000007b1d */ /* 0x000fe20000010000 */
[----:B------:R-:W-:Y:S02]  /*4b90*/  ISETP.NE.AND P1, PT, R40, RZ, PT ;  /* 0x000000ff2800720c */ /* 0x000fe40003f25270 */
[----:B------:R-:W-:Y:S02]  /*4ba0*/  ISETP.NE.AND P2, PT, R37, RZ, PT ;  /* 0x000000ff2500720c */ /* 0x000fe40003f45270 */
[----:B------:R-:W-:Y:S02]  /*4bb0*/  ISETP.NE.AND P3, PT, R35, RZ, PT ;  /* 0x000000ff2300720c */ /* 0x000fe40003f65270 */
[----:B------:R-:W-:Y:S02]  /*4bc0*/  ISETP.NE.U32.AND P6, PT, R17, 0x1, PT ;  /* 0x000000011100780c */ /* 0x000fe40003fc5070 */
[----:B------:R-:W-:Y:S02]  /*4bd0*/  ISETP.NE.U32.AND P0, PT, R6, 0x1, PT ;  /* 0x000000010600780c */ /* 0x000fe40003f05070 */
[----:B------:R-:W-:-:S02]  /*4be0*/  ISETP.NE.AND P4, PT, R34, RZ, PT ;  /* 0x000000ff2200720c */ /* 0x000fc40003f85270 */
[----:B------:R-:W-:Y:S01]  /*4bf0*/  ISETP.NE.U32.AND P5, PT, R18, 0x1, PT ;  /* 0x000000011200780c */ /* 0x000fe20003fa5070 */
[--C-:B------:R-:W-:Y:S02]  /*4c00*/  @P1 IMAD.IADD R5, R53, 0x1, -R50.reuse ;  /* 0x0000000135051824 */ /* 0x100fe400078e0a32 */
[--C-:B------:R-:W-:Y:S02]  /*4c10*/  @P2 IMAD.IADD R17, R55, 0x1, -R50.reuse ;  /* 0x0000000137112824 */ /* 0x100fe400078e0a32 */
[--C-:B------:R-:W-:Y:S01]  /*4c20*/  @P3 IMAD.IADD R6, R57, 0x1, -R50.reuse ;  /* 0x0000000139063824 */ /* 0x100fe200078e0a32 */
[----:B------:R-:W-:Y:S02]  /*4c30*/  @P1 LEA R5, R5, UR4, 0x2 ;  /* 0x0000000405051c11 */ /* 0x000fe4000f8e10ff */
[----:B------:R-:W-:Y:S01]  /*4c40*/  @P2 LEA R17, R17, UR4, 0x2 ;  /* 0x0000000411112c11 */ /* 0x000fe2000f8e10ff */
[--C-:B------:R-:W-:Y:S01]  /*4c50*/  @!P0 IMAD.IADD R7, R7, 0x1, -R50.reuse ;  /* 0x0000000107078824 */ /* 0x100fe200078e0a32 */
[----:B------:R-:W-:Y:S01]  /*4c60*/  @P3 LEA R6, R6, UR4, 0x2 ;  /* 0x0000000406063c11 */ /* 0x000fe2000f8e10ff */
[----:B------:R-:W-:Y:S01]  /*4c70*/  @P1 STS [R5], R38 ;  /* 0x0000002605001388 */ /* 0x000fe20000000800 */
[----:B------:R-:W-:Y:S01]  /*4c80*/  ISETP.NE.AND P1, PT, R16, RZ, PT ;  /* 0x000000ff1000720c */ /* 0x000fe20003f25270 */
[----:B------:R-:W-:-:S02]  /*4c90*/  @P4 IMAD.IADD R51, R51, 0x1, -R50 ;  /* 0x0000000133334824 */ /* 0x000fc400078e0a32 */
[----:B------:R-:W-:Y:S01]  /*4ca0*/  @P2 STS [R17], R36 ;  /* 0x0000002411002388 */ /* 0x000fe20000000800 */
[----:B------:R-:W-:Y:S01]  /*4cb0*/  ISETP.NE.AND P2, PT, R8, RZ, PT ;  /* 0x000000ff0800720c */ /* 0x000fe20003f45270 */
[--C-:B------:R-:W-:Y:S01]  /*4cc0*/  @!P5 IMAD.IADD R49, R49, 0x1, -R50.reuse ;  /* 0x000000013131d824 */ /* 0x100fe200078e0a32 */
[----:B------:R-:W-:Y:S01]  /*4cd0*/  @P4 LEA R51, R51, UR4, 0x2 ;  /* 0x0000000433334c11 */ /* 0x000fe2000f8e10ff */
[----:B------:R0:W-:Y:S01]  /*4ce0*/  @P3 STS [R6], R33 ;  /* 0x0000002106003388 */ /* 0x0001e20000000800 */
[----:B------:R-:W-:Y:S01]  /*4cf0*/  ISETP.NE.AND P3, PT, R3, RZ, PT ;  /* 0x000000ff0300720c */ /* 0x000fe20003f65270 */
[--C-:B------:R-:W-:Y:S01]  /*4d00*/  @!P6 IMAD.IADD R3, R0, 0x1, -R50.reuse ;  /* 0x000000010003e824 */ /* 0x100fe200078e0a32 */
[----:B------:R-:W-:Y:S01]  /*4d10*/  @!P5 LEA R0, R49, UR4, 0x2 ;  /* 0x000000043100dc11 */ /* 0x000fe2000f8e10ff */
[----:B------:R-:W-:Y:S01]  /*4d20*/  @P4 STS [R51], R32 ;  /* 0x0000002033004388 */ /* 0x000fe20000000800 */
[----:B------:R-:W-:Y:S01]  /*4d30*/  ISETP.NE.AND P4, PT, R12, RZ, PT ;  /* 0x000000ff0c00720c */ /* 0x000fe20003f85270 */
[--C-:B------:R-:W-:Y:S01]  /*4d40*/  @P1 IMAD.IADD R9, R9, 0x1, -R50.reuse ;  /* 0x0000000109091824 */ /* 0x100fe200078e0a32 */
[----:B------:R-:W-:Y:S01]  /*4d50*/  @!P6 LEA R3, R3, UR4, 0x2 ;  /* 0x000000040303ec11 */ /* 0x000fe2000f8e10ff */
[----:B------:R1:W-:Y:S01]  /*4d60*/  @!P5 STS [R0], R31 ;  /* 0x0000001f0000d388 */ /* 0x0003e20000000800 */
[----:B------:R-:W-:Y:S01]  /*4d70*/  ISETP.NE.AND P5, PT, R2, RZ, PT ;  /* 0x000000ff0200720c */ /* 0x000fe20003fa5270 */
[--C-:B------:R-:W-:Y:S01]  /*4d80*/  @P2 IMAD.IADD R11, R11, 0x1, -R50.reuse ;  /* 0x000000010b0b2824 */ /* 0x100fe200078e0a32 */
[----:B------:R-:W-:Y:S01]  /*4d90*/  @!P0 LEA R2, R7, UR4, 0x2 ;  /* 0x0000000407028c11 */ /* 0x000fe2000f8e10ff */
[----:B------:R2:W-:Y:S01]  /*4da0*/  @!P6 STS [R3], R30 ;  /* 0x0000001e0300e388 */ /* 0x0005e20000000800 */
[----:B------:R-:W-:Y:S01]  /*4db0*/  @P1 LEA R9, R9, UR4, 0x2 ;  /* 0x0000000409091c11 */ /* 0x000fe2000f8e10ff */
[--C-:B------:R-:W-:Y:S01]  /*4dc0*/  @P3 IMAD.IADD R10, R10, 0x1, -R50.reuse ;  /* 0x000000010a0a3824 */ /* 0x100fe200078e0a32 */
[----:B0-----:R-:W-:Y:S01]  /*4dd0*/  @P2 LEA R6, R11, UR4, 0x2 ;  /* 0x000000040b062c11 */ /* 0x001fe2000f8e10ff */
[----:B------:R0:W-:Y:S01]  /*4de0*/  @!P0 STS [R2], R29 ;  /* 0x0000001d02008388 */ /* 0x0001e20000000800 */
[----:B------:R-:W-:Y:S01]  /*4df0*/  ISETP.NE.U32.AND P6, PT, R14, 0x1, PT ;  /* 0x000000010e00780c */ /* 0x000fe20003fc5070 */
[--C-:B------:R-:W-:Y:S01]  /*4e00*/  @P4 IMAD.IADD R13, R13, 0x1, -R50.reuse ;  /* 0x000000010d0d4824 */ /* 0x100fe200078e0a32 */
[----:B-1----:R-:W-:Y:S01]  /*4e10*/  LOP3.LUT R0, R19, 0x1, RZ, 0xc0, !PT ;  /* 0x0000000113007812 */ /* 0x002fe200078ec0ff */
[----:B------:R-:W-:Y:S01]  /*4e20*/  @P1 STS [R9], R28 ;  /* 0x0000001c09001388 */ /* 0x000fe20000000800 */
[----:B------:R-:W-:Y:S01]  /*4e30*/  ISETP.NE.U32.AND P0, PT, R42, 0x1, PT ;  /* 0x000000012a00780c */ /* 0x000fe20003f05070 */
[----:B------:R-:W-:Y:S01]  /*4e40*/  @P5 IMAD.IADD R15, R15, 0x1, -R50 ;  /* 0x000000010f0f5824 */ /* 0x000fe200078e0a32 */
[----:B--2---:R-:W-:Y:S01]  /*4e50*/  @P3 LEA R3, R10, UR4, 0x2 ;  /* 0x000000040a033c11 */ /* 0x004fe2000f8e10ff */
[----:B------:R1:W-:Y:S01]  /*4e60*/  @P2 STS [R6], R27 ;  /* 0x0000001b06002388 */ /* 0x0003e20000000800 */
[----:B------:R-:W-:-:S02]  /*4e70*/  ISETP.NE.U32.AND P1, PT, R44, 0x1, PT ;  /* 0x000000012c00780c */ /* 0x000fc40003f25070 */
[----:B------:R-:W-:Y:S01]  /*4e80*/  ISETP.NE.U32.AND P2, PT, R46, 0x1, PT ;  /* 0x000000012e00780c */ /* 0x000fe20003f45070 */
[----:B------:R2:W-:Y:S01]  /*4e90*/  @P3 STS [R3], R26 ;  /* 0x0000001a03003388 */ /* 0x0005e20000000800 */
[----:B------:R-:W-:Y:S01]  /*4ea0*/  ISETP.NE.U32.AND P3, PT, R0, 0x1, PT ;  /* 0x000000010000780c */ /* 0x000fe20003f65070 */
[--C-:B------:R-:W-:Y:S01]  /*4eb0*/  @!P6 IMAD.IADD R41, R41, 0x1, -R50.reuse ;  /* 0x000000012929e824 */ /* 0x100fe200078e0a32 */
[----:B------:R-:W-:Y:S02]  /*4ec0*/  @P4 LEA R0, R13, UR4, 0x2 ;  /* 0x000000040d004c11 */ /* 0x000fe4000f8e10ff */
[----:B------:R-:W-:Y:S01]  /*4ed0*/  @P5 LEA R15, R15, UR4, 0x2 ;  /* 0x000000040f0f5c11 */ /* 0x000fe2000f8e10ff */
[--C-:B------:R-:W-:Y:S01]  /*4ee0*/  @!P0 IMAD.IADD R43, R43, 0x1, -R50.reuse ;  /* 0x000000012b2b8824 */ /* 0x100fe200078e0a32 */
[----:B0-----:R-:W-:Y:S01]  /*4ef0*/  @!P6 LEA R2, R41, UR4, 0x2 ;  /* 0x000000042902ec11 */ /* 0x001fe2000f8e10ff */
[----:B------:R2:W-:Y:S01]  /*4f00*/  @P4 STS [R0], R25 ;  /* 0x0000001900004388 */ /* 0x0005e20000000800 */
[----:B------:R-:W-:Y:S01]  /*4f10*/  ISETP.GE.AND P4, PT, R39, R4, PT ;  /* 0x000000042700720c */ /* 0x000fe20003f86270 */
[--C-:B------:R-:W-:Y:S01]  /*4f20*/  @!P1 IMAD.IADD R45, R45, 0x1, -R50.reuse ;  /* 0x000000012d2d9824 */ /* 0x100fe200078e0a32 */
[----:B------:R-:W-:Y:S01]  /*4f30*/  @!P0 LEA R43, R43, UR4, 0x2 ;  /* 0x000000042b2b8c11 */ /* 0x000fe2000f8e10ff */
[--C-:B------:R-:W-:Y:S01]  /*4f40*/  @!P2 IMAD.IADD R47, R47, 0x1, -R50.reuse ;  /* 0x000000012f2fa824 */ /* 0x100fe200078e0a32 */
[----:B------:R2:W-:Y:S01]  /*4f50*/  @P5 STS [R15], R24 ;  /* 0x000000180f005388 */ /* 0x0005e20000000800 */
[----:B------:R-:W-:Y:S01]  /*4f60*/  @!P3 IMAD.IADD R48, R48, 0x1, -R50 ;  /* 0x000000013030b824 */ /* 0x000fe200078e0a32 */
[----:B-1----:R-:W-:-:S02]  /*4f70*/  @!P1 LEA R6, R45, UR4, 0x2 ;  /* 0x000000042d069c11 */ /* 0x002fc4000f8e10ff */
[----:B------:R-:W-:Y:S01]  /*4f80*/  @!P2 LEA R47, R47, UR4, 0x2 ;  /* 0x000000042f2fac11 */ /* 0x000fe2000f8e10ff */
[----:B------:R2:W-:Y:S01]  /*4f90*/  @!P6 STS [R2], R23 ;  /* 0x000000170200e388 */ /* 0x0005e20000000800 */
[----:B------:R-:W-:-:S03]  /*4fa0*/  @!P3 LEA R48, R48, UR4, 0x2 ;  /* 0x000000043030bc11 */ /* 0x000fc6000f8e10ff */
[----:B------:R2:W-:Y:S04]  /*4fb0*/  @!P0 STS [R43], R22 ;  /* 0x000000162b008388 */ /* 0x0005e80000000800 */
[----:B------:R2:W-:Y:S04]  /*4fc0*/  @!P1 STS [R6], R21 ;  /* 0x0000001506009388 */ /* 0x0005e80000000800 */
[----:B------:R2:W-:Y:S04]  /*4fd0*/  @!P2 STS [R47], R20 ;  /* 0x000000142f00a388 */ /* 0x0005e80000000800 */
[----:B------:R2:W-:Y:S01]  /*4fe0*/  @!P3 STS [R48], R19 ;  /* 0x000000133000b388 */ /* 0x0005e20000000800 */
[----:B------:R-:W-:Y:S06]  /*4ff0*/  BAR.SYNC.DEFER_BLOCKING 0x0 ;  /* 0x0000000000007b1d */ /* 0x000fec0000010000 */
[----:B------:R-:W-:Y:S05]  /*5000*/  @P4 EXIT ;  /* 0x000000000000494d */ /* 0x000fea0003800000 */
[----:B--2---:R-:W-:Y:S01]  /*5010*/  LOP3.LUT R3, RZ, R39, RZ, 0x33, !PT ;  /* 0x00000027ff037212 */ /* 0x004fe200078e33ff */
[----:B------:R-:W0:Y:S01]  /*5020*/  LDCU.U8 UR6, c[0x0][0x3b8] ;  /* 0x00007700ff0677ac */ /* 0x000e220008000000 */
[----:B------:R-:W-:Y:S03]  /*5030*/  BSSY.RECONVERGENT B0, `(.L_x_125) ;  /* 0x000001e000007945 */ /* 0x000fe60003800200 */
[----:B------:R-:W-:Y:S01]  /*5040*/  IMAD.IADD R2, R3, 0x1, R4 ;  /* 0x0000000103027824 */ /* 0x000fe200078e0204 */
[----:B------:R-:W1:Y:S03]  /*5050*/  LDCU.64 UR10, c[0x0][0x390] ;  /* 0x00007200ff0a77ac */ /* 0x000e660008000a00 */
[C---:B------:R-:W-:Y:S01]  /*5060*/  IMAD.HI.U32 R0, R2.reuse, -0x55555555, RZ ;  /* 0xaaaaaaab02007827 */ /* 0x040fe200078e00ff */
[----:B------:R-:W-:-:S04]  /*5070*/  ISETP.GE.U32.AND P1, PT, R2, 0x480, PT ;  /* 0x000004800200780c */ /* 0x000fc80003f26070 */
[----:B------:R-:W-:-:S04]  /*5080*/  SHF.R.U32.HI R0, RZ, 0x8, R0 ;  /* 0x00000008ff007819 */ /* 0x000fc80000011600 */
[----:B------:R-:W-:-:S04]  /*5090*/  LOP3.LUT R3, R0, 0x3, RZ, 0xc0, !PT ;  /* 0x0000000300037812 */ /* 0x000fc800078ec0ff */
[----:B------:R-:W-:-:S13]  /*50a0*/  ISETP.NE.AND P0, PT, R3, 0x3, PT ;  /* 0x000000030300780c */ /* 0x000fda0003f05270 */
[----:B01----:R-:W-:Y:S05]  /*50b0*/  @!P0 BRA `(.L_x_126) ;  /* 0x0000000000548947 */ /* 0x003fea0003800000 */
[----:B------:R-:W-:Y:S01]  /*50c0*/  VIADD R0, R0, 0x1 ;  /* 0x0000000100007836 */ /* 0x000fe20000000000 */
[C---:B------:R-:W-:Y:S01]  /*50d0*/  LEA R8, R39.reuse, UR4, 0x2 ;  /* 0x0000000427087c11 */ /* 0x040fe2000f8e10ff */
[----:B------:R-:W-:Y:S01]  /*50e0*/  IMAD.IADD R5, R39, 0x1, R50 ;  /* 0x0000000127057824 */ /* 0x000fe200078e0232 */
[----:B------:R-:W-:Y:S02]  /*50f0*/  ISETP.NE.AND P2, PT, RZ, UR6, PT ;  /* 0x00000006ff007c0c */ /* 0x000fe4000bf45270 */
[----:B------:R-:W-:-:S05]  /*5100*/  LOP3.LUT R0, R0, 0x3, RZ, 0xc0, !PT ;  /* 0x0000000300007812 */ /* 0x000fca00078ec0ff */
[----:B------:R-:W-:Y:S02]  /*5110*/  IMAD R39, R0, 0x180, R39 ;  /* 0x0000018000277824 */ /* 0x000fe400078e0227 */
[----:B------:R-:W-:-:S07]  /*5120*/  IMAD.MOV R0, RZ, RZ, -R0 ;  /* 0x000000ffff007224 */ /* 0x000fce00078e0a00 */
.L_x_127:
[----:B0-----:R-:W0:Y:S01]  /*5130*/  @!P2 LDC.64 R6, c[0x0][0x3d0] ;  /* 0x0000f400ff06ab82 */ /* 0x001e220000000a00 */
[----:B------:R-:W-:Y:S01]  /*5140*/  CS2R R2, SRZ ;  /* 0x0000000000027805 */ /* 0x000fe2000001ff00 */
[----:B------:R1:W2:Y:S05]  /*5150*/  LDS R9, [R8] ;  /* 0x0000000008097984 */ /* 0x0002aa0000000800 */
[----:B0-----:R-:W3:Y:S01]  /*5160*/  @!P2 LDG.E.64 R2, desc[UR8][R6.64] ;  /* 0x000000080602a981 */ /* 0x001ee2000c1e1b00 */
[----:B------:R-:W-:Y:S02]  /*5170*/  VIADD R0, R0, 0x1 ;  /* 0x0000000100007836 */ /* 0x000fe40000000000 */
[----:B-1----:R-:W-:Y:S01]  /*5180*/  VIADD R8, R8, 0x600 ;  /* 0x0000060008087836 */ /* 0x002fe20000000000 */
[----:B---3--:R-:W-:-:S04]  /*5190*/  IADD3 R10, P0, PT, R5, R2, RZ ;  /* 0x00000002050a7210 */ /* 0x008fc80007f1e0ff */
[C---:B------:R-:W-:Y:S01]  /*51a0*/  LEA.HI.X.SX32 R3, R5.reuse, R3, 0x1, P0 ;  /* 0x0000000305037211 */ /* 0x040fe200000f0eff */
[----:B------:R-:W-:Y:S01]  /*51b0*/  VIADD R5, R5, 0x180 ;  /* 0x0000018005057836 */ /* 0x000fe20000000000 */
[----:B------:R-:W-:-:S04]  /*51c0*/  LEA R2, P0, R10, UR10, 0x2 ;  /* 0x0000000a0a027c11 */ /* 0x000fc8000f8010ff */
[----:B------:R-:W-:Y:S02]  /*51d0*/  LEA.HI.X R3, R10, UR11, R3, 0x2, P0 ;  /* 0x0000000b0a037c11 */ /* 0x000fe400080f1403 */
[----:B------:R-:W-:-:S03]  /*51e0*/  ISETP.NE.AND P0, PT, R0, RZ, PT ;  /* 0x000000ff0000720c */ /* 0x000fc60003f05270 */
[----:B--2---:R0:W-:Y:S10]  /*51f0*/  STG.E desc[UR8][R2.64], R9 ;  /* 0x0000000902007986 */ /* 0x0041f4000c101908 */
[----:B------:R-:W-:Y:S05]  /*5200*/  @P0 BRA `(.L_x_127) ;  /* 0xfffffffc00c80947 */ /* 0x000fea000383ffff */
.L_x_126:
[----:B------:R-:W-:Y:S05]  /*5210*/  BSYNC.RECONVERGENT B0 ;  /* 0x0000000000007941 */ /* 0x000fea0003800200 */
.L_x_125:
[----:B------:R-:W-:Y:S05]  /*5220*/  @!P1 EXIT ;  /* 0x000000000000994d */ /* 0x000fea0003800000 */
[----:B------:R-:W1:Y:S01]  /*5230*/  S2UR UR5, SR_CgaCtaId ;  /* 0x00000000000579c3 */ /* 0x000e620000008800 */
[----:B------:R-:W-:Y:S01]  /*5240*/  UMOV UR4, 0x400 ;  /* 0x0000040000047882 */ /* 0x000fe20000000000 */
[----:B------:R-:W-:Y:S01]  /*5250*/  UISETP.NE.AND UP0, UPT, UR6, URZ, UPT ;  /* 0x000000ff0600728c */ /* 0x000fe2000bf05270 */
[----:B------:R-:W-:Y:S01]  /*5260*/  IMAD.IADD R5, R39, 0x1, R50 ;  /* 0x0000000127057824 */ /* 0x000fe200078e0232 */
[----:B------:R-:W2:Y:S04]  /*5270*/  LDCU.64 UR10, c[0x0][0x390] ;  /* 0x00007200ff0a77ac */ /* 0x000ea80008000a00 */
[----:B------:R-:W-:Y:S01]  /*5280*/  PLOP3.LUT P0, PT, PT, PT, UP0, 0x80, 0x8 ;  /* 0x000000000008781c */ /* 0x000fe20003f0f008 */
[----:B-1----:R-:W-:-:S06]  /*5290*/  ULEA UR4, UR5, UR4, 0x18 ;  /* 0x0000000405047291 */ /* 0x002fcc000f8ec0ff */
[----:B------:R-:W-:-:S05]  /*52a0*/  LEA R0, R39, UR4, 0x2 ;  /* 0x0000000427007c11 */ /* 0x000fca000f8e10ff */
[----:B--2---:R-:W-:-:S07]  /*52b0*/  VIADD R0, R0, 0xc00 ;  /* 0x00000c0000007836 */ /* 0x004fce0000000000 */
.L_x_128:
[----:B01----:R-:W0:Y:S01]  /*52c0*/  @!P0 LDC.64 R8, c[0x0][0x3d0] ;  /* 0x0000f400ff088b82 */ /* 0x003e220000000a00 */
[----:B------:R-:W-:Y:S01]  /*52d0*/  CS2R R2, SRZ ;  /* 0x0000000000027805 */ /* 0x000fe2000001ff00 */
[----:B------:R-:W-:Y:S01]  /*52e0*/  UISETP.NE.AND UP0, UPT, UR6, URZ, UPT ;  /* 0x000000ff0600728c */ /* 0x000fe2000bf05270 */
[----:B------:R-:W1:Y:S01]  /*52f0*/  LDS R15, [R0+-0xc00] ;  /* 0xfff40000000f7984 */ /* 0x000e620000000800 */
[----:B------:R-:W-:-:S03]  /*5300*/  SHF.R.S32.HI R19, RZ, 0x1f, R5 ;  /* 0x0000001fff137819 */ /* 0x000fc60000011405 */
[----:B------:R-:W2:Y:S04]  /*5310*/  LDS R17, [R0+-0x600] ;  /* 0xfffa000000117984 */ /* 0x000ea80000000800 */
[----:B0-----:R-:W3:Y:S01]  /*5320*/  @!P0 LDG.E.64 R2, desc[UR8][R8.64] ;  /* 0x0000000808028981 */ /* 0x001ee2000c1e1b00 */
[----:B------:R-:W-:-:S13]  /*5330*/  PLOP3.LUT P0, PT, PT, PT, UP0, 0x80, 0x8 ;  /* 0x000000000008781c */ /* 0x000fda0003f0f008 */
[----:B------:R-:W0:Y:S01]  /*5340*/  @!P0 LDC.64 R10, c[0x0][0x3d0] ;  /* 0x0000f400ff0a8b82 */ /* 0x000e220000000a00 */
[----:B---3--:R-:W-:-:S05]  /*5350*/  IADD3 R2, P1, PT, R5, R2, RZ ;  /* 0x0000000205027210 */ /* 0x008fca0007f3e0ff */
[----:B------:R-:W-:Y:S01]  /*5360*/  IMAD.X R3, R19, 0x1, R3, P1 ;  /* 0x0000000113037824 */ /* 0x000fe200008e0603 */
[----:B------:R-:W-:-:S04]  /*5370*/  LEA R6, P1, R2, UR10, 0x2 ;  /* 0x0000000a02067c11 */ /* 0x000fc8000f8210ff */
[----:B------:R-:W-:Y:S02]  /*5380*/  LEA.HI.X R7, R2, UR11, R3, 0x2, P1 ;  /* 0x0000000b02077c11 */ /* 0x000fe400088f1403 */
[----:B------:R-:W-:-:S03]  /*5390*/  CS2R R2, SRZ ;  /* 0x0000000000027805 */ /* 0x000fc6000001ff00 */
[----:B-1----:R1:W-:Y:S04]  /*53a0*/  STG.E desc[UR8][R6.64], R15 ;  /* 0x0000000f06007986 */ /* 0x0023e8000c101908 */
[----:B0-----:R-:W3:Y:S01]  /*53b0*/  @!P0 LDG.E.64 R2, desc[UR8][R10.64] ;  /* 0x000000080a028981 */ /* 0x001ee2000c1e1b00 */
[----:B------:R-:W0:Y:S03]  /*53c0*/  @!P0 LDC.64 R12, c[0x0][0x3d0] ;  /* 0x0000f400ff0c8b82 */ /* 0x000e260000000a00 */
[----:B------:R-:W4:Y:S01]  /*53d0*/  LDS R15, [R0] ;  /* 0x00000000000f7984 */ /* 0x000f220000000800 */
[----:B---3--:R-:W-:-:S05]  /*53e0*/  IADD3 R2, P1, PT, R5, R2, RZ ;  /* 0x0000000205027210 */ /* 0x008fca0007f3e0ff */
[----:B------:R-:W-:Y:S01]  /*53f0*/  IMAD.X R3, R19, 0x1, R3, P1 ;  /* 0x0000000113037824 */ /* 0x000fe200008e0603 */
[----:B------:R-:W-:-:S04]  /*5400*/  LEA R8, P1, R2, UR10, 0x2 ;  /* 0x0000000a02087c11 */ /* 0x000fc8000f8210ff */
[----:B------:R-:W-:Y:S02]  /*5410*/  LEA.HI.X R9, R2, UR11, R3, 0x2, P1 ;  /* 0x0000000b02097c11 */ /* 0x000fe400088f1403 */
[----:B------:R-:W-:-:S03]  /*5420*/  CS2R R2, SRZ ;  /* 0x0000000000027805 */ /* 0x000fc6000001ff00 */
[----:B--2---:R-:W-:Y:S04]  /*5430*/  STG.E desc[UR8][R8.64+0x600], R17 ;  /* 0x0006001108007986 */ /* 0x004fe8000c101908 */
[----:B0-----:R-:W2:Y:S01]  /*5440*/  @!P0 LDG.E.64 R2, desc[UR8][R12.64] ;  /* 0x000000080c028981 */ /* 0x001ea2000c1e1b00 */
[----:B------:R-:W0:Y:S03]  /*5450*/  @!P0 LDC.64 R10, c[0x0][0x3d0] ;  /* 0x0000f400ff0a8b82 */ /* 0x000e260000000a00 */
[----:B------:R3:W5:Y:S01]  /*5460*/  LDS R9, [R0+0x600] ;  /* 0x0006000000097984 */ /* 0x0007620000000800 */
[----:B--2---:R-:W-:-:S05]  /*5470*/  IADD3 R2, P1, PT, R5, R2, RZ ;  /* 0x0000000205027210 */ /* 0x004fca0007f3e0ff */
[----:B------:R-:W-:Y:S01]  /*5480*/  IMAD.X R3, R19, 0x1, R3, P1 ;  /* 0x0000000113037824 */ /* 0x000fe200008e0603 */
[----:B-1----:R-:W-:-:S04]  /*5490*/  LEA R6, P1, R2, UR10, 0x2 ;  /* 0x0000000a02067c11 */ /* 0x002fc8000f8210ff */
[----:B------:R-:W-:Y:S02]  /*54a0*/  LEA.HI.X R7, R2, UR11, R3, 0x2, P1 ;  /* 0x0000000b02077c11 */ /* 0x000fe400088f1403 */
[----:B------:R-:W-:-:S03]  /*54b0*/  CS2R R2, SRZ ;  /* 0x0000000000027805 */ /* 0x000fc6000001ff00 */
[----:B----4-:R1:W-:Y:S04]  /*54c0*/  STG.E desc[UR8][R6.64+0xc00], R15 ;  /* 0x000c000f06007986 */ /* 0x0103e8000c101908 */
[----:B0-----:R-:W2:Y:S01]  /*54d0*/  @!P0 LDG.E.64 R2, desc[UR8][R10.64] ;  /* 0x000000080a028981 */ /* 0x001ea2000c1e1b00 */
[----:B------:R-:W-:Y:S02]  /*54e0*/  VIADD R39, R39, 0x600 ;  /* 0x0000060027277836 */ /* 0x000fe40000000000 */
[----:B---3--:R-:W-:Y:S01]  /*54f0*/  VIADD R0, R0, 0x1800 ;  /* 0x0000180000007836 */ /* 0x008fe20000000000 */
[C---:B--2---:R-:W-:Y:S01]  /*5500*/  IADD3 R8, P1, PT, R5.reuse, R2, RZ ;  /* 0x0000000205087210 */ /* 0x044fe20007f3e0ff */
[----:B------:R-:W-:-:S04]  /*5510*/  VIADD R5, R5, 0x600 ;  /* 0x0000060005057836 */ /* 0x000fc80000000000 */
[----:B------:R-:W-:Y:S01]  /*5520*/  IMAD.X R3, R19, 0x1, R3, P1 ;  /* 0x0000000113037824 */ /* 0x000fe200008e0603 */
[----:B------:R-:W-:-:S04]  /*5530*/  LEA R2, P1, R8, UR10, 0x2 ;  /* 0x0000000a08027c11 */ /* 0x000fc8000f8210ff */
[----:B------:R-:W-:Y:S02]  /*5540*/  LEA.HI.X R3, R8, UR11, R3, 0x2, P1 ;  /* 0x0000000b08037c11 */ /* 0x000fe400088f1403 */
[----:B------:R-:W-:-:S03]  /*5550*/  ISETP.GE.AND P1, PT, R39, R4, PT ;  /* 0x000000042700720c */ /* 0x000fc60003f26270 */
[----:B-----5:R1:W-:Y:S10]  /*5560*/  STG.E desc[UR8][R2.64+0x1200], R9 ;  /* 0x0012000902007986 */ /* 0x0203f4000c101908 */
[----:B------:R-:W-:Y:S05]  /*5570*/  @!P1 BRA `(.L_x_128) ;  /* 0xfffffffc00509947 */ /* 0x000fea000383ffff */
[----:B------:R-:W-:Y:S05]  /*5580*/  EXIT ;  /* 0x000000000000794d */ /* 0x000fea0003800000 */
.L_x_0:
[----:B------:R-:W0:Y:S01]  /*5590*/  LDC R69, c[0x0][0x3ac] ;  /* 0x0000eb00ff457b82 */ /* 0x000e220000000800 */
[----:B------:R-:W-:Y:S01]  /*55a0*/  ISETP.NE.AND P0, PT, R51, RZ, PT ;  /* 0x000000ff3300720c */ /* 0x000fe20003f05270 */
[----:B------:R-:W-:Y:S01]  /*55b0*/  BSSY.RECONVERGENT B1, `(.L_x_129) ;  /* 0x0000625000017945 */ /* 0x000fe20003800200 */
[----:B0-----:R-:W-:-:S11]  /*55c0*/  IMAD.IADD R2, R69, 0x1, -R4 ;  /* 0x0000000145027824 */ /* 0x001fd600078e0a04 */
        /* <DEDUP_REMOVED lines=10> */
[----:B------:R-:W-:-:S04]  /*5670*/  IMAD R27, R6, 0x11, R3 ;  /* 0x00000011061b7824 */ /* 0x000fc800078e0203 */
[C---:B------:R-:W-:Y:S01]  /*5680*/  VIADD R3, R27.reuse, 0x20 ;  /* 0x000000201b037836 */ /* 0x040fe20000000000 */
[C---:B------:R-:W-:Y:S01]  /*5690*/  IADD3 R4, P0, P1, R27.reuse, UR4, R4 ;  /* 0x000000041b047c10 */ /* 0x040fe2000f91e004 */
[C---:B------:R-:W-:Y:S01]  /*56a0*/  VIADD R7, R27.reuse, 0x40 ;  /* 0x000000401b077836 */ /* 0x040fe20000000000 */
[CC--:B------:R-:W-:Y:S01]  /*56b0*/  ISETP.GE.AND P2, PT, R27.reuse, R2.reuse, PT ;  /* 0x000000021b00720c */ /* 0x0c0fe20003f46270 */
[----:B------:R-:W-:Y:S01]  /*56c0*/  VIADD R13, R27, 0xa0 ;  /* 0x000000a01b0d7836 */ /* 0x000fe20000000000 */
[-C--:B------:R-:W-:Y:S01]  /*56d0*/  ISETP.GE.AND P3, PT, R3, R2.reuse, PT ;  /* 0x000000020300720c */ /* 0x080fe20003f66270 */
[----:B------:R-:W-:Y:S01]  /*56e0*/  VIADD R3, R27, 0x60 ;  /* 0x000000601b037836 */ /* 0x000fe20000000000 */
[-C--:B------:R-:W-:Y:S01]  /*56f0*/  ISETP.GE.AND P4, PT, R7, R2.reuse, PT ;  /* 0x000000020700720c */ /* 0x080fe20003f86270 */
[----:B------:R-:W-:Y:S01]  /*5700*/  VIADD R15, R27, 0xc0 ;  /* 0x000000c01b0f7836 */ /* 0x000fe20000000000 */
[----:B------:R-:W-:Y:S02]  /*5710*/  IADD3.X R7, PT, PT, RZ, UR5, RZ, P0, P1 ;  /* 0x00000005ff077c10 */ /* 0x000fe400087e24ff */
[----:B------:R-:W-:Y:S01]  /*5720*/  ISETP.GE.AND P5, PT, R3, R2, PT ;  /* 0x000000020300720c */ /* 0x000fe20003fa6270 */
[----:B------:R-:W-:Y:S01]  /*5730*/  VIADD R3, R27, 0x80 ;  /* 0x000000801b037836 */ /* 0x000fe20000000000 */
[----:B---3--:R-:W-:-:S02]  /*5740*/  LEA R6, P0, R4, UR10, 0x2 ;  /* 0x0000000a04067c11 */ /* 0x008fc4000f8010ff */
[-C--:B------:R-:W-:Y:S02]  /*5750*/  ISETP.GE.AND P1, PT, R15, R2.reuse, PT ;  /* 0x000000020f00720c */ /* 0x080fe40003f26270 */
[----:B------:R-:W-:Y:S02]  /*5760*/  LEA.HI.X R7, R4, UR11, R7, 0x2, P0 ;  /* 0x0000000b04077c11 */ /* 0x000fe400080f1407 */
[-C--:B------:R-:W-:Y:S01]  /*5770*/  ISETP.GE.AND P6, PT, R3, R2.reuse, PT ;  /* 0x000000020300720c */ /* 0x080fe20003fc6270 */
[----:B------:R-:W-:Y:S01]  /*5780*/  VIADD R3, R27, 0xe0 ;  /* 0x000000e01b037836 */ /* 0x000fe20000000000 */
[-C--:B------:R-:W-:Y:S01]  /*5790*/  ISETP.GE.AND P0, PT, R13, R2.reuse, PT ;  /* 0x000000020d00720c */ /* 0x080fe20003f06270 */
[----:B------:R-:W-:Y:S01]  /*57a0*/  VIADD R13, R27, 0x100 ;  /* 0x000001001b0d7836 */ /* 0x000fe20000000000 */
[----:B------:R-:W2:Y:S02]  /*57b0*/  @!P2 LDG.E R5, desc[UR8][R6.64] ;  /* 0x000000080605a981 */ /* 0x000ea4000c1e1900 */
[-C--:B------:R-:W-:Y:S01]  /*57c0*/  ISETP.GE.AND P2, PT, R3, R2.reuse, PT ;  /* 0x000000020300720c */ /* 0x080fe20003f46270 */
[----:B------:R-:W-:Y:S01]  /*57d0*/  VIADD R3, R27, 0x120 ;  /* 0x000001201b037836 */ /* 0x000fe20000000000 */
[----:B------:R-:W3:Y:S01]  /*57e0*/  @!P3 LDG.E R8, desc[UR8][R6.64+0x80] ;  /* 0x000080080608b981 */ /* 0x000ee2000c1e1900 */
[----:B------:R-:W-:Y:S01]  /*57f0*/  ISETP.GE.AND P3, PT, R13, R2, PT ;  /* 0x000000020d00720c */ /* 0x000fe20003f66270 */
[----:B------:R-:W-:-:S02]  /*5800*/  VIADD R13, R27, 0x140 ;  /* 0x000001401b0d7836 */ /* 0x000fc40000000000 */
[----:B------:R-:W4:Y:S01]  /*5810*/  @!P4 LDG.E R9, desc[UR8][R6.64+0x100] ;  /* 0x000100080609c981 */ /* 0x000f22000c1e1900 */
[-C--:B------:R-:W-:Y:S01]  /*5820*/  ISETP.GE.AND P4, PT, R3, R2.reuse, PT ;  /* 0x000000020300720c */ /* 0x080fe20003f86270 */
[----:B------:R-:W-:Y:S02]  /*5830*/  VIADD R3, R27, 0x160 ;  /* 0x000001601b037836 */ /* 0x000fe40000000000 */
[----:B------:R-:W5:Y:S01]  /*5840*/  @!P5 LDG.E R10, desc[UR8][R6.64+0x180] ;  /* 0x00018008060ad981 */ /* 0x000f62000c1e1900 */
[-C--:B------:R-:W-:Y:S01]  /*5850*/  ISETP.GE.AND P5, PT, R13, R2.reuse, PT ;  /* 0x000000020d00720c */ /* 0x080fe20003fa6270 */
[----:B------:R-:W-:Y:S02]  /*5860*/  VIADD R13, R27, 0x180 ;  /* 0x000001801b0d7836 */ /* 0x000fe40000000000 */
[----:B------:R-:W5:Y:S01]  /*5870*/  @!P6 LDG.E R11, desc[UR8][R6.64+0x200] ;  /* 0x00020008060be981 */ /* 0x000f62000c1e1900 */
[----:B------:R-:W-:Y:S01]  /*5880*/  ISETP.GE.AND P6, PT, R3, R2, PT ;  /* 0x000000020300720c */ /* 0x000fe20003fc6270 */
[----:B------:R-:W-:-:S02]  /*5890*/  VIADD R3, R27, 0x1a0 ;  /* 0x000001a01b037836 */ /* 0x000fc40000000000 */
[----:B------:R-:W5:Y:S01]  /*58a0*/  @!P0 LDG.E R12, desc[UR8][R6.64+0x280] ;  /* 0x00028008060c8981 */ /* 0x000f62000c1e1900 */
        /* <DEDUP_REMOVED lines=9> */
[----:B------:R-:W-:-:S03]  /*5940*/  ISETP.GE.AND P3, PT, R3, R2, PT ;  /* 0x000000020300720c */ /* 0x000fc60003f66270 */
[----:B------:R-:W5:Y:S01]  /*5950*/  @!P4 LDG.E R18, desc[UR8][R6.64+0x480] ;  /* 0x000480080612c981 */ /* 0x000f62000c1e1900 */
[----:B------:R-:W-:-:S03]  /*5960*/  ISETP.GE.AND P4, PT, R13, R2, PT ;  /* 0x000000020d00720c */ /* 0x000fc60003f86270 */
[----:B------:R-:W5:Y:S04]  /*5970*/  @!P5 LDG.E R19, desc[UR8][R6.64+0x500] ;  /* 0x000500080613d981 */ /* 0x000f68000c1e1900 */
[----:B------:R-:W5:Y:S04]  /*5980*/  @!P6 LDG.E R20, desc[UR8][R6.64+0x580] ;  /* 0x000580080614e981 */ /* 0x000f68000c1e1900 */
[----:B------:R-:W5:Y:S04]  /*5990*/  @!P0 LDG.E R21, desc[UR8][R6.64+0x600] ;  /* 0x0006000806158981 */ /* 0x000f68000c1e1900 */
[----:B------:R-:W5:Y:S04]  /*59a0*/  @!P1 LDG.E R22, desc[UR8][R6.64+0x680] ;  /* 0x0006800806169981 */ /* 0x000f68000c1e1900 */
[----:B------:R-:W5:Y:S04]  /*59b0*/  @!P2 LDG.E R23, desc[UR8][R6.64+0x700] ;  /* 0x000700080617a981 */ /* 0x000f68000c1e1900 */
[----:B------:R-:W5:Y:S04]  /*59c0*/  @!P3 LDG.E R24, desc[UR8][R6.64+0x780] ;  /* 0x000780080618b981 */ /* 0x000f68000c1e1900 */
[----:B------:R0:W5:Y:S01]  /*59d0*/  @!P4 LDG.E R25, desc[UR8][R6.64+0x800] ;  /* 0x000800080619c981 */ /* 0x000162000c1e1900 */
[----:B------:R-:W1:Y:S01]  /*59e0*/  S2UR UR5, SR_CgaCtaId ;  /* 0x00000000000579c3 */ /* 0x000e620000008800 */
[----:B------:R-:W-:Y:S01]  /*59f0*/  SHF.R.U32.HI R3, RZ, 0x5, R56 ;  /* 0x00000005ff037819 */ /* 0x000fe20000011638 */
[----:B------:R-:W-:Y:S01]  /*5a00*/  UMOV UR4, 0x400 ;  /* 0x0000040000047882 */ /* 0x000fe20000000000 */
[----:B------:R-:W0:Y:S01]  /*5a10*/  S2R R4, SR_LANEID ;  /* 0x0000000000047919 */ /* 0x000e220000000000 */
[----:B------:R-:W-:Y:S01]  /*5a20*/  BSSY.RECONVERGENT B0, `(.L_x_131) ;  /* 0x0000275000007945 */ /* 0x000fe20003800200 */
[----:B-1----:R-:W-:Y:S01]  /*5a30*/  ULEA UR4, UR5, UR4, 0x18 ;  /* 0x0000000405047291 */ /* 0x002fe2000f8ec0ff */
[----:B0-----:R-:W-:-:S05]  /*5a40*/  IMAD R13, R3, 0x220, R4 ;  /* 0x00000220030d7824 */ /* 0x001fca00078e0204 */
[----:B------:R-:W-:-:S05]  /*5a50*/  LEA R13, R13, UR4, 0x2 ;  /* 0x000000040d0d7c11 */ /* 0x000fca000f8e10ff */
[----:B------:R-:W-:Y:S01]  /*5a60*/  IMAD R6, R4, 0x40, R13 ;  /* 0x0000004004067824 */ /* 0x000fe200078e020d */
[----:B--2---:R0:W-:Y:S04]  /*5a70*/  STS [R13], R5 ;  /* 0x000000050d007388 */ /* 0x0041e80000000800 */
[----:B---3--:R-:W-:Y:S04]  /*5a80*/  STS [R13+0x80], R8 ;  /* 0x000080080d007388 */ /* 0x008fe80000000800 */
[----:B----4-:R1:W-:Y:S01]  /*5a90*/  STS [R13+0x100], R9 ;  /* 0x000100090d007388 */ /* 0x0103e20000000800 */
[----:B0-----:R-:W-:-:S03]  /*5aa0*/  IMAD R5, R56, 0x11, RZ ;  /* 0x0000001138057824 */ /* 0x001fc600078e02ff */
[----:B-----5:R-:W-:Y:S01]  /*5ab0*/  STS [R13+0x180], R10 ;  /* 0x0001800a0d007388 */ /* 0x020fe20000000800 */
[C---:B------:R-:W-:Y:S01]  /*5ac0*/  VIADD R7, R5.reuse, 0x1 ;  /* 0x0000000105077836 */ /* 0x040fe20000000000 */
[CC--:B------:R-:W-:Y:S02]  /*5ad0*/  ISETP.GE.AND P2, PT, R5.reuse, R2.reuse, PT ;  /* 0x000000020500720c */ /* 0x0c0fe40003f46270 */
[----:B------:R0:W-:Y:S01]  /*5ae0*/  STS [R13+0x200], R11 ;  /* 0x0002000b0d007388 */ /* 0x0001e20000000800 */
[----:B-1----:R-:W-:Y:S01]  /*5af0*/  VIADD R9, R5, 0x2 ;  /* 0x0000000205097836 */ /* 0x002fe20000000000 */
[-C--:B------:R-:W-:Y:S02]  /*5b00*/  ISETP.GE.AND P3, PT, R7, R2.reuse, PT ;  /* 0x000000020700720c */ /* 0x080fe40003f66270 */
[----:B------:R-:W-:Y:S01]  /*5b10*/  STS [R13+0x280], R12 ;  /* 0x0002800c0d007388 */ /* 0x000fe20000000800 */
[----:B------:R-:W-:Y:S01]  /*5b20*/  VIADD R7, R5, 0x4 ;  /* 0x0000000405077836 */ /* 0x000fe20000000000 */
[----:B------:R-:W-:-:S02]  /*5b30*/  ISETP.GE.AND P4, PT, R9, R2, PT ;  /* 0x000000020900720c */ /* 0x000fc40003f86270 */
[----:B------:R-:W-:Y:S01]  /*5b40*/  STS [R13+0x300], R14 ;  /* 0x0003000e0d007388 */ /* 0x000fe20000000800 */
[----:B------:R-:W-:Y:S01]  /*5b50*/  VIADD R9, R5, 0x5 ;  /* 0x0000000505097836 */ /* 0x000fe20000000000 */
[-C--:B------:R-:W-:Y:S01]  /*5b60*/  ISETP.GE.AND P6, PT, R7, R2.reuse, PT ;  /* 0x000000020700720c */ /* 0x080fe20003fc6270 */
[C---:B0-----:R-:W-:Y:S01]  /*5b70*/  VIADD R11, R5.reuse, 0x3 ;  /* 0x00000003050b7836 */ /* 0x041fe20000000000 */
[----:B------:R-:W-:Y:S01]  /*5b80*/  STS [R13+0x380], R16 ;  /* 0x000380100d007388 */ /* 0x000fe20000000800 */
[----:B------:R-:W-:Y:S01]  /*5b90*/  VIADD R7, R5, 0x7 ;  /* 0x0000000705077836 */ /* 0x000fe20000000000 */
[-C--:B------:R-:W-:Y:S01]  /*5ba0*/  ISETP.GE.AND P0, PT, R9, R2.reuse, PT ;  /* 0x000000020900720c */ /* 0x080fe20003f06270 */
[----:B------:R-:W-:Y:S01]  /*5bb0*/  VIADD R9, R5, 0x8 ;  /* 0x0000000805097836 */ /* 0x000fe20000000000 */
[----:B------:R-:W-:Y:S01]  /*5bc0*/  STS [R13+0x400], R17 ;  /* 0x000400110d007388 */ /* 0x000fe20000000800 */
[----:B------:R-:W-:Y:S01]  /*5bd0*/  ISETP.GE.AND P5, PT, R11, R2, PT ;  /* 0x000000020b00720c */ /* 0x000fe20003fa6270 */
[----:B------:R-:W-:-:S02]  /*5be0*/  VIADD R11, R5, 0x6 ;  /* 0x00000006050b7836 */ /* 0x000fc40000000000 */
[----:B------:R-:W-:Y:S03]  /*5bf0*/  STS [R13+0x480], R18 ;  /* 0x000480120d007388 */ /* 0x000fe60000000800 */
[----:B------:R-:W-:Y:S01]  /*5c00*/  ISETP.GE.AND P1, PT, R11, R2, PT ;  /* 0x000000020b00720c */ /* 0x000fe20003f26270 */
        /* <DEDUP_REMOVED lines=21> */
[----:B-1----:R-:W-:Y:S02]  /*5d60*/  LOP3.LUT R65, R63, 0x1, RZ, 0xc0, !PT ;  /* 0x000000013f417812 */ /* 0x002fe400078ec0ff */
[----:B------:R-:W-:Y:S01]  /*5d70*/  SEL R58, R58, 0x1, !P2 ;  /* 0x000000013a3a7807 */ /* 0x000fe20005000000 */
[----:B------:R-:W1:Y:S01]  /*5d80*/  LDS R43, [R6+0x30] ;  /* 0x00003000062b7984 */ /* 0x000e620000000800 */
[----:B--2---:R-:W-:Y:S02]  /*5d90*/  LOP3.LUT R54, R57, 0x1, RZ, 0xc0, !PT ;  /* 0x0000000139367812 */ /* 0x004fe400078ec0ff */
[-C--:B------:R-:W-:Y:S01]  /*5da0*/  ISETP.GE.AND P2, PT, R7, R2.reuse, PT ;  /* 0x000000020700720c */ /* 0x080fe20003f46270 */
[----:B------:R-:W2:Y:S01]  /*5db0*/  LDS R42, [R6+0x34] ;  /* 0x00003400062a7984 */ /* 0x000ea20000000800 */
[----:B------:R-:W-:Y:S01]  /*5dc0*/  SEL R65, R65, 0x1, !P3 ;  /* 0x0000000141417807 */ /* 0x000fe20005800000 */
[----:B------:R-:W-:Y:S01]  /*5dd0*/  VIADD R7, R5, 0x9 ;  /* 0x0000000905077836 */ /* 0x000fe20000000000 */
[----:B---3--:R-:W-:Y:S01]  /*5de0*/  LOP3.LUT R59, R53, 0x1, RZ, 0xc0, !PT ;  /* 0x00000001353b7812 */ /* 0x008fe200078ec0ff */
[----:B------:R-:W3:Y:S01]  /*5df0*/  LDS R41, [R6+0x38] ;  /* 0x0000380006297984 */ /* 0x000ee20000000800 */
[----:B------:R-:W-:Y:S01]  /*5e00*/  SEL R54, R54, 0x1, !P4 ;  /* 0x0000000136367807 */ /* 0x000fe20006000000 */
[----:B------:R-:W-:Y:S01]  /*5e10*/  IMAD.IADD R61, R58, 0x1, R65 ;  /* 0x000000013a3d7824 */ /* 0x000fe200078e0241 */
[----:B----4-:R-:W-:Y:S01]  /*5e20*/  LOP3.LUT R52, R51, 0x1, RZ, 0xc0, !PT ;  /* 0x0000000133347812 */ /* 0x010fe200078ec0ff */
[----:B------:R-:W4:Y:S01]  /*5e30*/  LDS R40, [R6+0x3c] ;  /* 0x00003c0006287984 */ /* 0x000f220000000800 */
[----:B------:R-:W-:Y:S01]  /*5e40*/  ISETP.GE.AND P3, PT, R9, R2, PT ;  /* 0x000000020900720c */ /* 0x000fe20003f66270 */
[----:B------:R-:W-:Y:S01]  /*5e50*/  VIADD R9, R5, 0xa ;  /* 0x0000000a05097836 */ /* 0x000fe20000000000 */
[----:B------:R-:W-:Y:S01]  /*5e60*/  SEL R59, R59, 0x1, !P5 ;  /* 0x000000013b3b7807 */ /* 0x000fe20006800000 */
[----:B------:R5:W4:Y:S02]  /*5e70*/  LDS R38, [R6+0x40] ;  /* 0x0000400006267984 */ /* 0x000b240000000800 */
[----:B-----5:R-:W-:-:S02]  /*5e80*/  LOP3.LUT R39, R50, 0x1, RZ, 0xc0, !PT ;  /* 0x0000000132277812 */ /* 0x020fc400078ec0ff */
[----:B------:R-:W-:Y:S02]  /*5e90*/  SEL R52, R52, 0x1, !P6 ;  /* 0x0000000134347807 */ /* 0x000fe40007000000 */
[----:B------:R-:W-:Y:S02]  /*5ea0*/  LOP3.LUT R36, R49, 0x1, RZ, 0xc0, !PT ;  /* 0x0000000131247812 */ /* 0x000fe400078ec0ff */
[-C--:B------:R-:W-:Y:S01]  /*5eb0*/  ISETP.GE.AND P4, PT, R7, R2.reuse, PT ;  /* 0x000000020700720c */ /* 0x080fe20003f86270 */
[----:B------:R-:W-:Y:S01]  /*5ec0*/  VIADD R7, R5, 0xb ;  /* 0x0000000b05077836 */ /* 0x000fe20000000000 */
[----:B------:R-:W-:Y:S02]  /*5ed0*/  IADD3 R6, PT, PT, R54, R65, R58 ;  /* 0x0000004136067210 */ /* 0x000fe40007ffe03a */
[----:B------:R-:W-:Y:S01]  /*5ee0*/  ISETP.GE.AND P5, PT, R9, R2, PT ;  /* 0x000000020900720c */ /* 0x000fe20003fa6270 */
[----:B------:R-:W-:Y:S01]  /*5ef0*/  VIADD R9, R5, 0xc ;  /* 0x0000000c05097836 */ /* 0x000fe20000000000 */
[----:B------:R-:W-:-:S02]  /*5f00*/  SEL R39, R39, 0x1, !P0 ;  /* 0x0000000127277807 */ /* 0x000fc40004000000 */
[----:B------:R-:W-:Y:S02]  /*5f10*/  LOP3.LUT R37, R48, 0x1, RZ, 0xc0, !PT ;  /* 0x0000000130257812 */ /* 0x000fe400078ec0ff */
[----:B------:R-:W-:Y:S02]  /*5f20*/  SEL R36, R36, 0x1, !P1 ;  /* 0x0000000124247807 */ /* 0x000fe40004800000 */
[----:B------:R-:W-:Y:S02]  /*5f30*/  LOP3.LUT R34, R47, 0x1, RZ, 0xc0, !PT ;  /* 0x000000012f227812 */ /* 0x000fe400078ec0ff */
        /* <DEDUP_REMOVED lines=11> */
[----:B0-----:R-:W-:Y:S02]  /*5ff0*/  LOP3.LUT R33, R44, 0x1, RZ, 0xc0, !PT ;  /* 0x000000012c217812 */ /* 0x001fe400078ec0ff */
[----:B-1----:R-:W-:Y:S02]  /*6000*/  LOP3.LUT R30, R43, 0x1, RZ, 0xc0, !PT ;  /* 0x000000012b1e7812 */ /* 0x002fe400078ec0ff */
[----:B------:R-:W-:Y:S02]  /*6010*/  SEL R32, R32, 0x1, !P5 ;  /* 0x0000000120207807 */ /* 0x000fe40006800000 */
[----:B------:R-:W-:Y:S02]  /*6020*/  IADD3 R6, PT, PT, R34, R37, R6 ;  /* 0x0000002522067210 */ /* 0x000fe40007ffe006 */
[-C--:B------:R-:W-:Y:S01]  /*6030*/  ISETP.GE.AND P1, PT, R7, R2.reuse, PT ;  /* 0x000000020700720c */ /* 0x080fe20003f26270 */
[----:B------:R-:W-:Y:S01]  /*6040*/  VIADD R7, R5, 0xf ;  /* 0x0000000f05077836 */ /* 0x000fe20000000000 */
[----:B------:R-:W-:Y:S01]  /*6050*/  ISETP.GE.AND P2, PT, R9, R2, PT ;  /* 0x000000020900720c */ /* 0x000fe20003f46270 */
[----:B------:R-:W-:Y:S01]  /*6060*/  VIADD R5, R5, 0x10 ;  /* 0x0000001005057836 */ /* 0x000fe20000000000 */
[----:B--2---:R-:W-:-:S02]  /*6070*/  LOP3.LUT R31, R42, 0x1, RZ, 0xc0, !PT ;  /* 0x000000012a1f7812 */ /* 0x004fc400078ec0ff */
[----:B---3--:R-:W-:Y:S02]  /*6080*/  LOP3.LUT R28, R41, 0x1, RZ, 0xc0, !PT ;  /* 0x00000001291c7812 */ /* 0x008fe400078ec0ff */
[----:B------:R-:W-:Y:S02]  /*6090*/  SEL R33, R33, 0x1, !P6 ;  /* 0x0000000121217807 */ /* 0x000fe40007000000 */
[----:B------:R-:W-:Y:S02]  /*60a0*/  SEL R30, R30, 0x1, !P0 ;  /* 0x000000011e1e7807 */ /* 0x000fe40004000000 */
[----:B------:R-:W-:Y:S01]  /*60b0*/  IADD3 R6, PT, PT, R32, R35, R6 ;  /* 0x0000002320067210 */ /* 0x000fe20007ffe006 */
[----:B------:R-:W-:Y:S01]  /*60c0*/  BAR.SYNC.DEFER_BLOCKING 0x0 ;  /* 0x0000000000007b1d */ /* 0x000fe20000010000 */
[-C--:B------:R-:W-:Y:S02]  /*60d0*/  ISETP.GE.AND P3, PT, R7, R2.reuse, PT ;  /* 0x000000020700720c */ /* 0x080fe40003f66270 */
[----:B------:R-:W-:-:S02]  /*60e0*/  ISETP.GE.AND P4, PT, R5, R2, PT ;  /* 0x000000020500720c */ /* 0x000fc40003f86270 */
[----:B----4-:R-:W-:Y:S02]  /*60f0*/  LOP3.LUT R29, R40, 0x1, RZ, 0xc0, !PT ;  /* 0x00000001281d7812 */ /* 0x010fe400078ec0ff */
[----:B------:R-:W-:Y:S02]  /*6100*/  LOP3.LUT R14, R38, 0x1, RZ, 0xc0, !PT ;  /* 0x00000001260e7812 */ /* 0x000fe400078ec0ff */
[----:B------:R-:W-:Y:S02]  /*6110*/  SEL R31, R31, 0x1, !P1 ;  /* 0x000000011f1f7807 */ /* 0x000fe40004800000 */
[----:B------:R-:W-:Y:S02]  /*6120*/  SEL R28, R28, 0x1, !P2 ;  /* 0x000000011c1c7807 */ /* 0x000fe40005000000 */
[----:B------:R-:W-:Y:S02]  /*6130*/  IADD3 R6, PT, PT, R30, R33, R6 ;  /* 0x000000211e067210 */ /* 0x000fe40007ffe006 */
[----:B------:R-:W-:-:S02]  /*6140*/  SEL R29, R29, 0x1, !P3 ;  /* 0x000000011d1d7807 */ /* 0x000fc40005800000 */
[----:B------:R-:W-:Y:S02]  /*6150*/  SEL R14, R14, 0x1, !P4 ;  /* 0x000000010e0e7807 */ /* 0x000fe40006000000 */
[----:B------:R-:W-:Y:S02]  /*6160*/  IADD3 R6, PT, PT, R28, R31, R6 ;  /* 0x0000001f1c067210 */ /* 0x000fe40007ffe006 */
[----:B------:R-:W-:Y:S02]  /*6170*/  ISETP.NE.AND P1, PT, R4, 0x1f, PT ;  /* 0x0000001f0400780c */ /* 0x000fe40003f25270 */
[----:B------:R-:W-:Y:S02]  /*6180*/  IADD3 R6, PT, PT, R14, R29, R6 ;  /* 0x0000001d0e067210 */ /* 0x000fe40007ffe006 */
[----:B------:R-:W-:-:S03]  /*6190*/  ISETP.NE.AND P2, PT, R4, RZ, PT ;  /* 0x000000ff0400720c */ /* 0x000fc60003f45270 */
[----:B------:R-:W0:Y:S06]  /*61a0*/  SHFL.UP P0, R7, R6, 0x1, RZ ;  /* 0x0420000006077989 */ /* 0x000e2c00000000ff */
[----:B------:R-:W-:Y:S01]  /*61b0*/  @!P1 LEA R10, R3, UR4, 0x2 ;  /* 0x00000004030a9c11 */ /* 0x000fe2000f8e10ff */
[----:B0-----:R-:W-:Y:S02]  /*61c0*/  @P0 IMAD.IADD R7, R6, 0x1, R7 ;  /* 0x0000000106070824 */ /* 0x001fe400078e0207 */
[----:B------:R-:W-:-:S03]  /*61d0*/  IMAD.IADD R6, R54, 0x1, R61 ;  /* 0x0000000136067824 */ /* 0x000fc600078e023d */
[----:B------:R-:W0:Y:S01]  /*61e0*/  SHFL.UP P0, R2, R7, 0x2, RZ ;  /* 0x0440000007027989 */ /* 0x000e2200000000ff */
[----:B------:R-:W-:-:S04]  /*61f0*/  IMAD.IADD R13, R59, 0x1, R6 ;  /* 0x000000013b0d7824 */ /* 0x000fc800078e0206 */
[----:B------:R-:W-:-:S04]  /*6200*/  IMAD.IADD R12, R52, 0x1, R13 ;  /* 0x00000001340c7824 */ /* 0x000fc800078e020d */
[----:B------:R-:W-:Y:S02]  /*6210*/  IMAD.IADD R11, R39, 0x1, R12 ;  /* 0x00000001270b7824 */ /* 0x000fe400078e020c */
[----:B0-----:R-:W-:-:S05]  /*6220*/  @P0 IMAD.IADD R2, R7, 0x1, R2 ;  /* 0x0000000107020824 */ /* 0x001fca00078e0202 */
[----:B------:R-:W0:Y:S02]  /*6230*/  SHFL.UP P0, R9, R2, 0x4, RZ ;  /* 0x0480000002097989 */ /* 0x000e2400000000ff */
[----:B0-----:R-:W-:-:S05]  /*6240*/  @P0 IMAD.IADD R9, R2, 0x1, R9 ;  /* 0x0000000102090824 */ /* 0x001fca00078e0209 */
[----:B------:R-:W0:Y:S02]  /*6250*/  SHFL.UP P0, R8, R9, 0x8, RZ ;  /* 0x0500000009087989 */ /* 0x000e2400000000ff */
[----:B0-----:R-:W-:Y:S02]  /*6260*/  @P0 IMAD.IADD R8, R9, 0x1, R8 ;  /* 0x0000000109080824 */ /* 0x001fe400078e0208 */
[----:B------:R-:W0:Y:S03]  /*6270*/  LDC R9, c[0x0][0x374] ;  /* 0x0000dd00ff097b82 */ /* 0x000e260000000800 */
[----:B------:R-:W1:Y:S01]  /*6280*/  SHFL.UP P0, R5, R8, 0x10, RZ ;  /* 0x0600000008057989 */ /* 0x000e6200000000ff */
[----:B0-----:R-:W-:Y:S02]  /*6290*/  IMAD R0, R9, UR6, R0 ;  /* 0x0000000609007c24 */ /* 0x001fe4000f8e0200 */
[----:B-1----:R-:W-:Y:S01]  /*62a0*/  @P0 IMAD.IADD R5, R8, 0x1, R5 ;  /* 0x0000000108050824 */ /* 0x002fe200078e0205 */
[----:B------:R-:W-:-:S04]  /*62b0*/  ISETP.NE.AND P0, PT, R3, 0x2, PT ;  /* 0x000000020300780c */ /* 0x000fc80003f05270 */
[----:B------:R0:W-:Y:S01]  /*62c0*/  @!P1 STS [R10], R5 ;  /* 0x000000050a009388 */ /* 0x0001e20000000800 */
[----:B------:R-:W-:Y:S01]  /*62d0*/  BAR.SYNC.DEFER_BLOCKING 0x0 ;  /* 0x0000000000007b1d */ /* 0x000fe20000010000 */
[----:B------:R-:W-:Y:S01]  /*62e0*/  ISETP.NE.AND P1, PT, R3, 0x3, PT ;  /* 0x000000030300780c */ /* 0x000fe20003f25270 */
[----:B0-----:R-:W-:-:S04]  /*62f0*/  IMAD.IADD R10, R36, 0x1, R11 ;  /* 0x00000001240a7824 */ /* 0x001fc800078e020b */
[----:B------:R-:W-:-:S04]  /*6300*/  IMAD.IADD R9, R37, 0x1, R10 ;  /* 0x0000000125097824 */ /* 0x000fc800078e020a */
[----:B------:R-:W-:Y:S01]  /*6310*/  IMAD.IADD R8, R34, 0x1, R9 ;  /* 0x0000000122087824 */ /* 0x000fe200078e0209 */
[----:B------:R-:W0:Y:S04]  /*6320*/  LDS.128 R16, [UR4] ;  /* 0x00000004ff107984 */ /* 0x000e280008000c00 */
[----:B------:R-:W1:Y:S04]  /*6330*/  LDS.128 R20, [UR4+0x10] ;  /* 0x00001004ff147984 */ /* 0x000e680008000c00 */
[----:B------:R-:W2:Y:S01]  /*6340*/  LDS.128 R24, [UR4+0x20] ;  /* 0x00002004ff187984 */ /* 0x000ea20008000c00 */
[----:B0-----:R-:W-:-:S05]  /*6350*/  IMAD.IADD R7, R16, 0x1, R17 ;  /* 0x0000000110077824 */ /* 0x001fca00078e0211 */
[----:B------:R-:W-:Y:S01]  /*6360*/  SEL R2, R7, R16, !P0 ;  /* 0x0000001007027207 */ /* 0x000fe20004000000 */
[----:B------:R-:W-:Y:S01]  /*6370*/  IMAD.IADD R7, R18, 0x1, R7 ;  /* 0x0000000112077824 */ /* 0x000fe200078e0207 */
[----:B------:R-:W-:-:S04]  /*6380*/  ISETP.NE.AND P0, PT, R3, 0x4, PT ;  /* 0x000000040300780c */ /* 0x000fc80003f05270 */
[----:B------:R-:W-:Y:S01]  /*6390*/  SEL R2, R7, R2, !P1 ;  /* 0x0000000207027207 */ /* 0x000fe20004800000 */
[----:B------:R-:W-:Y:S01]  /*63a0*/  IMAD.IADD R7, R19, 0x1, R7 ;  /* 0x0000000113077824 */ /* 0x000fe200078e0207 */
[----:B------:R-:W-:-:S04]  /*63b0*/  ISETP.NE.AND P1, PT, R3, 0x5, PT ;  /* 0x000000050300780c */ /* 0x000fc80003f25270 */
[C---:B------:R-:W-:Y:S01]  /*63c0*/  SEL R2, R7.reuse, R2, !P0 ;  /* 0x0000000207027207 */ /* 0x040fe20004000000 */
[----:B-1----:R-:W-:Y:S01]  /*63d0*/  IMAD.IADD R7, R7, 0x1, R20 ;  /* 0x0000000107077824 */ /* 0x002fe200078e0214 */
[----:B------:R-:W-:-:S04]  /*63e0*/  ISETP.NE.AND P0, PT, R3, 0x6, PT ;  /* 0x000000060300780c */ /* 0x000fc80003f05270 */
[----:B------:R-:W-:Y:S01]  /*63f0*/  SEL R2, R7, R2, !P1 ;  /* 0x0000000207027207 */ /* 0x000fe20004800000 */
[----:B------:R-:W-:Y:S01]  /*6400*/  IMAD.IADD R7, R21, 0x1, R7 ;  /* 0x0000000115077824 */ /* 0x000fe200078e0207 */
[----:B------:R-:W-:-:S04]  /*6410*/  ISETP.NE.AND P1, PT, R3, 0x7, PT ;  /* 0x000000070300780c */ /* 0x000fc80003f25270 */
[----:B------:R-:W-:Y:S01]  /*6420*/  SEL R2, R7, R2, !P0 ;  /* 0x0000000207027207 */ /* 0x000fe20004000000 */
[----:B------:R-:W-:Y:S01]  /*6430*/  IMAD.IADD R7, R22, 0x1, R7 ;  /* 0x0000000116077824 */ /* 0x000fe200078e0207 */
[----:B------:R-:W-:-:S04]  /*6440*/  ISETP.NE.AND P0, PT, R3, 0x8, PT ;  /* 0x000000080300780c */ /* 0x000fc80003f05270 */
[----:B------:R-:W-:Y:S01]  /*6450*/  SEL R2, R7, R2, !P1 ;  /* 0x0000000207027207 */ /* 0x000fe20004800000 */
[----:B------:R-:W-:Y:S01]  /*6460*/  IMAD.IADD R7, R23, 0x1, R7 ;  /* 0x0000000117077824 */ /* 0x000fe200078e0207 */
[----:B------:R-:W-:-:S04]  /*6470*/  ISETP.NE.AND P1, PT, R3, 0x9, PT ;  /* 0x000000090300780c */ /* 0x000fc80003f25270 */
[C---:B------:R-:W-:Y:S01]  /*6480*/  SEL R2, R7.reuse, R2, !P0 ;  /* 0x0000000207027207 */ /* 0x040fe20004000000 */
[----:B--2---:R-:W-:Y:S01]  /*6490*/  IMAD.IADD R7, R7, 0x1, R24 ;  /* 0x0000000107077824 */ /* 0x004fe200078e0218 */
[----:B------:R-:W-:-:S04]  /*64a0*/  ISETP.NE.AND P0, PT, R3, 0xa, PT ;  /* 0x0000000a0300780c */ /* 0x000fc80003f05270 */
[----:B------:R-:W-:Y:S01]  /*64b0*/  SEL R2, R7, R2, !P1 ;  /* 0x0000000207027207 */ /* 0x000fe20004800000 */
[----:B------:R-:W-:Y:S01]  /*64c0*/  IMAD.IADD R7, R25, 0x1, R7 ;  /* 0x0000000119077824 */ /* 0x000fe200078e0207 */
[----:B------:R-:W-:Y:S01]  /*64d0*/  ISETP.NE.AND P1, PT, R3, 0xb, PT ;  /* 0x0000000b0300780c */ /* 0x000fe20003f25270 */
[----:B------:R-:W-:Y:S02]  /*64e0*/  IMAD R3, R0, -0x1980, R69 ;  /* 0xffffe68000037824 */ /* 0x000fe400078e0245 */
[----:B------:R-:W-:Y:S01]  /*64f0*/  IMAD.IADD R0, R26, 0x1, R7 ;  /* 0x000000011a007824 */ /* 0x000fe200078e0207 */
[----:B------:R-:W-:Y:S01]  /*6500*/  SEL R2, R7, R2, !P0 ;  /* 0x0000000207027207 */ /* 0x000fe20004000000 */
[----:B------:R-:W-:Y:S01]  /*6510*/  IMAD.IADD R7, R35, 0x1, R8 ;  /* 0x0000000123077824 */ /* 0x000fe200078e0208 */
[----:B------:R-:W-:Y:S02]  /*6520*/  ISETP.GE.U32.AND P0, PT, R56, 0x20, PT ;  /* 0x000000203800780c */ /* 0x000fe40003f06070 */
[----:B------:R-:W-:Y:S01]  /*6530*/  IADD3 R55, PT, PT, R0, R3, R27 ;  /* 0x0000000300377210 */ /* 0x000fe20007ffe01b */
[----:B------:R-:W-:Y:S01]  /*6540*/  IMAD.IADD R62, R32, 0x1, R7 ;  /* 0x00000001203e7824 */ /* 0x000fe200078e0207 */
[----:B------:R-:W-:-:S03]  /*6550*/  SEL R15, R0, R2, !P1 ;  /* 0x00000002000f7207 */ /* 0x000fc60004800000 */
[----:B------:R-:W-:Y:S01]  /*6560*/  IMAD.IADD R60, R33, 0x1, R62 ;  /* 0x00000001213c7824 */ /* 0x000fe200078e023e */
[----:B------:R-:W-:-:S03]  /*6570*/  SEL R15, R15, RZ, P0 ;  /* 0x000000ff0f0f7207 */ /* 0x000fc60000000000 */
[----:B------:R-:W-:-:S04]  /*6580*/  IMAD.IADD R4, R30, 0x1, R60 ;  /* 0x000000011e047824 */ /* 0x000fc800078e023c */
[----:B------:R-:W-:-:S04]  /*6590*/  IMAD.IADD R3, R31, 0x1, R4 ;  /* 0x000000011f037824 */ /* 0x000fc800078e0204 */
[----:B------:R-:W-:-:S04]  /*65a0*/  IMAD.IADD R2, R28, 0x1, R3 ;  /* 0x000000011c027824 */ /* 0x000fc800078e0203 */
[----:B------:R-:W-:-:S05]  /*65b0*/  IMAD.IADD R0, R29, 0x1, R2 ;  /* 0x000000011d007824 */ /* 0x000fca00078e0202 */
[----:B------:R-:W-:-:S04]  /*65c0*/  IADD3 R5, PT, PT, R5, -R14, -R0 ;  /* 0x8000000e05057210 */ /* 0x000fc80007ffe800 */
[----:B------:R-:W-:-:S05]  /*65d0*/  SEL R64, R5, RZ, P2 ;  /* 0x000000ff05407207 */ /* 0x000fca0001000000 */
[----:B------:R-:W-:Y:S02]  /*65e0*/  IMAD.IADD R71, R15, 0x1, R64 ;  /* 0x000000010f477824 */ /* 0x000fe400078e0240 */
[----:B------:R-:W-:Y:S02]  /*65f0*/  VIADD R15, R55, 0xffffe680 ;  /* 0xffffe680370f7836 */ /* 0x000fe40000000000 */
[--C-:B------:R-:W-:Y:S02]  /*6600*/  IMAD.IADD R55, R6, 0x1, R71.reuse ;  /* 0x0000000106377824 */ /* 0x100fe400078e0247 */
[--C-:B------:R-:W-:Y:S01]  /*6610*/  IMAD.IADD R61, R61, 0x1, R71.reuse ;  /* 0x000000013d3d7824 */ /* 0x100fe200078e0247 */
[----:B------:R-:W-:Y:S01]  /*6620*/  ISETP.GT.AND P0, PT, R15, 0x180, PT ;  /* 0x000001800f00780c */ /* 0x000fe20003f04270 */
[--C-:B------:R-:W-:Y:S02]  /*6630*/  IMAD.IADD R13, R13, 0x1, R71.reuse ;  /* 0x000000010d0d7824 */ /* 0x100fe400078e0247 */
[----:B------:R-:W-:-:S02]  /*6640*/  IMAD.IADD R12, R12, 0x1, R71 ;  /* 0x000000010c0c7824 */ /* 0x000fc400078e0247 */
[--C-:B------:R-:W-:Y:S02]  /*6650*/  IMAD.IADD R11, R11, 0x1, R71.reuse ;  /* 0x000000010b0b7824 */ /* 0x100fe400078e0247 */
[--C-:B------:R-:W-:Y:S02]  /*6660*/  IMAD.IADD R10, R10, 0x1, R71.reuse ;  /* 0x000000010a0a7824 */ /* 0x100fe400078e0247 */
[--C-:B------:R-:W-:Y:S02]  /*6670*/  IMAD.IADD R9, R9, 0x1, R71.reuse ;  /* 0x0000000109097824 */ /* 0x100fe400078e0247 */
[--C-:B------:R-:W-:Y:S02]  /*6680*/  IMAD.IADD R8, R8, 0x1, R71.reuse ;  /* 0x0000000108087824 */ /* 0x100fe400078e0247 */
[--C-:B------:R-:W-:Y:S02]  /*6690*/  IMAD.IADD R7, R7, 0x1, R71.reuse ;  /* 0x0000000107077824 */ /* 0x100fe400078e0247 */
[----:B------:R-:W-:-:S02]  /*66a0*/  IMAD.IADD R6, R62, 0x1, R71 ;  /* 0x000000013e067824 */ /* 0x000fc400078e0247 */
[--C-:B------:R-:W-:Y:S02]  /*66b0*/  IMAD.IADD R5, R60, 0x1, R71.reuse ;  /* 0x000000013c057824 */ /* 0x100fe400078e0247 */
[--C-:B------:R-:W-:Y:S02]  /*66c0*/  IMAD.IADD R4, R4, 0x1, R71.reuse ;  /* 0x0000000104047824 */ /* 0x100fe400078e0247 */
[--C-:B------:R-:W-:Y:S02]  /*66d0*/  IMAD.IADD R3, R3, 0x1, R71.reuse ;  /* 0x0000000103037824 */ /* 0x100fe400078e0247 */
[--C-:B------:R-:W-:Y:S02]  /*66e0*/  IMAD.IADD R2, R2, 0x1, R71.reuse ;  /* 0x0000000102027824 */ /* 0x100fe400078e0247 */
[--C-:B------:R-:W-:Y:S02]  /*66f0*/  IMAD.IADD R0, R0, 0x1, R71.reuse ;  /* 0x0000000100007824 */ /* 0x100fe400078e0247 */
[----:B------:R-:W-:Y:S01]  /*6700*/  IMAD.IADD R73, R58, 0x1, R71 ;  /* 0x000000013a497824 */ /* 0x000fe200078e0247 */
[----:B------:R-:W-:Y:S06]  /*6710*/  @P0 BRA `(.L_x_132) ;  /* 0x00000010003c0947 */ /* 0x000fec0003800000 */
[----:B------:R-:W-:Y:S01]  /*6720*/  ISETP.GE.AND P0, PT, R71, R15, PT ;  /* 0x0000000f4700720c */ /* 0x000fe20003f06270 */
[----:B------:R-:W-:Y:S03]  /*6730*/  BSSY.RECONVERGENT B2, `(.L_x_133) ;  /* 0x000000e000027945 */ /* 0x000fe60003800200 */
[----:B------:R-:W-:-:S13]  /*6740*/  ISETP.NE.AND P0, PT, R58, RZ, !P0 ;  /* 0x000000ff3a00720c */ /* 0x000fda0004705270 */
[----:B------:R-:W-:Y:S05]  /*6750*/  @!P0 BRA `(.L_x_134) ;  /* 0x00000000002c8947 */ /* 0x000fea0003800000 */
[----:B------:R-:W-:Y:S01]  /*6760*/  UISETP.NE.AND UP0, UPT, UR7, URZ, UPT ;  /* 0x000000ff0700728c */ /* 0x000fe2000bf05270 */
[----:B------:R-:W-:Y:S01]  /*6770*/  CS2R R16, SRZ ;  /* 0x0000000000107805 */ /* 0x000fe2000001ff00 */
[----:B------:R-:W0:Y:S07]  /*6780*/  LDCU.64 UR10, c[0x0][0x390] ;  /* 0x00007200ff0a77ac */ /* 0x000e2e0008000a00 */
[----:B------:R-:W-:Y:S05]  /*6790*/  BRA.U UP0, `(.L_x_135) ;  /* 0x0000000100087547 */ /* 0x000fea000b800000 */
[----:B------:R-:W1:Y:S02]  /*67a0*/  LDC.64 R16, c[0x0][0x3d0] ;  /* 0x0000f400ff107b82 */ /* 0x000e640000000a00 */
[----:B-1----:R-:W5:Y:S02]  /*67b0*/  LDG.E.64 R16, desc[UR8][R16.64] ;  /* 0x0000000810107981 */ /* 0x002f64000c1e1b00 */
.L_x_135:
[----:B-----5:R-:W-:-:S04]  /*67c0*/  IADD3 R18, P0, PT, R71, R16, RZ ;  /* 0x0000001047127210 */ /* 0x020fc80007f1e0ff */
[----:B------:R-:W-:Y:S02]  /*67d0*/  LEA.HI.X.SX32 R17, R71, R17, 0x1, P0 ;  /* 0x0000001147117211 */ /* 0x000fe400000f0eff */
[----:B0-----:R-:W-:-:S04]  /*67e0*/  LEA R16, P0, R18, UR10, 0x2 ;  /* 0x0000000a12107c11 */ /* 0x001fc8000f8010ff */
[----:B------:R-:W-:-:S05]  /*67f0*/  LEA.HI.X R17, R18, UR11, R17, 0x2, P0 ;  /* 0x0000000b12117c11 */ /* 0x000fca00080f1411 */
[----:B------:R0:W-:Y:S04]  /*6800*/  STG.E desc[UR8][R16.64], R67 ;  /* 0x0000004310007986 */ /* 0x0001e8000c101908 */
.L_x_134:
[----:B------:R-:W-:Y:S05]  /*6810*/  BSYNC.RECONVERGENT B2 ;  /* 0x0000000000027941 */ /* 0x000fea0003800200 */
.L_x_133:
[----:B------:R-:W-:Y:S01]  /*6820*/  ISETP.GE.AND P0, PT, R73, R15, PT ;  /* 0x0000000f4900720c */ /* 0x000fe20003f06270 */
[----:B------:R-:W-:Y:S03]  /*6830*/  BSSY.RECONVERGENT B2, `(.L_x_136) ;  /* 0x000000e000027945 */ /* 0x000fe60003800200 */
[----:B------:R-:W-:-:S13]  /*6840*/  ISETP.EQ.OR P0, PT, R65, RZ, P0 ;  /* 0x000000ff4100720c */ /* 0x000fda0000702670 */
[----:B------:R-:W-:Y:S05]  /*6850*/  @P0 BRA `(.L_x_137) ;  /* 0x00000000002c0947 */ /* 0x000fea0003800000 */
[----:B------:R-:W-:Y:S01]  /*6860*/  UISETP.NE.AND UP0, UPT, UR7, URZ, UPT ;  /* 0x000000ff0700728c */ /* 0x000fe2000bf05270 */
[----:B0-----:R-:W-:Y:S01]  /*6870*/  CS2R R16, SRZ ;  /* 0x0000000000107805 */ /* 0x001fe2000001ff00 */
[----:B------:R-:W0:Y:S07]  /*6880*/  LDCU.64 UR10, c[0x0][0x390] ;  /* 0x00007200ff0a77ac */ /* 0x000e2e0008000a00 */
[----:B------:R-:W-:Y:S05]  /*6890*/  BRA.U UP0, `(.L_x_138) ;  /* 0x0000000100087547 */ /* 0x000fea000b800000 */
[----:B------:R-:W1:Y:S02]  /*68a0*/  LDC.64 R16, c[0x0][0x3d0] ;  /* 0x0000f400ff107b82 */ /* 0x000e640000000a00 */
[----:B-1----:R-:W5:Y:S02]  /*68b0*/  LDG.E.64 R16, desc[UR8][R16.64] ;  /* 0x0000000810107981 */ /* 0x002f64000c1e1b00 */
.L_x_138:
[----:B-----5:R-:W-:-:S04]  /*68c0*/  IADD3 R18, P0, PT, R73, R16, RZ ;  /* 0x0000001049127210 */ /* 0x020fc80007f1e0ff */
[----:B------:R-:W-:Y:S02]  /*68d0*/  LEA.HI.X.SX32 R17, R73, R17, 0x1, P0 ;  /* 0x0000001149117211 */ /* 0x000fe400000f0eff */
[----:B0-----:R-:W-:-:S04]  /*68e0*/  LEA R16, P0, R18, UR10, 0x2 ;  /* 0x0000000a12107c11 */ /* 0x001fc8000f8010ff */
[----:B------:R-:W-:-:S05]  /*68f0*/  LEA.HI.X R17, R18, UR11, R17, 0x2, P0 ;  /* 0x0000000b12117c11 */ /* 0x000fca00080f1411 */
[----:B------:R1:W-:Y:S04]  /*6900*/  STG.E desc[UR8][R16.64], R63 ;  /* 0x0000003f10007986 */ /* 0x0003e8000c101908 */
.L_x_137:
[----:B------:R-:W-:Y:S05]  /*6910*/  BSYNC.RECONVERGENT B2 ;  /* 0x0000000000027941 */ /* 0x000fea0003800200 */
.L_x_136:
[----:B------:R-:W-:Y:S01]  /*6920*/  ISETP.GE.AND P0, PT, R61, R15, PT ;  /* 0x0000000f3d00720c */ /* 0x000fe20003f06270 */
[----:B------:R-:W-:Y:S03]  /*6930*/  BSSY.RECONVERGENT B2, `(.L_x_139) ;  /* 0x000000e000027945 */ /* 0x000fe60003800200 */
[----:B------:R-:W-:-:S13]  /*6940*/  ISETP.EQ.OR P0, PT, R54, RZ, P0 ;  /* 0x000000ff3600720c */ /* 0x000fda0000702670 */
[----:B------:R-:W-:Y:S05]  /*6950*/  @P0 BRA `(.L_x_140) ;  /* 0x00000000002c0947 */ /* 0x000fea0003800000 */
[----:B------:R-:W-:Y:S01]  /*6960*/  UISETP.NE.AND UP0, UPT, UR7, URZ, UPT ;  /* 0x000000ff0700728c */ /* 0x000fe2000bf05270 */
[----:B01----:R-:W-:Y:S01]  /*6970*/  CS2R R16, SRZ ;  /* 0x0000000000107805 */ /* 0x003fe2000001ff00 */
[----:B------:R-:W0:Y:S07]  /*6980*/  LDCU.64 UR10, c[0x0][0x390] ;  /* 0x00007200ff0a77ac */ /* 0x000e2e0008000a00 */
[----:B------:R-:W-:Y:S05]  /*6990*/  BRA.U UP0, `(.L_x_141) ;  /* 0x0000000100087547 */ /* 0x000fea000b800000 */
[----:B------:R-:W1:Y:S02]  /*69a0*/  LDC.64 R16, c[0x0][0x3d0] ;  /* 0x0000f400ff107b82 */ /* 0x000e640000000a00 */
[----:B-1----:R-:W5:Y:S02]  /*69b0*/  LDG.E.64 R16, desc[UR8][R16.64] ;  /* 0x0000000810107981 */ /* 0x002f64000c1e1b00 */
.L_x_141:
[----:B-----5:R-:W-:-:S04]  /*69c0*/  IADD3 R18, P0, PT, R61, R16, RZ ;  /* 0x000000103d127210 */ /* 0x020fc80007f1e0ff */
[----:B------:R-:W-:Y:S02]  /*69d0*/  LEA.HI.X.SX32 R17, R61, R17, 0x1, P0 ;  /* 0x000000113d117211 */ /* 0x000fe400000f0eff */
[----:B0-----:R-:W-:-:S04]  /*69e0*/  LEA R16, P0, R18, UR10, 0x2 ;  /* 0x0000000a12107c11 */ /* 0x001fc8000f8010ff */
[----:B------:R-:W-:-:S05]  /*69f0*/  LEA.HI.X R17, R18, UR11, R17, 0x2, P0 ;  /* 0x0000000b12117c11 */ /* 0x000fca00080f1411 */
[----:B------:R2:W-:Y:S04]  /*6a00*/  STG.E desc[UR8][R16.64], R57 ;  /* 0x0000003910007986 */ /* 0x0005e8000c101908 */
.L_x_140:
[----:B------:R-:W-:Y:S05]  /*6a10*/  BSYNC.RECONVERGENT B2 ;  /* 0x0000000000027941 */ /* 0x000fea0003800200 */
.L_x_139:
[----:B------:R-:W-:Y:S01]  /*6a20*/  ISETP.GE.AND P0, PT, R55, R15, PT ;  /* 0x0000000f3700720c */ /* 0x000fe20003f06270 */
[----:B------:R-:W-:Y:S03]  /*6a30*/  BSSY.RECONVERGENT B2, `(.L_x_142) ;  /* 0x000000e000027945 */ /* 0x000fe60003800200 */
[----:B------:R-:W-:-:S13]  /*6a40*/  ISETP.EQ.OR P0, PT, R59, RZ, P0 ;  /* 0x000000ff3b00720c */ /* 0x000fda0000702670 */
[----:B------:R-:W-:Y:S05]  /*6a50*/  @P0 BRA `(.L_x_143) ;  /* 0x00000000002c0947 */ /* 0x000fea0003800000 */
[----:B------:R-:W-:Y:S01]  /*6a60*/  UISETP.NE.AND UP0, UPT, UR7, URZ, UPT ;  /* 0x000000ff0700728c */ /* 0x000fe2000bf05270 */
[----:B012---:R-:W-:Y:S01]  /*6a70*/  CS2R R16, SRZ ;  /* 0x0000000000107805 */ /* 0x007fe2000001ff00 */
[----:B------:R-:W0:Y:S07]  /*6a80*/  LDCU.64 UR10, c[0x0][0x390] ;  /* 0x00007200ff0a77ac */ /* 0x000e2e0008000a00 */
[----:B------:R-:W-:Y:S05]  /*6a90*/  BRA.U UP0, `(.L_x_144) ;  /* 0x0000000100087547 */ /* 0x000fea000b800000 */
[----:B------:R-:W1:Y:S02]  /*6aa0*/  LDC.64 R16, c[0x0][0x3d0] ;  /* 0x0000f400ff107b82 */ /* 0x000e640000000a00 */
[----:B-1----:R-:W5:Y:S02]  /*6ab0*/  LDG.E.64 R16, desc[UR8][R16.64] ;  /* 0x0000000810107981 */ /* 0x002f64000c1e1b00 */
.L_x_144:
[----:B-----5:R-:W-:-:S04]  /*6ac0*/  IADD3 R18, P0, PT, R55, R16, RZ ;  /* 0x0000001037127210 */ /* 0x020fc80007f1e0ff */
[----:B------:R-:W-:Y:S02]  /*6ad0*/  LEA.HI.X.SX32 R17, R55, R17, 0x1, P0 ;  /* 0x0000001137117211 */ /* 0x000fe400000f0eff */
[----:B0-----:R-:W-:-:S04]  /*6ae0*/  LEA R16, P0, R18, UR10, 0x2 ;  /* 0x0000000a12107c11 */ /* 0x001fc8000f8010ff */
[----:B------:R-:W-:-:S05]  /*6af0*/  LEA.HI.X R17, R18, UR11, R17, 0x2, P0 ;  /* 0x0000000b12117c11 */ /* 0x000fca00080f1411 */
[----:B------:R3:W-:Y:S04]  /*6b00*/  STG.E desc[UR8][R16.64], R53 ;  /* 0x0000003510007986 */ /* 0x0007e8000c101908 */
.L_x_143:
[----:B------:R-:W-:Y:S05]  /*6b10*/  BSYNC.RECONVERGENT B2 ;  /* 0x0000000000027941 */ /* 0x000fea0003800200 */
.L_x_142:
[----:B------:R-:W-:Y:S01]  /*6b20*/  ISETP.GE.AND P0, PT, R13, R15, PT ;  /* 0x0000000f0d00720c */ /* 0x000fe20003f06270 */
[----:B------:R-:W-:Y:S03]  /*6b30*/  BSSY.RECONVERGENT B2, `(.L_x_145) ;  /* 0x000000e000027945 */ /* 0x000fe60003800200 */
[----:B------:R-:W-:-:S13]  /*6b40*/  ISETP.EQ.OR P0, PT, R52, RZ, P0 ;  /* 0x000000ff3400720c */ /* 0x000fda0000702670 */
[----:B------:R-:W-:Y:S05]  /*6b50*/  @P0 BRA `(.L_x_146) ;  /* 0x00000000002c0947 */ /* 0x000fea0003800000 */
[----:B------:R-:W-:Y:S01]  /*6b60*/  UISETP.NE.AND UP0, UPT, UR7, URZ, UPT ;  /* 0x000000ff0700728c */ /* 0x000fe2000bf05270 */
[----:B0123--:R-:W-:Y:S01]  /*6b70*/  CS2R R16, SRZ ;  /* 0x0000000000107805 */ /* 0x00ffe2000001ff00 */
[----:B------:R-:W0:Y:S07]  /*6b80*/  LDCU.64 UR10, c[0x0][0x390] ;  /* 0x00007200ff0a77ac */ /* 0x000e2e0008000a00 */
[----:B------:R-:W-:Y:S05]  /*6b90*/  BRA.U UP0, `(.L_x_147) ;  /* 0x0000000100087547 */ /* 0x000fea000b800000 */
[----:B------:R-:W1:Y:S02]  /*6ba0*/  LDC.64 R16, c[0x0][0x3d0] ;  /* 0x0000f400ff107b82 */ /* 0x000e640000000a00 */
[----:B-1----:R-:W5:Y:S02]  /*6bb0*/  LDG.E.64 R16, desc[UR8][R16.64] ;  /* 0x0000000810107981 */ /* 0x002f64000c1e1b00 */
.L_x_147:
[----:B-----5:R-:W-:-:S04]  /*6bc0*/  IADD3 R18, P0, PT, R13, R16, RZ ;  /* 0x000000100d127210 */ /* 0x020fc80007f1e0ff */
[----:B------:R-:W-:Y:S02]  /*6bd0*/  LEA.HI.X.SX32 R13, R13, R17, 0x1, P0 ;  /* 0x000000110d0d7211 */ /* 0x000fe400000f0eff */
[----:B0-----:R-:W-:-:S04]  /*6be0*/  LEA R16, P0, R18, UR10, 0x2 ;  /* 0x0000000a12107c11 */ /* 0x001fc8000f8010ff */
[----:B------:R-:W-:-:S05]  /*6bf0*/  LEA.HI.X R17, R18, UR11, R13, 0x2, P0 ;  /* 0x0000000b12117c11 */ /* 0x000fca00080f140d */
[----:B------:R4:W-:Y:S04]  /*6c00*/  STG.E desc[UR8][R16.64], R51 ;  /* 0x0000003310007986 */ /* 0x0009e8000c101908 */
.L_x_146:
[----:B------:R-:W-:Y:S05]  /*6c10*/  BSYNC.RECONVERGENT B2 ;  /* 0x0000000000027941 */ /* 0x000fea0003800200 */
.L_x_145:
[----:B------:R-:W-:Y:S01]  /*6c20*/  ISETP.GE.AND P0, PT, R12, R15, PT ;  /* 0x0000000f0c00720c */ /* 0x000fe20003f06270 */
[----:B------:R-:W-:Y:S03]  /*6c30*/  BSSY.RECONVERGENT B2, `(.L_x_148) ;  /* 0x000000e000027945 */ /* 0x000fe60003800200 */
[----:B------:R-:W-:-:S13]  /*6c40*/  ISETP.EQ.OR P0, PT, R39, RZ, P0 ;  /* 0x000000ff2700720c */ /* 0x000fda0000702670 */
[----:B------:R-:W-:Y:S05]  /*6c50*/  @P0 BRA `(.L_x_149) ;  /* 0x00000000002c0947 */ /* 0x000fea0003800000 */
[----:B------:R-:W-:Y:S01]  /*6c60*/  UISETP.NE.AND UP0, UPT, UR7, URZ, UPT ;  /* 0x000000ff0700728c */ /* 0x000fe2000bf05270 */
[----:B01234-:R-:W-:Y:S01]  /*6c70*/  CS2R R16, SRZ ;  /* 0x0000000000107805 */ /* 0x01ffe2000001ff00 */
[----:B------:R-:W0:Y:S07]  /*6c80*/  LDCU.64 UR10, c[0x0][0x390] ;  /* 0x00007200ff0a77ac */ /* 0x000e2e0008000a00 */
[----:B------:R-:W-:Y:S05]  /*6c90*/  BRA.U UP0, `(.L_x_150) ;  /* 0x0000000100087547 */ /* 0x000fea000b800000 */
[----:B------:R-:W1:Y:S02]  /*6ca0*/  LDC.64 R16, c[0x0][0x3d0] ;  /* 0x0000f400ff107b82 */ /* 0x000e640000000a00 */
[----:B-1----:R-:W5:Y:S02]  /*6cb0*/  LDG.E.64 R16, desc[UR8][R16.64] ;  /* 0x0000000810107981 */ /* 0x002f64000c1e1b00 */
.L_x_150:
[----:B-----5:R-:W-:-:S04]  /*6cc0*/  IADD3 R13, P0, PT, R12, R16, RZ ;  /* 0x000000100c0d7210 */ /* 0x020fc80007f1e0ff */
[----:B------:R-:W-:Y:S02]  /*6cd0*/  LEA.HI.X.SX32 R16, R12, R17, 0x1, P0 ;  /* 0x000000110c107211 */ /* 0x000fe400000f0eff */
[----:B0-----:R-:W-:-:S04]  /*6ce0*/  LEA R12, P0, R13, UR10, 0x2 ;  /* 0x0000000a0d0c7c11 */ /* 0x001fc8000f8010ff */
[----:B------:R-:W-:-:S05]  /*6cf0*/  LEA.HI.X R13, R13, UR11, R16, 0x2, P0 ;  /* 0x0000000b0d0d7c11 */ /* 0x000fca00080f1410 */
[----:B------:R0:W-:Y:S04]  /*6d00*/  STG.E desc[UR8][R12.64], R50 ;  /* 0x000000320c007986 */ /* 0x0001e8000c101908 */
.L_x_149:
[----:B------:R-:W-:Y:S05]  /*6d10*/  BSYNC.RECONVERGENT B2 ;  /* 0x0000000000027941 */ /* 0x000fea0003800200 */
.L_x_148:
        /* <DEDUP_REMOVED lines=10> */
.L_x_153:
[----:B-12345:R-:W-:-:S04]  /*6dc0*/  IADD3 R16, P0, PT, R11, R12, RZ ;  /* 0x0000000c0b107210 */ /* 0x03efc80007f1e0ff */
[----:B------:R-:W-:Y:S02]  /*6dd0*/  LEA.HI.X.SX32 R11, R11, R13, 0x1, P0 ;  /* 0x0000000d0b0b7211 */ /* 0x000fe400000f0eff */
[----:B0-----:R-:W-:-:S04]  /*6de0*/  LEA R12, P0, R16, UR10, 0x2 ;  /* 0x0000000a100c7c11 */ /* 0x001fc8000f8010ff */
[----:B------:R-:W-:-:S05]  /*6df0*/  LEA.HI.X R13, R16, UR11, R11, 0x2, P0 ;  /* 0x0000000b100d7c11 */ /* 0x000fca00080f140b */
[----:B------:R0:W-:Y:S04]  /*6e00*/  STG.E desc[UR8][R12.64], R49 ;  /* 0x000000310c007986 */ /* 0x0001e8000c101908 */
.L_x_152:
[----:B------:R-:W-:Y:S05]  /*6e10*/  BSYNC.RECONVERGENT B2 ;  /* 0x0000000000027941 */ /* 0x000fea0003800200 */
.L_x_151:
        /* <DEDUP_REMOVED lines=10> */
.L_x_156:
[----:B-----5:R-:W-:-:S04]  /*6ec0*/  IADD3 R11, P0, PT, R10, R12, RZ ;  /* 0x0000000c0a0b7210 */ /* 0x020fc80007f1e0ff */
[----:B------:R-:W-:Y:S02]  /*6ed0*/  LEA.HI.X.SX32 R12, R10, R13, 0x1, P0 ;  /* 0x0000000d0a0c7211 */ /* 0x000fe400000f0eff */
[----:B0-----:R-:W-:-:S04]  /*6ee0*/  LEA R10, P0, R11, UR10, 0x2 ;  /* 0x0000000a0b0a7c11 */ /* 0x001fc8000f8010ff */
[----:B------:R-:W-:-:S05]  /*6ef0*/  LEA.HI.X R11, R11, UR11, R12, 0x2, P0 ;  /* 0x0000000b0b0b7c11 */ /* 0x000fca00080f140c */
[----:B------:R0:W-:Y:S04]  /*6f00*/  STG.E desc[UR8][R10.64], R48 ;  /* 0x000000300a007986 */ /* 0x0001e8000c101908 */
.L_x_155:
[----:B------:R-:W-:Y:S05]  /*6f10*/  BSYNC.RECONVERGENT B2 ;  /* 0x0000000000027941 */ /* 0x000fea0003800200 */
.L_x_154:
        /* <DEDUP_REMOVED lines=10> */
.L_x_159:
[----:B-----5:R-:W-:-:S04]  /*6fc0*/  IADD3 R12, P0, PT, R9, R10, RZ ;  /* 0x0000000a090c7210 */ /* 0x020fc80007f1e0ff */
[----:B------:R-:W-:Y:S02]  /*6fd0*/  LEA.HI.X.SX32 R9, R9, R11, 0x1, P0 ;  /* 0x0000000b09097211 */ /* 0x000fe400000f0eff */
[----:B0-----:R-:W-:-:S04]  /*6fe0*/  LEA R10, P0, R12, UR10, 0x2 ;  /* 0x0000000a0c0a7c11 */ /* 0x001fc8000f8010ff */
[----:B------:R-:W-:-:S05]  /*6ff0*/  LEA.HI.X R11, R12, UR11, R9, 0x2, P0 ;  /* 0x0000000b0c0b7c11 */ /* 0x000fca00080f1409 */
[----:B------:R0:W-:Y:S04]  /*7000*/  STG.E desc[UR8][R10.64], R47 ;  /* 0x0000002f0a007986 */ /* 0x0001e8000c101908 */
.L_x_158:
[----:B------:R-:W-:Y:S05]  /*7010*/  BSYNC.RECONVERGENT B2 ;  /* 0x0000000000027941 */ /* 0x000fea0003800200 */
.L_x_157:
        /* <DEDUP_REMOVED lines=10> */
.L_x_162:
[----:B-----5:R-:W-:-:S04]  /*70c0*/  IADD3 R9, P0, PT, R8, R10, RZ ;  /* 0x0000000a08097210 */ /* 0x020fc80007f1e0ff */
[----:B------:R-:W-:Y:S02]  /*70d0*/  LEA.HI.X.SX32 R10, R8, R11, 0x1, P0 ;  /* 0x0000000b080a7211 */ /* 0x000fe400000f0eff */
[----:B0-----:R-:W-:-:S04]  /*70e0*/  LEA R8, P0, R9, UR10, 0x2 ;  /* 0x0000000a09087c11 */ /* 0x001fc8000f8010ff */
[----:B------:R-:W-:-:S05]  /*70f0*/  LEA.HI.X R9, R9, UR11, R10, 0x2, P0 ;  /* 0x0000000b09097c11 */ /* 0x000fca00080f140a */
[----:B------:R0:W-:Y:S04]  /*7100*/  STG.E desc[UR8][R8.64], R46 ;  /* 0x0000002e08007986 */ /* 0x0001e8000c101908 */
.L_x_161:
[----:B------:R-:W-:Y:S05]  /*7110*/  BSYNC.RECONVERGENT B2 ;  /* 0x0000000000027941 */ /* 0x000fea0003800200 */
.L_x_160:
        /* <DEDUP_REMOVED lines=10> */
.L_x_165:
[----:B-----5:R-:W-:-:S04]  /*71c0*/  IADD3 R10, P0, PT, R7, R8, RZ ;  /* 0x00000008070a7210 */ /* 0x020fc80007f1e0ff */
[----:B------:R-:W-:Y:S02]  /*71d0*/  LEA.HI.X.SX32 R7, R7, R9, 0x1, P0 ;  /* 0x0000000907077211 */ /* 0x000fe400000f0eff */
[----:B0-----:R-:W-:-:S04]  /*71e0*/  LEA R8, P0, R10, UR10, 0x2 ;  /* 0x0000000a0a087c11 */ /* 0x001fc8000f8010ff */
[----:B------:R-:W-:-:S05]  /*71f0*/  LEA.HI.X R9, R10, UR11, R7, 0x2, P0 ;  /* 0x0000000b0a097c11 */ /* 0x000fca00080f1407 */
[----:B------:R0:W-:Y:S04]  /*7200*/  STG.E desc[UR8][R8.64], R45 ;  /* 0x0000002d08007986 */ /* 0x0001e8000c101908 */
.L_x_164:
[----:B------:R-:W-:Y:S05]  /*7210*/  BSYNC.RECONVERGENT B2 ;  /* 0x0000000000027941 */ /* 0x000fea0003800200 */
.L_x_163:
        /* <DEDUP_REMOVED lines=10> */
.L_x_168:
[----:B-----5:R-:W-:-:S04]  /*72c0*/  IADD3 R7, P0, PT, R6, R8, RZ ;  /* 0x0000000806077210 */ /* 0x020fc80007f1e0ff */
[----:B------:R-:W-:Y:S02]  /*72d0*/  LEA.HI.X.SX32 R8, R6, R9, 0x1, P0 ;  /* 0x0000000906087211 */ /* 0x000fe400000f0eff */
[----:B0-----:R-:W-:-:S04]  /*72e0*/  LEA R6, P0, R7, UR10, 0x2 ;  /* 0x0000000a07067c11 */ /* 0x001fc8000f8010ff */
[----:B------:R-:W-:-:S05]  /*72f0*/  LEA.HI.X R7, R7, UR11, R8, 0x2, P0 ;  /* 0x0000000b07077c11 */ /* 0x000fca00080f1408 */
[----:B------:R0:W-:Y:S04]  /*7300*/  STG.E desc[UR8][R6.64], R44 ;  /* 0x0000002c06007986 */ /* 0x0001e8000c101908 */
.L_x_167:
[----:B------:R-:W-:Y:S05]  /*7310*/  BSYNC.RECONVERGENT B2 ;  /* 0x0000000000027941 */ /* 0x000fea0003800200 */
.L_x_166:
        /* <DEDUP_REMOVED lines=10> */
.L_x_171:
[----:B-----5:R-:W-:-:S04]  /*73c0*/  IADD3 R8, P0, PT, R5, R6, RZ ;  /* 0x0000000605087210 */ /* 0x020fc80007f1e0ff */
[----:B------:R-:W-:Y:S02]  /*73d0*/  LEA.HI.X.SX32 R5, R5, R7, 0x1, P0 ;  /* 0x0000000705057211 */ /* 0x000fe400000f0eff */
[----:B0-----:R-:W-:-:S04]  /*73e0*/  LEA R6, P0, R8, UR10, 0x2 ;  /* 0x0000000a08067c11 */ /* 0x001fc8000f8010ff */
[----:B------:R-:W-:-:S05]  /*73f0*/  LEA.HI.X R7, R8, UR11, R5, 0x2, P0 ;  /* 0x0000000b08077c11 */ /* 0x000fca00080f1405 */
[----:B------:R0:W-:Y:S04]  /*7400*/  STG.E desc[UR8][R6.64], R43 ;  /* 0x0000002b06007986 */ /* 0x0001e8000c101908 */
.L_x_170:
[----:B------:R-:W-:Y:S05]  /*7410*/  BSYNC.RECONVERGENT B2 ;  /* 0x0000000000027941 */ /* 0x000fea0003800200 */
.L_x_169:
        /* <DEDUP_REMOVED lines=10> */
.L_x_174:
[----:B-----5:R-:W-:-:S04]  /*74c0*/  IADD3 R5, P0, PT, R4, R6, RZ ;  /* 0x0000000604057210 */ /* 0x020fc80007f1e0ff */
[----:B------:R-:W-:Y:S02]  /*74d0*/  LEA.HI.X.SX32 R6, R4, R7, 0x1, P0 ;  /* 0x0000000704067211 */ /* 0x000fe400000f0eff */
[----:B0-----:R-:W-:-:S04]  /*74e0*/  LEA R4, P0, R5, UR10, 0x2 ;  /* 0x0000000a05047c11 */ /* 0x001fc8000f8010ff */
[----:B------:R-:W-:-:S05]  /*74f0*/  LEA.HI.X R5, R5, UR11, R6, 0x2, P0 ;  /* 0x0000000b05057c11 */ /* 0x000fca00080f1406 */
[----:B------:R0:W-:Y:S04]  /*7500*/  STG.E desc[UR8][R4.64], R42 ;  /* 0x0000002a04007986 */ /* 0x0001e8000c101908 */
.L_x_173:
[----:B------:R-:W-:Y:S05]  /*7510*/  BSYNC.RECONVERGENT B2 ;  /* 0x0000000000027941 */ /* 0x000fea0003800200 */
.L_x_172:
        /* <DEDUP_REMOVED lines=10> */
.L_x_177:
[----:B-----5:R-:W-:-:S04]  /*75c0*/  IADD3 R6, P0, PT, R3, R4, RZ ;  /* 0x0000000403067210 */ /* 0x020fc80007f1e0ff */
[----:B------:R-:W-:Y:S02]  /*75d0*/  LEA.HI.X.SX32 R3, R3, R5, 0x1, P0 ;  /* 0x0000000503037211 */ /* 0x000fe400000f0eff */
[----:B0-----:R-:W-:-:S04]  /*75e0*/  LEA R4, P0, R6, UR10, 0x2 ;  /* 0x0000000a06047c11 */ /* 0x001fc8000f8010ff */
[----:B------:R-:W-:-:S05]  /*75f0*/  LEA.HI.X R5, R6, UR11, R3, 0x2, P0 ;  /* 0x0000000b06057c11 */ /* 0x000fca00080f1403 */
[----:B------:R0:W-:Y:S04]  /*7600*/  STG.E desc[UR8][R4.64], R41 ;  /* 0x0000002904007986 */ /* 0x0001e8000c101908 */
.L_x_176:
[----:B------:R-:W-:Y:S05]  /*7610*/  BSYNC.RECONVERGENT B2 ;  /* 0x0000000000027941 */ /* 0x000fea0003800200 */
.L_x_175:
        /* <DEDUP_REMOVED lines=10> */
.L_x_180:
[----:B-----5:R-:W-:-:S04]  /*76c0*/  IADD3 R3, P0, PT, R2, R4, RZ ;  /* 0x0000000402037210 */ /* 0x020fc80007f1e0ff */
[----:B------:R-:W-:Y:S02]  /*76d0*/  LEA.HI.X.SX32 R4, R2, R5, 0x1, P0 ;  /* 0x0000000502047211 */ /* 0x000fe400000f0eff */
[----:B0-----:R-:W-:-:S04]  /*76e0*/  LEA R2, P0, R3, UR10, 0x2 ;  /* 0x0000000a03027c11 */ /* 0x001fc8000f8010ff */
[----:B------:R-:W-:-:S05]  /*76f0*/  LEA.HI.X R3, R3, UR11, R4, 0x2, P0 ;  /* 0x0000000b03037c11 */ /* 0x000fca00080f1404 */
[----:B------:R0:W-:Y:S04]  /*7700*/  STG.E desc[UR8][R2.64], R40 ;  /* 0x0000002802007986 */ /* 0x0001e8000c101908 */
.L_x_179:
[----:B------:R-:W-:Y:S05]  /*7710*/  BSYNC.RECONVERGENT B2 ;  /* 0x0000000000027941 */ /* 0x000fea0003800200 */
.L_x_178:
[----:B------:R-:W-:-:S04]  /*7720*/  ISETP.GE.AND P0, PT, R0, R15, PT ;  /* 0x0000000f0000720c */ /* 0x000fc80003f06270 */
        /* <DEDUP_REMOVED lines=8> */
.L_x_182:
[----:B-----5:R-:W-:-:S04]  /*77b0*/  IADD3 R4, P0, PT, R0, R2, RZ ;  /* 0x0000000200047210 */ /* 0x020fc80007f1e0ff */
[----:B------:R-:W-:Y:S02]  /*77c0*/  LEA.HI.X.SX32 R3, R0, R3, 0x1, P0 ;  /* 0x0000000300037211 */ /* 0x000fe400000f0eff */
[----:B0-----:R-:W-:-:S04]  /*77d0*/  LEA R2, P0, R4, UR10, 0x2 ;  /* 0x0000000a04027c11 */ /* 0x001fc8000f8010ff */
[----:B------:R-:W-:-:S05]  /*77e0*/  LEA.HI.X R3, R4, UR11, R3, 0x2, P0 ;  /* 0x0000000b04037c11 */ /* 0x000fca00080f1403 */
[----:B------:R0:W-:Y:S01]  /*77f0*/  STG.E desc[UR8][R2.64], R38 ;  /* 0x0000002602007986 */ /* 0x0001e2000c101908 */
[----:B------:R-:W-:Y:S05]  /*7800*/  BRA `(.L_x_181) ;  /* 0x0000000800587947 */ /* 0x000fea0003800000 */
.L_x_132:
[----:B------:R-:W-:Y:S01]  /*7810*/  BAR.SYNC.DEFER_BLOCKING 0x0 ;  /* 0x0000000000007b1d */ /* 0x000fe20000010000 */
[----:B------:R-:W-:Y:S02]  /*7820*/  ISETP.NE.AND P2, PT, R58, RZ, PT ;  /* 0x000000ff3a00720c */ /* 0x000fe40003f45270 */
[----:B------:R-:W-:Y:S02]  /*7830*/  ISETP.NE.AND P3, PT, R65, RZ, PT ;  /* 0x000000ff4100720c */ /* 0x000fe40003f65270 */
[----:B------:R-:W-:Y:S01]  /*7840*/  ISETP.NE.AND P4, PT, R54, RZ, PT ;  /* 0x000000ff3600720c */ /* 0x000fe20003f85270 */
[----:B------:R-:W0:Y:S01]  /*7850*/  LDCU.64 UR10, c[0x0][0x390] ;  /* 0x00007200ff0a77ac */ /* 0x000e220008000a00 */
[----:B------:R-:W-:Y:S02]  /*7860*/  ISETP.NE.AND P5, PT, R59, RZ, PT ;  /* 0x000000ff3b00720c */ /* 0x000fe40003fa5270 */
[----:B------:R-:W-:Y:S02]  /*7870*/  ISETP.NE.AND P6, PT, R52, RZ, PT ;  /* 0x000000ff3400720c */ /* 0x000fe40003fc5270 */
[----:B------:R-:W-:-:S02]  /*7880*/  ISETP.NE.AND P0, PT, R39, RZ, PT ;  /* 0x000000ff2700720c */ /* 0x000fc40003f05270 */
[----:B------:R-:W-:Y:S02]  /*7890*/  ISETP.NE.AND P1, PT, R36, RZ, PT ;  /* 0x000000ff2400720c */ /* 0x000fe40003f25270 */
[----:B------:R-:W-:Y:S02]  /*78a0*/  @P2 LEA R52, R71, UR4, 0x2 ;  /* 0x0000000447342c11 */ /* 0x000fe4000f8e10ff */
[----:B------:R-:W-:Y:S02]  /*78b0*/  @P3 LEA R36, R73, UR4, 0x2 ;  /* 0x0000000449243c11 */ /* 0x000fe4000f8e10ff */
[----:B------:R-:W-:Y:S02]  /*78c0*/  @P4 LEA R54, R61, UR4, 0x2 ;  /* 0x000000043d364c11 */ /* 0x000fe4000f8e10ff */
[----:B------:R-:W-:Y:S01]  /*78d0*/  @P5 LEA R58, R55, UR4, 0x2 ;  /* 0x00000004373a5c11 */ /* 0x000fe2000f8e10ff */
[----:B------:R-:W-:Y:S01]  /*78e0*/  @P2 STS [R52], R67 ;  /* 0x0000004334002388 */ /* 0x000fe20000000800 */
[----:B------:R-:W-:-:S03]  /*78f0*/  ISETP.NE.AND P2, PT, R37, RZ, PT ;  /* 0x000000ff2500720c */ /* 0x000fc60003f45270 */
[----:B------:R-:W-:Y:S01]  /*7900*/  @P3 STS [R36], R63 ;  /* 0x0000003f24003388 */ /* 0x000fe20000000800 */
[----:B------:R-:W-:Y:S02]  /*7910*/  ISETP.NE.AND P3, PT, R34, RZ, PT ;  /* 0x000000ff2200720c */ /* 0x000fe40003f65270 */
[----:B------:R-:W-:Y:S01]  /*7920*/  @P6 LEA R34, R13, UR4, 0x2 ;  /* 0x000000040d226c11 */ /* 0x000fe2000f8e10ff */
[----:B------:R-:W-:Y:S01]  /*7930*/  @P4 STS [R54], R57 ;  /* 0x0000003936004388 */ /* 0x000fe20000000800 */
[----:B------:R-:W-:Y:S02]  /*7940*/  ISETP.NE.AND P4, PT, R35, RZ, PT ;  /* 0x000000ff2300720c */ /* 0x000fe40003f85270 */
[----:B------:R-:W-:Y:S01]  /*7950*/  @P0 LEA R13, R12, UR4, 0x2 ;  /* 0x000000040c0d0c11 */ /* 0x000fe2000f8e10ff */
[----:B------:R-:W-:Y:S01]  /*7960*/  @P5 STS [R58], R53 ;  /* 0x000000353a005388 */ /* 0x000fe20000000800 */
[----:B------:R-:W-:Y:S02]  /*7970*/  ISETP.NE.AND P5, PT, R32, RZ, PT ;  /* 0x000000ff2000720c */ /* 0x000fe40003fa5270 */
[----:B------:R-:W-:Y:S01]  /*7980*/  @P1 LEA R12, R11, UR4, 0x2 ;  /* 0x000000040b0c1c11 */ /* 0x000fe2000f8e10ff */
[----:B------:R-:W-:Y:S01]  /*7990*/  @P6 STS [R34], R51 ;  /* 0x0000003322006388 */ /* 0x000fe20000000800 */
[----:B------:R-:W-:-:S02]  /*79a0*/  ISETP.NE.AND P6, PT, R33, RZ, PT ;  /* 0x000000ff2100720c */ /* 0x000fc40003fc5270 */
[----:B------:R-:W-:Y:S01]  /*79b0*/  @P2 LEA R11, R10, UR4, 0x2 ;  /* 0x000000040a0b2c11 */ /* 0x000fe2000f8e10ff */
[----:B------:R-:W-:Y:S01]  /*79c0*/  @P0 STS [R13], R50 ;  /* 0x000000320d000388 */ /* 0x000fe20000000800 */
[----:B------:R-:W-:Y:S02]  /*79d0*/  ISETP.NE.AND P0, PT, R30, RZ, PT ;  /* 0x000000ff1e00720c */ /* 0x000fe40003f05270 */
[----:B------:R-:W-:Y:S01]  /*79e0*/  @P3 LEA R10, R9, UR4, 0x2 ;  /* 0x00000004090a3c11 */ /* 0x000fe2000f8e10ff */
[----:B------:R-:W-:Y:S01]  /*79f0*/  @P1 STS [R12], R49 ;  /* 0x000000310c001388 */ /* 0x000fe20000000800 */
[----:B------:R-:W-:Y:S02]  /*7a00*/  @P4 LEA R9, R8, UR4, 0x2 ;  /* 0x0000000408094c11 */ /* 0x000fe4000f8e10ff */
[----:B------:R-:W-:Y:S01]  /*7a10*/  ISETP.NE.AND P1, PT, R31, RZ, PT ;  /* 0x000000ff1f00720c */ /* 0x000fe20003f25270 */
[----:B------:R1:W-:Y:S01]  /*7a20*/  @P2 STS [R11], R48 ;  /* 0x000000300b002388 */ /* 0x0003e20000000800 */
[----:B------:R-:W-:-:S02]  /*7a30*/  ISETP.NE.AND P2, PT, R28, RZ, PT ;  /* 0x000000ff1c00720c */ /* 0x000fc40003f45270 */
[----:B------:R-:W-:Y:S01]  /*7a40*/  @P5 LEA R8, R7, UR4, 0x2 ;  /* 0x0000000407085c11 */ /* 0x000fe2000f8e10ff */
[----:B------:R2:W-:Y:S01]  /*7a50*/  @P3 STS [R10], R47 ;  /* 0x0000002f0a003388 */ /* 0x0005e20000000800 */
[----:B------:R-:W-:Y:S02]  /*7a60*/  ISETP.NE.AND P3, PT, R29, RZ, PT ;  /* 0x000000ff1d00720c */ /* 0x000fe40003f65270 */
[----:B------:R-:W-:Y:S01]  /*7a70*/  @P6 LEA R7, R6, UR4, 0x2 ;  /* 0x0000000406076c11 */ /* 0x000fe2000f8e10ff */
[----:B------:R2:W-:Y:S01]  /*7a80*/  @P4 STS [R9], R46 ;  /* 0x0000002e09004388 */ /* 0x0005e20000000800 */
[----:B------:R-:W-:Y:S02]  /*7a90*/  ISETP.NE.AND P4, PT, R14, RZ, PT ;  /* 0x000000ff0e00720c */ /* 0x000fe40003f85270 */
[----:B------:R-:W-:Y:S01]  /*7aa0*/  @P0 LEA R6, R5, UR4, 0x2 ;  /* 0x0000000405060c11 */ /* 0x000fe2000f8e10ff */
[----:B------:R2:W-:Y:S01]  /*7ab0*/  @P5 STS [R8], R45 ;  /* 0x0000002d08005388 */ /* 0x0005e20000000800 */
[----:B------:R-:W-:-:S02]  /*7ac0*/  @P1 LEA R5, R4, UR4, 0x2 ;  /* 0x0000000404051c11 */ /* 0x000fc4000f8e10ff */
[----:B------:R-:W-:Y:S01]  /*7ad0*/  @P2 LEA R4, R3, UR4, 0x2 ;  /* 0x0000000403042c11 */ /* 0x000fe2000f8e10ff */
[----:B------:R2:W-:Y:S02]  /*7ae0*/  @P6 STS [R7], R44 ;  /* 0x0000002c07006388 */ /* 0x0005e40000000800 */
[----:B------:R-:W-:Y:S02]  /*7af0*/  @P3 LEA R3, R2, UR4, 0x2 ;  /* 0x0000000402033c11 */ /* 0x000fe4000f8e10ff */
[----:B------:R2:W-:Y:S01]  /*7b00*/  @P0 STS [R6], R43 ;  /* 0x0000002b06000388 */ /* 0x0005e20000000800 */
[----:B------:R-:W-:Y:S02]  /*7b10*/  ISETP.GE.U32.AND P0, PT, R56, R15, PT ;  /* 0x0000000f3800720c */ /* 0x000fe40003f06070 */
[----:B-1----:R-:W-:Y:S01]  /*7b20*/  @P4 LEA R11, R0, UR4, 0x2 ;  /* 0x00000004000b4c11 */ /* 0x002fe2000f8e10ff */
[----:B------:R2:W-:Y:S04]  /*7b30*/  @P1 STS [R5], R42 ;  /* 0x0000002a05001388 */ /* 0x0005e80000000800 */
[----:B------:R2:W-:Y:S04]  /*7b40*/  @P2 STS [R4], R41 ;  /* 0x0000002904002388 */ /* 0x0005e80000000800 */
[----:B------:R2:W-:Y:S04]  /*7b50*/  @P3 STS [R3], R40 ;  /* 0x0000002803003388 */ /* 0x0005e80000000800 */
[----:B------:R2:W-:Y:S01]  /*7b60*/  @P4 STS [R11], R38 ;  /* 0x000000260b004388 */ /* 0x0005e20000000800 */
[----:B------:R-:W-:Y:S06]  /*7b70*/  BAR.SYNC.DEFER_BLOCKING 0x0 ;  /* 0x0000000000007b1d */ /* 0x000fec0000010000 */
[----:B0-----:R-:W-:Y:S05]  /*7b80*/  @P0 BRA `(.L_x_181) ;  /* 0x0000000400780947 */ /* 0x001fea0003800000 */
[----:B------:R-:W-:Y:S01]  /*7b90*/  IADD3 R17, PT, PT, R19, R17, R18 ;  /* 0x0000001113117210 */ /* 0x000fe20007ffe012 */
[----:B------:R-:W-:Y:S03]  /*7ba0*/  BSSY.RECONVERGENT B2, `(.L_x_183) ;  /* 0x0000023000027945 */ /* 0x000fe60003800200 */
[----:B------:R-:W-:-:S04]  /*7bb0*/  IADD3 R17, PT, PT, R21, R17, R20 ;  /* 0x0000001115117210 */ /* 0x000fc80007ffe014 */
[----:B------:R-:W-:-:S04]  /*7bc0*/  IADD3 R17, PT, PT, R23, R17, R22 ;  /* 0x0000001117117210 */ /* 0x000fc80007ffe016 */
[----:B------:R-:W-:-:S04]  /*7bd0*/  IADD3 R17, PT, PT, R25, R17, R24 ;  /* 0x0000001119117210 */ /* 0x000fc80007ffe018 */
[----:B------:R-:W-:-:S04]  /*7be0*/  IADD3 R17, PT, PT, R27, R17, R26 ;  /* 0x000000111b117210 */ /* 0x000fc80007ffe01a */
[----:B------:R-:W-:-:S04]  /*7bf0*/  IADD3 R17, PT, PT, R17, R69, R16 ;  /* 0x0000004511117210 */ /* 0x000fc80007ffe010 */
[----:B------:R-:W-:-:S05]  /*7c00*/  IADD3 R17, PT, PT, R17, -0x1981, -R56 ;  /* 0xffffe67f11117810 */ /* 0x000fca0007ffe838 */
[----:B------:R-:W-:-:S05]  /*7c10*/  IMAD.HI.U32 R0, R17, -0x55555555, RZ ;  /* 0xaaaaaaab11007827 */ /* 0x000fca00078e00ff */
[----:B------:R-:W-:-:S04]  /*7c20*/  SHF.R.U32.HI R0, RZ, 0x8, R0 ;  /* 0x00000008ff007819 */ /* 0x000fc80000011600 */
[----:B------:R-:W-:-:S04]  /*7c30*/  LOP3.LUT R2, R0, 0x3, RZ, 0xc0, !PT ;  /* 0x0000000300027812 */ /* 0x000fc800078ec0ff */
[----:B------:R-:W-:-:S13]  /*7c40*/  ISETP.NE.AND P0, PT, R2, 0x3, PT ;  /* 0x000000030200780c */ /* 0x000fda0003f05270 */
[----:B------:R-:W-:Y:S05]  /*7c50*/  @!P0 BRA `(.L_x_184) ;  /* 0x00000000005c8947 */ /* 0x000fea0003800000 */
[----:B------:R-:W-:Y:S01]  /*7c60*/  VIADD R0, R0, 0x1 ;  /* 0x0000000100007836 */ /* 0x000fe20000000000 */
[----:B------:R-:W-:Y:S01]  /*7c70*/  BSSY.RECONVERGENT B3, `(.L_x_184) ;  /* 0x0000015000037945 */ /* 0x000fe20003800200 */
[----:B------:R-:W-:Y:S01]  /*7c80*/  ISETP.NE.AND P2, PT, RZ, UR7, PT ;  /* 0x00000007ff007c0c */ /* 0x000fe2000bf45270 */
[----:B--2---:R-:W-:Y:S01]  /*7c90*/  IMAD.MOV.U32 R9, RZ, RZ, RZ ;  /* 0x000000ffff097224 */ /* 0x004fe200078e00ff */
[----:B------:R-:W-:Y:S02]  /*7ca0*/  LEA R6, R56, UR4, 0x2 ;  /* 0x0000000438067c11 */ /* 0x000fe4000f8e10ff */
[----:B------:R-:W-:-:S05]  /*7cb0*/  LOP3.LUT R0, R0, 0x3, RZ, 0xc0, !PT ;  /* 0x0000000300007812 */ /* 0x000fca00078ec0ff */
[----:B------:R-:W-:-:S07]  /*7cc0*/  IMAD.MOV R0, RZ, RZ, -R0 ;  /* 0x000000ffff007224 */ /* 0x000fce00078e0a00 */
.L_x_185:
        /* <DEDUP_REMOVED lines=16> */
.L_x_184:
[----:B------:R-:W-:Y:S05]  /*7dd0*/  BSYNC.RECONVERGENT B2 ;  /* 0x0000000000027941 */ /* 0x000fea0003800200 */
.L_x_183:
[----:B------:R-:W-:-:S13]  /*7de0*/  ISETP.GE.U32.AND P0, PT, R17, 0x480, PT ;  /* 0x000004801100780c */ /* 0x000fda0003f06070 */
[----:B------:R-:W-:Y:S05]  /*7df0*/  @!P0 BRA `(.L_x_181) ;  /* 0x0000000000dc8947 */ /* 0x000fea0003800000 */
[----:B------:R-:W1:Y:S01]  /*7e00*/  S2UR UR6, SR_CgaCtaId ;  /* 0x00000000000679c3 */ /* 0x000e620000008800 */
[----:B------:R-:W-:Y:S01]  /*7e10*/  UMOV UR5, 0x400 ;  /* 0x0000040000057882 */ /* 0x000fe20000000000 */
[----:B------:R-:W-:Y:S02]  /*7e20*/  UISETP.NE.AND UP0, UPT, UR7, URZ, UPT ;  /* 0x000000ff0700728c */ /* 0x000fe4000bf05270 */
[----:B------:R-:W-:Y:S01]  /*7e30*/  ISETP.NE.AND P0, PT, RZ, UR7, PT ;  /* 0x00000007ff007c0c */ /* 0x000fe2000bf05270 */
[----:B------:R-:W-:Y:S02]  /*7e40*/  IMAD.MOV.U32 R21, RZ, RZ, RZ ;  /* 0x000000ffff157224 */ /* 0x000fe400078e00ff */
[----:B------:R-:W-:Y:S01]  /*7e50*/  IMAD.MOV.U32 R23, RZ, RZ, RZ ;  /* 0x000000ffff177224 */ /* 0x000fe200078e00ff */
[----:B--2---:R-:W2:Y:S01]  /*7e60*/  LDC.64 R8, c[0x0][0x390] ;  /* 0x0000e400ff087b82 */ /* 0x004ea20000000a00 */
[----:B------:R-:W-:Y:S01]  /*7e70*/  PLOP3.LUT P1, PT, PT, PT, UP0, 0x80, 0x8 ;  /* 0x000000000008781c */ /* 0x000fe20003f2f008 */
[----:B-1----:R-:W-:-:S06]  /*7e80*/  ULEA UR5, UR6, UR5, 0x18 ;  /* 0x0000000506057291 */ /* 0x002fcc000f8ec0ff */
[C---:B------:R-:W-:Y:S01]  /*7e90*/  LEA R0, R56.reuse, UR5, 0x2 ;  /* 0x0000000538007c11 */ /* 0x040fe2000f8e10ff */
[----:B--2---:R-:W-:-:S04]  /*7ea0*/  IMAD.WIDE.U32 R8, R56, 0x4, R8 ;  /* 0x0000000438087825 */ /* 0x004fc800078e0008 */
[----:B------:R-:W-:-:S07]  /*7eb0*/  VIADD R0, R0, 0xc00 ;  /* 0x00000c0000007836 */ /* 0x000fce0000000000 */
.L_x_186:
[----:B01----:R-:W0:Y:S01]  /*7ec0*/  @!P1 LDC.64 R6, c[0x0][0x3d0] ;  /* 0x0000f400ff069b82 */ /* 0x003e220000000a00 */
[----:B------:R-:W-:Y:S01]  /*7ed0*/  CS2R R2, SRZ ;  /* 0x0000000000027805 */ /* 0x000fe2000001ff00 */
[----:B------:R-:W1:Y:S04]  /*7ee0*/  LDS R17, [R0+-0xc00] ;  /* 0xfff4000000117984 */ /* 0x000e680000000800 */
[----:B------:R-:W2:Y:S04]  /*7ef0*/  LDS R19, [R0+-0x600] ;  /* 0xfffa000000137984 */ /* 0x000ea80000000800 */
[----:B0-----:R-:W3:Y:S01]  /*7f00*/  @!P1 LDG.E.64 R2, desc[UR8][R6.64] ;  /* 0x0000000806029981 */ /* 0x001ee2000c1e1b00 */
[----:B------:R-:W-:-:S13]  /*7f10*/  PLOP3.LUT P1, PT, P0, PT, PT, 0x80, 0x8 ;  /* 0x000000000008781c */ /* 0x000fda000072f070 */
        /* <DEDUP_REMOVED lines=37> */
.L_x_181:
[----:B------:R-:W-:Y:S05]  /*8170*/  BSYNC.RECONVERGENT B0 ;  /* 0x0000000000007941 */ /* 0x000fea0003800200 */
.L_x_131:
[----:B------:R-:W-:Y:S05]  /*8180*/  BRA `(.L_x_187) ;  /* 0x00000034009c7947 */ /* 0x000fea0003800000 */
.L_x_130:
        /* <DEDUP_REMOVED lines=11> */
[C-C-:B------:R-:W-:Y:S01]  /*8240*/  IADD3 R22, P4, P5, R23.reuse, UR4, R4.reuse ;  /* 0x0000000417167c10 */ /* 0x140fe2000fd9e004 */
[C---:B------:R-:W-:Y:S01]  /*8250*/  VIADD R5, R23.reuse, 0x20 ;  /* 0x0000002017057836 */ /* 0x040fe20000000000 */
[CC--:B------:R-:W-:Y:S01]  /*8260*/  ISETP.GE.AND P3, PT, R23.reuse, R2.reuse, PT ;  /* 0x000000021700720c */ /* 0x0c0fe20003f66270 */
[----:B------:R-:W-:Y:S01]  /*8270*/  VIADD R27, R23, 0xa0 ;  /* 0x000000a0171b7836 */ /* 0x000fe20000000000 */
[-C--:B------:R-:W-:Y:S01]  /*8280*/  ISETP.GE.AND P1, PT, R25, R2.reuse, PT ;  /* 0x000000021900720c */ /* 0x080fe20003f26270 */
[----:B------:R-:W-:Y:S01]  /*8290*/  VIADD R25, R23, 0x60 ;  /* 0x0000006017197836 */ /* 0x000fe20000000000 */
[-C--:B------:R-:W-:Y:S01]  /*82a0*/  ISETP.GE.AND P2, PT, R5, R2.reuse, PT ;  /* 0x000000020500720c */ /* 0x080fe20003f46270 */
[----:B------:R-:W-:Y:S01]  /*82b0*/  VIADD R29, R23, 0xc0 ;  /* 0x000000c0171d7836 */ /* 0x000fe20000000000 */
[----:B------:R-:W-:Y:S02]  /*82c0*/  SHF.R.S32.HI R5, RZ, 0x1f, R4 ;  /* 0x0000001fff057819 */ /* 0x000fe40000011404 */
[----:B------:R-:W-:Y:S01]  /*82d0*/  ISETP.GE.AND P0, PT, R25, R2, PT ;  /* 0x000000021900720c */ /* 0x000fe20003f06270 */
[----:B------:R-:W-:Y:S01]  /*82e0*/  VIADD R25, R23, 0x80 ;  /* 0x0000008017197836 */ /* 0x000fe20000000000 */
[----:B------:R-:W-:-:S02]  /*82f0*/  IADD3.X R5, PT, PT, RZ, UR5, R5, P4, P5 ;  /* 0x00000005ff057c10 */ /* 0x000fc4000a7ea405 */
[C---:B---3--:R-:W-:Y:S02]  /*8300*/  LEA R4, P4, R22.reuse, UR10, 0x2 ;  /* 0x0000000a16047c11 */ /* 0x048fe4000f8810ff */
[-C--:B------:R-:W-:Y:S01]  /*8310*/  ISETP.GE.AND P6, PT, R25, R2.reuse, PT ;  /* 0x000000021900720c */ /* 0x080fe20003fc6270 */
[----:B------:R-:W-:Y:S01]  /*8320*/  VIADD R25, R23, 0xe0 ;  /* 0x000000e017197836 */ /* 0x000fe20000000000 */
[----:B------:R-:W-:Y:S02]  /*8330*/  LEA.HI.X R5, R22, UR11, R5, 0x2, P4 ;  /* 0x0000000b16057c11 */ /* 0x000fe4000a0f1405 */
[-C--:B------:R-:W-:Y:S01]  /*8340*/  ISETP.GE.AND P5, PT, R27, R2.reuse, PT ;  /* 0x000000021b00720c */ /* 0x080fe20003fa6270 */
[----:B------:R-:W-:Y:S01]  /*8350*/  VIADD R27, R23, 0x100 ;  /* 0x00000100171b7836 */ /* 0x000fe20000000000 */
[-C--:B------:R-:W-:Y:S01]  /*8360*/  ISETP.GE.AND P4, PT, R29, R2.reuse, PT ;  /* 0x000000021d00720c */ /* 0x080fe20003f86270 */
[----:B------:R-:W2:Y:S01]  /*8370*/  @!P3 LDG.E R3, desc[UR8][R4.64] ;  /* 0x000000080403b981 */ /* 0x000ea2000c1e1900 */
[----:B------:R-:W-:Y:S01]  /*8380*/  ISETP.GE.AND P3, PT, R25, R2, PT ;  /* 0x000000021900720c */ /* 0x000fe20003f66270 */
[----:B------:R-:W-:-:S02]  /*8390*/  VIADD R25, R23, 0x120 ;  /* 0x0000012017197836 */ /* 0x000fc40000000000 */
[----:B------:R-:W3:Y:S01]  /*83a0*/  @!P2 LDG.E R6, desc[UR8][R4.64+0x80] ;  /* 0x000080080406a981 */ /* 0x000ee2000c1e1900 */
[-C--:B------:R-:W-:Y:S01]  /*83b0*/  ISETP.GE.AND P2, PT, R27, R2.reuse, PT ;  /* 0x000000021b00720c */ /* 0x080fe20003f46270 */
[----:B------:R-:W-:Y:S02]  /*83c0*/  VIADD R27, R23, 0x140 ;  /* 0x00000140171b7836 */ /* 0x000fe40000000000 */
[----:B------:R-:W4:Y:S01]  /*83d0*/  @!P1 LDG.E R7, desc[UR8][R4.64+0x100] ;  /* 0x0001000804079981 */ /* 0x000f22000c1e1900 */
        /* <DEDUP_REMOVED lines=14> */
[----:B------:R-:W-:Y:S01]  /*84c0*/  VIADD R23, R23, 0x200 ;  /* 0x0000020017177836 */ /* 0x000fe20000000000 */
[----:B------:R-:W5:Y:S01]  /*84d0*/  @!P3 LDG.E R12, desc[UR8][R4.64+0x380] ;  /* 0x00038008040cb981 */ /* 0x000f62000c1e1900 */
[----:B------:R-:W-:-:S03]  /*84e0*/  ISETP.GE.AND P3, PT, R27, R2, PT ;  /* 0x000000021b00720c */ /* 0x000fc60003f66270 */
        /* <DEDUP_REMOVED lines=14> */
[----:B------:R-:W1:Y:S01]  /*85d0*/  S2R R44, SR_LANEID ;  /* 0x00000000002c7919 */ /* 0x000e620000000000 */
[----:B0-----:R-:W-:-:S05]  /*85e0*/  IMAD R5, R46, 0x11, RZ ;  /* 0x000000112e057824 */ /* 0x001fca00078e02ff */
[----:B------:R-:W-:Y:S01]  /*85f0*/  ISETP.GE.AND P2, PT, R5, R2, PT ;  /* 0x000000020500720c */ /* 0x000fe20003f46270 */
[----:B-1----:R-:W-:Y:S01]  /*8600*/  ULEA UR4, UR5, UR4, 0x18 ;  /* 0x0000000405047291 */ /* 0x002fe2000f8ec0ff */
[----:B------:R-:W-:-:S05]  /*8610*/  IMAD R22, R53, 0x220, R44 ;  /* 0x0000022035167824 */ /* 0x000fca00078e022c */
[----:B------:R-:W-:-:S05]  /*8620*/  LEA R22, R22, UR4, 0x2 ;  /* 0x0000000416167c11 */ /* 0x000fca000f8e10ff */
[----:B--2---:R0:W-:Y:S04]  /*8630*/  STS [R22], R3 ;  /* 0x0000000316007388 */ /* 0x0041e80000000800 */
[----:B---3--:R-:W-:Y:S04]  /*8640*/  STS [R22+0x80], R6 ;  /* 0x0000800616007388 */ /* 0x008fe80000000800 */
[----:B----4-:R1:W-:Y:S01]  /*8650*/  STS [R22+0x100], R7 ;  /* 0x0001000716007388 */ /* 0x0103e20000000800 */
[----:B0-----:R-:W-:-:S03]  /*8660*/  IMAD R3, R44, 0x40, R22 ;  /* 0x000000402c037824 */ /* 0x001fc600078e0216 */
[----:B-----5:R-:W-:Y:S04]  /*8670*/  STS [R22+0x180], R8 ;  /* 0x0001800816007388 */ /* 0x020fe80000000800 */
[----:B------:R0:W-:Y:S01]  /*8680*/  STS [R22+0x200], R9 ;  /* 0x0002000916007388 */ /* 0x0001e20000000800 */
[----:B-1----:R-:W-:-:S03]  /*8690*/  VIADD R7, R5, 0x1 ;  /* 0x0000000105077836 */ /* 0x002fc60000000000 */
[----:B------:R-:W-:Y:S02]  /*86a0*/  STS [R22+0x280], R10 ;  /* 0x0002800a16007388 */ /* 0x000fe40000000800 */
[-C--:B------:R-:W-:Y:S02]  /*86b0*/  ISETP.GE.AND P3, PT, R7, R2.reuse, PT ;  /* 0x000000020700720c */ /* 0x080fe40003f66270 */
[----:B------:R1:W-:Y:S01]  /*86c0*/  STS [R22+0x300], R11 ;  /* 0x0003000b16007388 */ /* 0x0003e20000000800 */
[C---:B------:R-:W-:Y:S02]  /*86d0*/  VIADD R7, R5.reuse, 0x4 ;  /* 0x0000000405077836 */ /* 0x040fe40000000000 */
[----:B0-----:R-:W-:Y:S01]  /*86e0*/  VIADD R9, R5, 0x2 ;  /* 0x0000000205097836 */ /* 0x001fe20000000000 */
[----:B------:R-:W-:Y:S02]  /*86f0*/  STS [R22+0x380], R12 ;  /* 0x0003800c16007388 */ /* 0x000fe40000000800 */
[-C--:B------:R-:W-:Y:S01]  /*8700*/  ISETP.GE.AND P6, PT, R7, R2.reuse, PT ;  /* 0x000000020700720c */ /* 0x080fe20003fc6270 */
[----:B------:R-:W-:Y:S01]  /*8710*/  VIADD R7, R5, 0x7 ;  /* 0x0000000705077836 */ /* 0x000fe20000000000 */
[----:B------:R-:W-:Y:S01]  /*8720*/  ISETP.GE.AND P4, PT, R9, R2, PT ;  /* 0x000000020900720c */ /* 0x000fe20003f86270 */
[----:B------:R-:W-:Y:S01]  /*8730*/  STS [R22+0x400], R13 ;  /* 0x0004000d16007388 */ /* 0x000fe20000000800 */
[----:B-1----:R-:W-:-:S02]  /*8740*/  VIADD R11, R5, 0x3 ;  /* 0x00000003050b7836 */ /* 0x002fc40000000000 */
[----:B------:R-:W-:Y:S01]  /*8750*/  VIADD R9, R5, 0x5 ;  /* 0x0000000505097836 */ /* 0x000fe20000000000 */
[----:B------:R-:W-:Y:S02]  /*8760*/  STS [R22+0x480], R14 ;  /* 0x0004800e16007388 */ /* 0x000fe40000000800 */
[-C--:B------:R-:W-:Y:S01]  /*8770*/  ISETP.GE.AND P5, PT, R11, R2.reuse, PT ;  /* 0x000000020b00720c */ /* 0x080fe20003fa6270 */
[----:B------:R-:W-:Y:S01]  /*8780*/  VIADD R11, R5, 0x6 ;  /* 0x00000006050b7836 */ /* 0x000fe20000000000 */
[----:B------:R-:W-:Y:S01]  /*8790*/  STS [R22+0x500], R15 ;  /* 0x0005000f16007388 */ /* 0x000fe20000000800 */
[-C--:B------:R-:W-:Y:S01]  /*87a0*/  ISETP.GE.AND P0, PT, R9, R2.reuse, PT ;  /* 0x000000020900720c */ /* 0x080fe20003f06270 */
[----:B------:R-:W-:Y:S02]  /*87b0*/  VIADD R9, R5, 0x8 ;  /* 0x0000000805097836 */ /* 0x000fe40000000000 */
[----:B------:R-:W-:Y:S01]  /*87c0*/  STS [R22+0x580], R16 ;  /* 0x0005801016007388 */ /* 0x000fe20000000800 */
[----:B------:R-:W-:-:S03]  /*87d0*/  ISETP.GE.AND P1, PT, R11, R2, PT ;  /* 0x000000020b00720c */ /* 0x000fc60003f26270 */
        /* <DEDUP_REMOVED lines=19> */
[----:B------:R-:W-:Y:S02]  /*8910*/  SEL R49, R49, 0x1, !P2 ;  /* 0x0000000131317807 */ /* 0x000fe40005000000 */
[-C--:B------:R-:W-:Y:S01]  /*8920*/  ISETP.GE.AND P2, PT, R7, R2.reuse, PT ;  /* 0x000000020700720c */ /* 0x080fe20003f46270 */
[----:B------:R-:W0:Y:S01]  /*8930*/  LDS R30, [R3+0x30] ;  /* 0x00003000031e7984 */ /* 0x000e220000000800 */
[----:B------:R-:W-:Y:S01]  /*8940*/  VIADD R7, R5, 0x9 ;  /* 0x0000000905077836 */ /* 0x000fe20000000000 */
[----:B-1----:R-:W-:Y:S02]  /*8950*/  LOP3.LUT R45, R41, 0x1, RZ, 0xc0, !PT ;  /* 0x00000001292d7812 */ /* 0x002fe400078ec0ff */
[----:B------:R-:W1:Y:S01]  /*8960*/  LDS R29, [R3+0x34] ;  /* 0x00003400031d7984 */ /* 0x000e620000000800 */
[----:B--2---:R-:W-:Y:S02]  /*8970*/  LOP3.LUT R58, R43, 0x1, RZ, 0xc0, !PT ;  /* 0x000000012b3a7812 */ /* 0x004fe400078ec0ff */
[----:B------:R-:W-:Y:S01]  /*8980*/  SEL R45, R45, 0x1, !P4 ;  /* 0x000000012d2d7807 */ /* 0x000fe20006000000 */
[----:B------:R-:W2:Y:S01]  /*8990*/  LDS R28, [R3+0x38] ;  /* 0x00003800031c7984 */ /* 0x000ea20000000800 */
[----:B------:R-:W-:Y:S01]  /*89a0*/  ISETP.GE.AND P4, PT, R7, R2, PT ;  /* 0x000000020700720c */ /* 0x000fe20003f86270 */
[----:B------:R-:W-:Y:S01]  /*89b0*/  VIADD R7, R5, 0xb ;  /* 0x0000000b05077836 */ /* 0x000fe20000000000 */
[----:B---3--:R-:W-:Y:S01]  /*89c0*/  LOP3.LUT R39, R38, 0x1, RZ, 0xc0, !PT ;  /* 0x0000000126277812 */ /* 0x008fe200078ec0ff */
[----:B------:R-:W3:Y:S01]  /*89d0*/  LDS R27, [R3+0x3c] ;  /* 0x00003c00031b7984 */ /* 0x000ee20000000800 */
[----:B----4-:R-:W-:-:S02]  /*89e0*/  LOP3.LUT R24, R36, 0x1, RZ, 0xc0, !PT ;  /* 0x0000000124187812 */ /* 0x010fc400078ec0ff */
[----:B------:R-:W-:Y:S01]  /*89f0*/  SEL R58, R58, 0x1, !P3 ;  /* 0x000000013a3a7807 */ /* 0x000fe20005800000 */
[----:B------:R4:W3:Y:S01]  /*8a00*/  LDS R26, [R3+0x40] ;  /* 0x00004000031a7984 */ /* 0x0008e20000000800 */
[----:B-----5:R-:W-:Y:S02]  /*8a10*/  LOP3.LUT R42, R40, 0x1, RZ, 0xc0, !PT ;  /* 0x00000001282a7812 */ /* 0x020fe400078ec0ff */
[----:B------:R-:W-:Y:S02]  /*8a20*/  SEL R39, R39, 0x1, !P6 ;  /* 0x0000000127277807 */ /* 0x000fe40007000000 */
[-C--:B------:R-:W-:Y:S01]  /*8a30*/  ISETP.GE.AND P3, PT, R9, R2.reuse, PT ;  /* 0x000000020900720c */ /* 0x080fe20003f66270 */
[----:B------:R-:W-:Y:S01]  /*8a40*/  VIADD R9, R5, 0xa ;  /* 0x0000000a05097836 */ /* 0x000fe20000000000 */
[----:B------:R-:W-:Y:S01]  /*8a50*/  ISETP.GE.AND P6, PT, R7, R2, PT ;  /* 0x000000020700720c */ /* 0x000fe20003fc6270 */
[C---:B----4-:R-:W-:Y:S01]  /*8a60*/  VIADD R3, R5.reuse, 0xd ;  /* 0x0000000d05037836 */ /* 0x050fe20000000000 */
[----:B------:R-:W-:Y:S01]  /*8a70*/  SEL R24, R24, 0x1, !P1 ;  /* 0x0000000118187807 */ /* 0x000fe20004800000 */
[----:B------:R-:W-:Y:S01]  /*8a80*/  VIADD R7, R5, 0xe ;  /* 0x0000000e05077836 */ /* 0x000fe20000000000 */
[----:B------:R-:W-:-:S02]  /*8a90*/  LOP3.LUT R23, R35, 0x1, RZ, 0xc0, !PT ;  /* 0x0000000123177812 */ /* 0x000fc400078ec0ff */
[----:B------:R-:W-:Y:S02]  /*8aa0*/  ISETP.GE.AND P1, PT, R3, R2, PT ;  /* 0x000000020300720c */ /* 0x000fe40003f26270 */
[----:B------:R-:W-:Y:S02]  /*8ab0*/  SEL R42, R42, 0x1, !P5 ;  /* 0x000000012a2a7807 */ /* 0x000fe40006800000 */
[----:B------:R-:W-:Y:S02]  /*8ac0*/  LOP3.LUT R25, R37, 0x1, RZ, 0xc0, !PT ;  /* 0x0000000125197812 */ /* 0x000fe400078ec0ff */
[----:B------:R-:W-:Y:S02]  /*8ad0*/  IADD3 R3, PT, PT, R45, R58, R49 ;  /* 0x0000003a2d037210 */ /* 0x000fe40007ffe031 */
[----:B------:R-:W-:Y:S02]  /*8ae0*/  SEL R23, R23, 0x1, !P2 ;  /* 0x0000000117177807 */ /* 0x000fe40005000000 */
[----:B------:R-:W-:Y:S01]  /*8af0*/  ISETP.GE.AND P5, PT, R9, R2, PT ;  /* 0x000000020900720c */ /* 0x000fe20003fa6270 */
[----:B------:R-:W-:Y:S01]  /*8b00*/  VIADD R9, R5, 0xc ;  /* 0x0000000c05097836 */ /* 0x000fe20000000000 */
[----:B------:R-:W-:-:S02]  /*8b10*/  SEL R25, R25, 0x1, !P0 ;  /* 0x0000000119197807 */ /* 0x000fc40004000000 */
[----:B------:R-:W-:Y:S01]  /*8b20*/  ISETP.GE.AND P2, PT, R7, R2, PT ;  /* 0x000000020700720c */ /* 0x000fe20003f46270 */
[C---:B------:R-:W-:Y:S01]  /*8b30*/  VIADD R7, R5.reuse, 0xf ;  /* 0x0000000f05077836 */ /* 0x040fe20000000000 */
[----:B------:R-:W-:Y:S01]  /*8b40*/  LOP3.LUT R22, R34, 0x1, RZ, 0xc0, !PT ;  /* 0x0000000122167812 */ /* 0x000fe200078ec0ff */
[----:B------:R-:W-:Y:S01]  /*8b50*/  VIADD R5, R5, 0x10 ;  /* 0x0000001005057836 */ /* 0x000fe20000000000 */
[----:B------:R-:W-:Y:S02]  /*8b60*/  IADD3 R3, PT, PT, R39, R42, R3 ;  /* 0x0000002a27037210 */ /* 0x000fe40007ffe003 */
[----:B------:R-:W-:Y:S02]  /*8b70*/  LOP3.LUT R21, R33, 0x1, RZ, 0xc0, !PT ;  /* 0x0000000121157812 */ /* 0x000fe400078ec0ff */
[----:B------:R-:W-:Y:S02]  /*8b80*/  SEL R22, R22, 0x1, !P3 ;  /* 0x0000000116167807 */ /* 0x000fe40005800000 */
[----:B------:R-:W-:-:S02]  /*8b90*/  LOP3.LUT R20, R32, 0x1, RZ, 0xc0, !PT ;  /* 0x0000000120147812 */ /* 0x000fc400078ec0ff */
[----:B------:R-:W-:Y:S02]  /*8ba0*/  IADD3 R3, PT, PT, R24, R25, R3 ;  /* 0x0000001918037210 */ /* 0x000fe40007ffe003 */
[----:B------:R-:W-:Y:S02]  /*8bb0*/  SEL R21, R21, 0x1, !P4 ;  /* 0x0000000115157807 */ /* 0x000fe40006000000 */
[-C--:B------:R-:W-:Y:S01]  /*8bc0*/  ISETP.GE.AND P0, PT, R9, R2.reuse, PT ;  /* 0x000000020900720c */ /* 0x080fe20003f06270 */
[----:B------:R-:W-:Y:S01]  /*8bd0*/  BAR.SYNC.DEFER_BLOCKING 0x0 ;  /* 0x0000000000007b1d */ /* 0x000fe20000010000 */
[-C--:B------:R-:W-:Y:S02]  /*8be0*/  ISETP.GE.AND P3, PT, R7, R2.reuse, PT ;  /* 0x000000020700720c */ /* 0x080fe40003f66270 */
[----:B------:R-:W-:Y:S02]  /*8bf0*/  ISETP.GE.AND P4, PT, R5, R2, PT ;  /* 0x000000020500720c */ /* 0x000fe40003f86270 */
[----:B0-----:R-:W-:-:S02]  /*8c00*/  LOP3.LUT R19, R31, 0x1, RZ, 0xc0, !PT ;  /* 0x000000011f137812 */ /* 0x001fc400078ec0ff */
[----:B------:R-:W-:Y:S02]  /*8c10*/  LOP3.LUT R18, R30, 0x1, RZ, 0xc0, !PT ;  /* 0x000000011e127812 */ /* 0x000fe400078ec0ff */
[----:B------:R-:W-:Y:S02]  /*8c20*/  SEL R20, R20, 0x1, !P5 ;  /* 0x0000000114147807 */ /* 0x000fe40006800000 */
[----:B------:R-:W-:Y:S02]  /*8c30*/  IADD3 R2, PT, PT, R22, R23, R3 ;  /* 0x0000001716027210 */ /* 0x000fe40007ffe003 */
[----:B-1----:R-:W-:Y:S02]  /*8c40*/  LOP3.LUT R17, R29, 0x1, RZ, 0xc0, !PT ;  /* 0x000000011d117812 */ /* 0x002fe400078ec0ff */
[----:B--2---:R-:W-:Y:S02]  /*8c50*/  LOP3.LUT R16, R28, 0x1, RZ, 0xc0, !PT ;  /* 0x000000011c107812 */ /* 0x004fe400078ec0ff */
[----:B------:R-:W-:-:S02]  /*8c60*/  SEL R19, R19, 0x1, !P6 ;  /* 0x0000000113137807 */ /* 0x000fc40007000000 */
[----:B------:R-:W-:Y:S02]  /*8c70*/  SEL R18, R18, 0x1, !P0 ;  /* 0x0000000112127807 */ /* 0x000fe40004000000 */
[----:B------:R-:W-:Y:S02]  /*8c80*/  IADD3 R4, PT, PT, R20, R21, R2 ;  /* 0x0000001514047210 */ /* 0x000fe40007ffe002 */
[----:B---3--:R-:W-:Y:S02]  /*8c90*/  LOP3.LUT R3, R27, 0x1, RZ, 0xc0, !PT ;  /* 0x000000011b037812 */ /* 0x008fe400078ec0ff */
[----:B------:R-:W-:Y:S02]  /*8ca0*/  LOP3.LUT R2, R26, 0x1, RZ, 0xc0, !PT ;  /* 0x000000011a027812 */ /* 0x000fe400078ec0ff */
[----:B------:R-:W-:Y:S02]  /*8cb0*/  SEL R17, R17, 0x1, !P1 ;  /* 0x0000000111117807 */ /* 0x000fe40004800000 */
[----:B------:R-:W-:-:S02]  /*8cc0*/  SEL R16, R16, 0x1, !P2 ;  /* 0x0000000110107807 */ /* 0x000fc40005000000 */
[----:B------:R-:W-:Y:S02]  /*8cd0*/  IADD3 R4, PT, PT, R18, R19, R4 ;  /* 0x0000001312047210 */ /* 0x000fe40007ffe004 */
[----:B------:R-:W-:Y:S02]  /*8ce0*/  SEL R3, R3, 0x1, !P3 ;  /* 0x0000000103037807 */ /* 0x000fe40005800000 */
[----:B------:R-:W-:Y:S02]  /*8cf0*/  SEL R2, R2, 0x1, !P4 ;  /* 0x0000000102027807 */ /* 0x000fe40006000000 */
[----:B------:R-:W-:Y:S02]  /*8d00*/  IADD3 R4, PT, PT, R16, R17, R4 ;  /* 0x0000001110047210 */ /* 0x000fe40007ffe004 */
[----:B------:R-:W-:Y:S02]  /*8d10*/  ISETP.NE.AND P1, PT, R44, 0x1f, PT ;  /* 0x0000001f2c00780c */ /* 0x000fe40003f25270 */
[----:B------:R-:W-:-:S02]  /*8d20*/  IADD3 R48, PT, PT, R2, R3, R4 ;  /* 0x0000000302307210 */ /* 0x000fc40007ffe004 */
[----:B------:R-:W-:-:S03]  /*8d30*/  ISETP.NE.AND P2, PT, R44, RZ, PT ;  /* 0x000000ff2c00720c */ /* 0x000fc60003f45270 */
[----:B------:R-:W0:Y:S06]  /*8d40*/  SHFL.UP P0, R5, R48, 0x1, RZ ;  /* 0x0420000030057989 */ /* 0x000e2c00000000ff */
[----:B------:R-:W-:Y:S01]  /*8d50*/  @!P1 LEA R50, R53, UR4, 0x2 ;  /* 0x0000000435329c11 */ /* 0x000fe2000f8e10ff */
        /* <DEDUP_REMOVED lines=20> */
[----:B------:R-:W-:-:S03]  /*8ea0*/  IMAD.IADD R7, R7, 0x1, R6 ;  /* 0x0000000107077824 */ /* 0x000fc600078e0206 */
        /* <DEDUP_REMOVED lines=13> */
[----:B------:R-:W-:Y:S02]  /*8f80*/  IMAD.IADD R5, R13, 0x1, R12 ;  /* 0x000000010d057824 */ /* 0x000fe400078e020c */
[----:B------:R-:W-:Y:S01]  /*8f90*/  IMAD.IADD R13, R55, 0x1, -R48 ;  /* 0x00000001370d7824 */ /* 0x000fe200078e0a30 */
        /* <DEDUP_REMOVED lines=9> */
[----:B------:R-:W-:-:S02]  /*9030*/  ISETP.GT.U32.AND P0, PT, R46, 0x1f, PT ;  /* 0x0000001f2e00780c */ /* 0x000fc40003f04070 */
[----:B------:R-:W-:Y:S02]  /*9040*/  SEL R5, R13, RZ, P2 ;  /* 0x000000ff0d057207 */ /* 0x000fe40001000000 */
[----:B------:R-:W-:Y:S02]  /*9050*/  SEL R4, R14, R4, !P1 ;  /* 0x000000040e047207 */ /* 0x000fe40004800000 */
[----:B------:R-:W-:-:S03]  /*9060*/  ISETP.GE.U32.AND P1, PT, R46, 0x20, PT ;  /* 0x000000202e00780c */ /* 0x000fc60003f26070 */
[----:B------:R-:W-:-:S05]  /*9070*/  IMAD.IADD R4, R4, 0x1, R5 ;  /* 0x0000000104047824 */ /* 0x000fca00078e0205 */
[----:B------:R-:W-:Y:S01]  /*9080*/  SEL R13, R13, R4, !P1 ;  /* 0x000000040d0d7207 */ /* 0x000fe20004800000 */
[----:B------:R-:W-:Y:S06]  /*9090*/  @P0 BRA `(.L_x_188) ;  /* 0x0000000800640947 */ /* 0x000fec0003800000 */
[----:B------:R-:W0:Y:S01]  /*90a0*/  LDC.64 R4, c[0x0][0x3a0] ;  /* 0x0000e800ff047b82 */ /* 0x000e220000000a00 */
[----:B------:R-:W-:-:S07]  /*90b0*/  ISETP.NE.AND P0, PT, R46, RZ, PT ;  /* 0x000000ff2e00720c */ /* 0x000fce0003f05270 */
[----:B------:R-:W1:Y:S06]  /*90c0*/  LDC R8, c[0x0][0x370] ;  /* 0x0000dc00ff087b82 */ /* 0x000e6c0000000800 */
[----:B------:R-:W-:Y:S01]  /*90d0*/  @!P0 IMAD.MOV.U32 R14, RZ, RZ, 0x64 ;  /* 0x00000064ff0e8424 */ /* 0x000fe200078e00ff */
[----:B------:R2:W-:Y:S01]  /*90e0*/  @!P0 STS [UR4+0x4c], R15 ;  /* 0x00004c0fff008988 */ /* 0x0005e20008000804 */
[----:B0-----:R-:W-:-:S05]  /*90f0*/  IMAD.WIDE R6, R51, 0x8, R4 ;  /* 0x0000000833067825 */ /* 0x001fca00078e0204 */
[----:B------:R2:W-:Y:S01]  /*9100*/  @!P0 ST.E.64.STRONG.GPU desc[UR8][R6.64+0x100], R14 ;  /* 0x0001000e06008985 */ /* 0x0005e2000c10fb08 */
[----:B-1----:R-:W-:-:S13]  /*9110*/  ISETP.GT.U32.AND P1, PT, R8, 0x1f3, PT ;  /* 0x000001f30800780c */ /* 0x002fda0003f24070 */
[----:B--2---:R-:W-:Y:S05]  /*9120*/  @P1 BRA `(.L_x_189) ;  /* 0x0000000000081947 */ /* 0x004fea0003800000 */
[----:B------:R0:W-:Y:S06]  /*9130*/  MEMBAR.SC.CTA ;  /* 0x0000000000007992 */ /* 0x0001ec0000000000 */
[----:B0-----:R-:W-:Y:S05]  /*9140*/  BRA `(.L_x_190) ;  /* 0x0000000000087947 */ /* 0x001fea0003800000 */
.L_x_189:
[----:B------:R-:W-:Y:S05]  /*9150*/  NANOSLEEP 0x47e ;  /* 0x0000047e0000795d */ /* 0x000fea0003800000 */
[----:B------:R-:W-:Y:S01]  /*9160*/  NOP ;  /* 0x0000000000007918 */ /* 0x000fe20000000000 */
.L_x_190:
[----:B------:R-:W-:-:S05]  /*9170*/  LOP3.LUT R46, RZ, R46, RZ, 0x33, !PT ;  /* 0x0000002eff2e7212 */ /* 0x000fca00078e33ff */
[----:B------:R-:W-:-:S04]  /*9180*/  IMAD.IADD R51, R51, 0x1, R46 ;  /* 0x0000000133337824 */ /* 0x000fc800078e022e */
[----:B------:R-:W-:-:S05]  /*9190*/  IMAD.WIDE R4, R51, 0x8, R4 ;  /* 0x0000000833047825 */ /* 0x000fca00078e0204 */
[----:B------:R-:W2:Y:S01]  /*91a0*/  LD.E.64.STRONG.GPU R8, desc[UR8][R4.64+0x100] ;  /* 0x0001000804087980 */ /* 0x000ea2000c10fb00 */
[----:B------:R-:W-:Y:S01]  /*91b0*/  UMOV UR5, 0xffffffff ;  /* 0xffffffff00057882 */ /* 0x000fe20000000000 */
[----:B--2---:R-:W-:Y:S02]  /*91c0*/  ISETP.NE.AND P0, PT, R8, 0x63, PT ;  /* 0x000000630800780c */ /* 0x004fe40003f05270 */
[----:B------:R-:W-:Y:S11]  /*91d0*/  BRA.DIV UR5, `(.L_x_191) ;  /* 0x0000003205607947 */ /* 0x000ff6000b800000 */
[----:B------:R-:W-:-:S13]  /*91e0*/  VOTE.ANY P0, !P0 ;  /* 0x0000000000ff7806 */ /* 0x000fda0004000100 */
.L_x_296:
[----:B------:R-:W-:Y:S05]  /*91f0*/  @!P0 BRA `(.L_x_192) ;  /* 0x0000000000308947 */ /* 0x000fea0003800000 */
.L_x_196:
[----:B------:R-:W-:Y:S05]  /*9200*/  YIELD ;  /* 0x0000000000007946 */ /* 0x000fea0003800000 */
[----:B------:R-:W-:Y:S05]  /*9210*/  @P1 BRA `(.L_x_193) ;  /* 0x0000000000081947 */ /* 0x000fea0003800000 */
[----:B------:R0:W-:Y:S06]  /*9220*/  MEMBAR.SC.CTA ;  /* 0x0000000000007992 */ /* 0x0001ec0000000000 */
[----:B0-----:R-:W-:Y:S05]  /*9230*/  BRA `(.L_x_194) ;  /* 0x0000000000087947 */ /* 0x001fea0003800000 */
.L_x_193:
[----:B------:R-:W-:Y:S05]  /*9240*/  NANOSLEEP 0x4c ;  /* 0x0000004c0000795d */ /* 0x000fea0003800000 */
[----:B------:R-:W-:Y:S01]  /*9250*/  NOP ;  /* 0x0000000000007918 */ /* 0x000fe20000000000 */
.L_x_194:
[----:B------:R-:W2:Y:S01]  /*9260*/  LD.E.64.STRONG.GPU R8, desc[UR8][R4.64+0x100] ;  /* 0x0001000804087980 */ /* 0x000ea2000c10fb00 */
[----:B------:R-:W-:Y:S01]  /*9270*/  UMOV UR5, 0xffffffff ;  /* 0xffffffff00057882 */ /* 0x000fe20000000000 */
[----:B--2---:R-:W-:Y:S02]  /*9280*/  ISETP.NE.AND P0, PT, R8, 0x63, PT ;  /* 0x000000630800780c */ /* 0x004fe40003f05270 */
[----:B------:R-:W-:Y:S11]  /*9290*/  BRA.DIV UR5, `(.L_x_195) ;  /* 0x0000003205507947 */ /* 0x000ff6000b800000 */
[----:B------:R-:W-:-:S13]  /*92a0*/  VOTE.ANY P0, !P0 ;  /* 0x0000000000ff7806 */ /* 0x000fda0004000100 */
.L_x_299:
[----:B------:R-:W-:Y:S05]  /*92b0*/  @P0 BRA `(.L_x_196) ;  /* 0xfffffffc00d00947 */ /* 0x000fea000383ffff */
.L_x_192:
[----:B------:R-:W0:Y:S01]  /*92c0*/  S2R R52, SR_TID.X ;  /* 0x0000000000347919 */ /* 0x000e220000002100 */
[----:B------:R-:W1:Y:S01]  /*92d0*/  LDC R53, c[0x0][0x374] ;  /* 0x0000dd00ff357b82 */ /* 0x000e620000000800 */
[----:B------:R-:W-:Y:S01]  /*92e0*/  UMOV UR5, 0xffffffff ;  /* 0xffffffff00057882 */ /* 0x000fe20000000000 */
[----:B------:R-:W-:Y:S01]  /*92f0*/  ISETP.NE.AND P0, PT, R8, 0x65, PT ;  /* 0x000000650800780c */ /* 0x000fe20003f05270 */
[----:B-1----:R-:W-:Y:S01]  /*9300*/  IMAD R53, R53, UR6, R0 ;  /* 0x0000000635357c24 */ /* 0x002fe2000f8e0200 */
[----:B0-----:R-:W-:-:S05]  /*9310*/  LOP3.LUT R0, RZ, R52, RZ, 0x33, !PT ;  /* 0x00000034ff007212 */ /* 0x001fca00078e33ff */
[----:B------:R-:W-:Y:S01]  /*9320*/  IMAD.IADD R53, R0, 0x1, R53 ;  /* 0x0000000100357824 */ /* 0x000fe200078e0235 */
[----:B------:R-:W-:Y:S06]  /*9330*/  BRA.DIV UR5, `(.L_x_197) ;  /* 0x0000003205487947 */ /* 0x000fec000b800000 */
[----:B------:R-:W0:Y:S01]  /*9340*/  S2R R14, SR_GEMASK ;  /* 0x00000000000e7919 */ /* 0x000e220000003c00 */
[----:B------:R-:W-:Y:S01]  /*9350*/  VOTE.ANY R10, PT, !P0 ;  /* 0x00000000000a7806 */ /* 0x000fe200040e0100 */
[----:B------:R-:W-:-:S03]  /*9360*/  VIADD R46, R44, 0x2 ;  /* 0x000000022c2e7836 */ /* 0x000fc60000000000 */
[----:B0-----:R-:W-:-:S05]  /*9370*/  LOP3.LUT R10, R10, 0x80000000, R14, 0xec, !PT ;  /* 0x800000000a0a7812 */ /* 0x001fca00078eec0e */
[----:B------:R-:W-:-:S05]  /*9380*/  VIADD R5, R10, 0xffffffff ;  /* 0xffffffff0a057836 */ /* 0x000fca0000000000 */
[----:B------:R-:W-:-:S04]  /*9390*/  LOP3.LUT R5, R10, R5, RZ, 0xc, !PT ;  /* 0x000000050a057212 */ /* 0x000fc800078e0cff */
[----:B------:R0:W1:Y:S02]  /*93a0*/  POPC R0, R5 ;  /* 0x0000000500007309 */ /* 0x0000640000000000 */
[C---:B0-----:R-:W-:Y:S01]  /*93b0*/  VIADD R5, R44.reuse, 0x4 ;  /* 0x000000042c057836 */ /* 0x041fe20000000000 */
[----:B-1----:R-:W0:Y:S01]  /*93c0*/  SHFL.DOWN PT, R12, R9, 0x1, R0 ;  /* 0x08200000090c7989 */ /* 0x002e2200000e0000 */
[----:B------:R-:W-:-:S04]  /*93d0*/  ISETP.GE.AND P0, PT, R44, R0, PT ;  /* 0x000000002c00720c */ /* 0x000fc80003f06270 */
[----:B0-----:R-:W-:Y:S02]  /*93e0*/  SEL R12, R12, RZ, !P0 ;  /* 0x000000ff0c0c7207 */ /* 0x001fe40004000000 */
[----:B------:R-:W-:-:S03]  /*93f0*/  ISETP.GT.AND P0, PT, R46, R0, PT ;  /* 0x000000002e00720c */ /* 0x000fc60003f04270 */
[----:B------:R-:W-:Y:S02]  /*9400*/  IMAD.IADD R51, R12, 0x1, R9 ;  /* 0x000000010c337824 */ /* 0x000fe400078e0209 */
[----:B------:R-:W-:-:S03]  /*9410*/  VIADD R9, R44, 0x10 ;  /* 0x000000102c097836 */ /* 0x000fc60000000000 */
[----:B------:R-:W0:Y:S02]  /*9420*/  SHFL.DOWN PT, R12, R51, 0x2, R0 ;  /* 0x08400000330c7989 */ /* 0x000e2400000e0000 */
[-C--:B------:R-:W-:Y:S02]  /*9430*/  ISETP.GT.AND P1, PT, R9, R0.reuse, PT ;  /* 0x000000000900720c */ /* 0x080fe40003f24270 */
[----:B0-----:R-:W-:Y:S02]  /*9440*/  SEL R12, R12, RZ, !P0 ;  /* 0x000000ff0c0c7207 */ /* 0x001fe40004000000 */
[----:B------:R-:W-:Y:S01]  /*9450*/  ISETP.GT.AND P0, PT, R5, R0, PT ;  /* 0x000000000500720c */ /* 0x000fe20003f04270 */
[----:B------:R-:W-:Y:S02]  /*9460*/  VIADD R5, R44, 0x8 ;  /* 0x000000082c057836 */ /* 0x000fe40000000000 */
[----:B------:R-:W-:-:S05]  /*9470*/  IMAD.IADD R55, R51, 0x1, R12 ;  /* 0x0000000133377824 */ /* 0x000fca00078e020c */
[----:B------:R-:W0:Y:S02]  /*9480*/  SHFL.DOWN PT, R12, R55, 0x4, R0 ;  /* 0x08800000370c7989 */ /* 0x000e2400000e0000 */
[----:B0-----:R-:W-:Y:S02]  /*9490*/  SEL R12, R12, RZ, !P0 ;  /* 0x000000ff0c0c7207 */ /* 0x001fe40004000000 */
[----:B------:R-:W-:Y:S02]  /*94a0*/  ISETP.GT.AND P0, PT, R5, R0, PT ;  /* 0x000000000500720c */ /* 0x000fe40003f04270 */
[----:B------:R-:W0:Y:S01]  /*94b0*/  LDC.64 R4, c[0x0][0x3a0] ;  /* 0x0000e800ff047b82 */ /* 0x000e220000000a00 */
[----:B------:R-:W-:-:S05]  /*94c0*/  IMAD.IADD R57, R55, 0x1, R12 ;  /* 0x0000000137397824 */ /* 0x000fca00078e020c */
[----:B------:R-:W1:Y:S01]  /*94d0*/  SHFL.DOWN PT, R12, R57, 0x8, R0 ;  /* 0x09000000390c7989 */ /* 0x000e6200000e0000 */
[----:B0-----:R-:W-:-:S05]  /*94e0*/  IADD3 R48, P2, PT, R4, 0x100, RZ ;  /* 0x0000010004307810 */ /* 0x001fca0007f5e0ff */
[----:B------:R-:W-:Y:S01]  /*94f0*/  IMAD.X R51, RZ, RZ, R5, P2 ;  /* 0x000000ffff337224 */ /* 0x000fe200010e0605 */
[----:B-1----:R-:W-:Y:S02]  /*9500*/  SEL R12, R12, RZ, !P0 ;  /* 0x000000ff0c0c7207 */ /* 0x002fe40004000000 */
[----:B------:R-:W-:-:S03]  /*9510*/  ISETP.NE.AND P0, PT, R8, 0x65, PT ;  /* 0x000000650800780c */ /* 0x000fc60003f05270 */
[----:B------:R-:W-:-:S05]  /*9520*/  IMAD.IADD R59, R57, 0x1, R12 ;  /* 0x00000001393b7824 */ /* 0x000fca00078e020c */
[----:B------:R-:W0:Y:S05]  /*9530*/  SHFL.DOWN PT, R12, R59, 0x10, R0 ;  /* 0x0a0000003b0c7989 */ /* 0x000e2a00000e0000 */
[----:B------:R-:W-:Y:S02]  /*9540*/  VOTE.ALL P0, P0 ;  /* 0x0000000000ff7806 */ /* 0x000fe40000000000 */
[----:B0-----:R-:W-:-:S05]  /*9550*/  SEL R12, R12, RZ, !P1 ;  /* 0x000000ff0c0c7207 */ /* 0x001fca0004800000 */
[----:B------:R-:W-:-:S07]  /*9560*/  IMAD.IADD R50, R59, 0x1, R12 ;  /* 0x000000013b327824 */ /* 0x000fce00078e020c */
.L_x_308:
[----:B------:R-:W-:Y:S05]  /*9570*/  @!P0 BRA `(.L_x_198) ;  /* 0x0000000000ec8947 */ /* 0x000fea0003800000 */
.L_x_206:
        /* <DEDUP_REMOVED lines=9> */
.L_x_311:
[----:B------:R-:W-:Y:S05]  /*9610*/  @!P0 BRA `(.L_x_200) ;  /* 0x0000000000388947 */ /* 0x000fea0003800000 */
.L_x_204:
[----:B------:R-:W-:Y:S05]  /*9620*/  YIELD ;  /* 0x0000000000007946 */ /* 0x000fea0003800000 */
[----:B------:R-:W0:Y:S02]  /*9630*/  LDCU UR5, c[0x0][0x370] ;  /* 0x00006e00ff0577ac */ /* 0x000e240008000800 */
[----:B0-----:R-:W-:-:S09]  /*9640*/  UISETP.GT.U32.AND UP0, UPT, UR5, 0x1f3, UPT ;  /* 0x000001f30500788c */ /* 0x001fd2000bf04070 */
[----:B------:R-:W-:Y:S05]  /*9650*/  BRA.U UP0, `(.L_x_201) ;  /* 0x0000000100087547 */ /* 0x000fea000b800000 */
[----:B------:R0:W-:Y:S06]  /*9660*/  MEMBAR.SC.CTA ;  /* 0x0000000000007992 */ /* 0x0001ec0000000000 */
[----:B0-----:R-:W-:Y:S05]  /*9670*/  BRA `(.L_x_202) ;  /* 0x0000000000087947 */ /* 0x001fea0003800000 */
.L_x_201:
[----:B------:R-:W-:Y:S05]  /*9680*/  NANOSLEEP 0x4c ;  /* 0x0000004c0000795d */ /* 0x000fea0003800000 */
[----:B------:R-:W-:Y:S01]  /*9690*/  NOP ;  /* 0x0000000000007918 */ /* 0x000fe20000000000 */
.L_x_202:
[----:B------:R-:W2:Y:S01]  /*96a0*/  LD.E.64.STRONG.GPU R4, desc[UR8][R8.64+-0x100] ;  /* 0xffff000808047980 */ /* 0x000ea2000c10fb00 */
[----:B------:R-:W-:Y:S01]  /*96b0*/  UMOV UR5, 0xffffffff ;  /* 0xffffffff00057882 */ /* 0x000fe20000000000 */
[----:B--2---:R-:W-:Y:S02]  /*96c0*/  ISETP.NE.AND P0, PT, R4, 0x63, PT ;  /* 0x000000630400780c */ /* 0x004fe40003f05270 */
[----:B------:R-:W-:Y:S11]  /*96d0*/  BRA.DIV UR5, `(.L_x_203) ;  /* 0x0000003205807947 */ /* 0x000ff6000b800000 */
[----:B------:R-:W-:-:S13]  /*96e0*/  VOTE.ANY P0, !P0 ;  /* 0x0000000000ff7806 */ /* 0x000fda0004000100 */
.L_x_314:
[----:B------:R-:W-:Y:S05]  /*96f0*/  @P0 BRA `(.L_x_204) ;  /* 0xfffffffc00c80947 */ /* 0x000fea000383ffff */
.L_x_200:
[----:B------:R-:W-:Y:S01]  /*9700*/  UMOV UR5, 0xffffffff ;  /* 0xffffffff00057882 */ /* 0x000fe20000000000 */
[----:B------:R-:W-:Y:S02]  /*9710*/  ISETP.NE.AND P0, PT, R4, 0x65, PT ;  /* 0x000000650400780c */ /* 0x000fe40003f05270 */
[----:B------:R-:W-:Y:S11]  /*9720*/  BRA.DIV UR5, `(.L_x_205) ;  /* 0x00000032058c7947 */ /* 0x000ff6000b800000 */
[----:B------:R-:W-:Y:S01]  /*9730*/  VOTE.ANY R10, PT, !P0 ;  /* 0x00000000000a7806 */ /* 0x000fe200040e0100 */
[----:B------:R-:W-:Y:S02]  /*9740*/  VIADD R11, R44, 0x4 ;  /* 0x000000042c0b7836 */ /* 0x000fe40000000000 */
[----:B------:R-:W-:Y:S01]  /*9750*/  VIADD R53, R53, 0xffffffe0 ;  /* 0xffffffe035357836 */ /* 0x000fe20000000000 */
[----:B------:R-:W-:-:S05]  /*9760*/  LOP3.LUT R10, R10, 0x80000000, R14, 0xec, !PT ;  /* 0x800000000a0a7812 */ /* 0x000fca00078eec0e */
        /* <DEDUP_REMOVED lines=15> */
[----:B------:R-:W-:Y:S01]  /*9860*/  ISETP.GT.AND P0, PT, R9, R0, PT ;  /* 0x000000000900720c */ /* 0x000fe20003f04270 */
[----:B------:R-:W-:Y:S02]  /*9870*/  VIADD R9, R44, 0x10 ;  /* 0x000000102c097836 */ /* 0x000fe40000000000 */
[----:B------:R-:W-:-:S03]  /*9880*/  IMAD.IADD R5, R57, 0x1, R12 ;  /* 0x0000000139057824 */ /* 0x000fc600078e020c */
[----:B------:R-:W-:Y:S02]  /*9890*/  ISETP.GT.AND P1, PT, R9, R0, PT ;  /* 0x000000000900720c */ /* 0x000fe40003f24270 */
        /* <DEDUP_REMOVED lines=8> */
.L_x_323:
[----:B------:R-:W-:Y:S05]  /*9920*/  @P0 BRA `(.L_x_206) ;  /* 0xfffffffc00140947 */ /* 0x000fea000383ffff */
.L_x_198:
        /* <DEDUP_REMOVED lines=9> */
[----:B0-----:R-:W-:Y:S02]  /*99c0*/  @!P0 LEA R0, R5, R0, 0x18 ;  /* 0x0000000005008211 */ /* 0x001fe400078ec0ff */
[----:B-1----:R-:W-:-:S03]  /*99d0*/  @!P1 LEA R9, R9, R4, 0x18 ;  /* 0x0000000409099211 */ /* 0x002fc600078ec0ff */
[----:B------:R2:W-:Y:S01]  /*99e0*/  @!P0 STS [R0+0x48], R15 ;  /* 0x0000480f00008388 */ /* 0x0005e20000000800 */
[----:B------:R-:W-:Y:S02]  /*99f0*/  IMAD.MOV.U32 R4, RZ, RZ, R13 ;  /* 0x000000ffff047224 */ /* 0x000fe400078e000d */
[----:B------:R-:W-:Y:S01]  /*9a00*/  @!P1 IMAD.MOV.U32 R4, RZ, RZ, R50 ;  /* 0x000000ffff049224 */ /* 0x000fe200078e0032 */
[----:B------:R2:W-:Y:S04]  /*9a10*/  @!P0 STS [R0+0x44], R50 ;  /* 0x0000443200008388 */ /* 0x0005e80000000800 */
[----:B------:R2:W-:Y:S02]  /*9a20*/  @!P1 STS [R9+0x3c], R50 ;  /* 0x00003c3209009388 */ /* 0x0005e40000000800 */
.L_x_188:
[----:B------:R-:W-:Y:S05]  /*9a30*/  WARPSYNC.ALL ;  /* 0x0000000000007948 */ /* 0x000fea0003800000 */
[----:B------:R-:W0:Y:S08]  /*9a40*/  S2UR UR5, SR_CgaCtaId ;  /* 0x00000000000579c3 */ /* 0x000e300000008800 */
[----:B------:R-:W-:Y:S06]  /*9a50*/  BAR.SYNC.DEFER_BLOCKING 0x0 ;  /* 0x0000000000007b1d */ /* 0x000fec0000010000 */
[----:B------:R-:W-:-:S02]  /*9a60*/  UMOV UR4, 0x400 ;  /* 0x0000040000047882 */ /* 0x000fc40000000000 */
[----:B--2---:R-:W1:Y:S01]  /*9a70*/  LDC R15, c[0x0][0x374] ;  /* 0x0000dd00ff0f7b82 */ /* 0x004e620000000800 */
[----:B------:R-:W2:Y:S01]  /*9a80*/  S2R R11, SR_TID.X ;  /* 0x00000000000b7919 */ /* 0x000ea20000002100 */
[----:B------:R-:W1:Y:S06]  /*9a90*/  S2R R62, SR_CTAID.X ;  /* 0x00000000003e7919 */ /* 0x000e6c0000002500 */
[----:B------:R-:W3:Y:S01]  /*9aa0*/  LDC R64, c[0x0][0x3ac] ;  /* 0x0000eb00ff407b82 */ /* 0x000ee20000000800 */
[----:B------:R-:W1:Y:S01]  /*9ab0*/  S2R R13, SR_CTAID.Y ;  /* 0x00000000000d7919 */ /* 0x000e620000002600 */
[----:B0-----:R-:W-:-:S09]  /*9ac0*/  ULEA UR4, UR5, UR4, 0x18 ;  /* 0x0000000405047291 */ /* 0x001fd2000f8ec0ff */
[----:B------:R-:W0:Y:S01]  /*9ad0*/  LDS R0, [UR4+0x3c] ;  /* 0x00003c04ff007984 */ /* 0x000e220008000800 */
[----:B--2---:R-:W-:Y:S01]  /*9ae0*/  ISETP.NE.AND P0, PT, R11, RZ, PT ;  /* 0x000000ff0b00720c */ /* 0x004fe20003f05270 */
[----:B-1----:R-:W-:-:S04]  /*9af0*/  IMAD R15, R62, R15, R13 ;  /* 0x0000000f3e0f7224 */ /* 0x002fc800078e020d */
[----:B---3--:R-:W-:-:S04]  /*9b00*/  IMAD R15, R15, 0x1980, -R64 ;  /* 0x000019800f0f7824 */ /* 0x008fc800078e0a40 */
[----:B------:R-:W-:Y:S01]  /*9b10*/  VIADD R15, R15, 0x1980 ;  /* 0x000019800f0f7836 */ /* 0x000fe20000000000 */
[----:B0-----:R-:W-:-:S05]  /*9b20*/  SEL R5, R0, RZ, P0 ;  /* 0x000000ff00057207 */ /* 0x001fca0000000000 */
[----:B------:R-:W-:Y:S02]  /*9b30*/  IMAD.IADD R66, R5, 0x1, R4 ;  /* 0x0000000105427824 */ /* 0x000fe400078e0204 */
[----:B------:R-:W0:Y:S02]  /*9b40*/  LDS.128 R4, [UR4+0x40] ;  /* 0x00004004ff047984 */ /* 0x000e240008000c00 */
[----:B------:R-:W-:Y:S01]  /*9b50*/  IMAD.IADD R51, R49, 0x1, R66 ;  /* 0x0000000131337824 */ /* 0x000fe200078e0242 */
[----:B------:R-:W-:-:S05]  /*9b60*/  IADD3 R60, PT, PT, R66, R58, R49 ;  /* 0x0000003a423c7210 */ /* 0x000fca0007ffe031 */
        /* <DEDUP_REMOVED lines=8> */
[----:B------:R-:W-:Y:S02]  /*9bf0*/  IMAD.IADD R46, R20, 0x1, R44 ;  /* 0x00000001142e7824 */ /* 0x000fe400078e022c */
[--C-:B0-----:R-:W-:Y:S02]  /*9c00*/  IMAD.IADD R4, R7, 0x1, -R15.reuse ;  /* 0x0000000107047824 */ /* 0x101fe400078e0a0f */
[----:B------:R-:W-:Y:S02]  /*9c10*/  IMAD.IADD R48, R19, 0x1, R46 ;  /* 0x0000000113307824 */ /* 0x000fe400078e022e */
[----:B------:R-:W-:Y:S01]  /*9c20*/  IMAD.IADD R15, R6, 0x1, -R15 ;  /* 0x00000001060f7824 */ /* 0x000fe200078e0a0f */
[----:B------:R-:W-:Y:S01]  /*9c30*/  ISETP.GT.AND P0, PT, R4, 0x180, PT ;  /* 0x000001800400780c */ /* 0x000fe20003f04270 */
[----:B------:R-:W-:-:S04]  /*9c40*/  IMAD.IADD R50, R18, 0x1, R48 ;  /* 0x0000000112327824 */ /* 0x000fc800078e0230 */
[----:B------:R-:W-:-:S04]  /*9c50*/  IMAD.IADD R52, R17, 0x1, R50 ;  /* 0x0000000111347824 */ /* 0x000fc800078e0232 */
[----:B------:R-:W-:-:S04]  /*9c60*/  IMAD.IADD R54, R16, 0x1, R52 ;  /* 0x0000000110367824 */ /* 0x000fc800078e0234 */
[----:B------:R-:W-:Y:S01]  /*9c70*/  IMAD.IADD R6, R3, 0x1, R54 ;  /* 0x0000000103067824 */ /* 0x000fe200078e0236 */
[----:B------:R-:W-:Y:S06]  /*9c80*/  @P0 BRA `(.L_x_207) ;  /* 0x0000001000500947 */ /* 0x000fec0003800000 */
[----:B------:R-:W-:Y:S01]  /*9c90*/  ISETP.GE.AND P0, PT, R66, R15, PT ;  /* 0x0000000f4200720c */ /* 0x000fe20003f06270 */
[----:B------:R-:W-:Y:S03]  /*9ca0*/  BSSY.RECONVERGENT B0, `(.L_x_208) ;  /* 0x000000f000007945 */ /* 0x000fe60003800200 */
[----:B------:R-:W-:-:S13]  /*9cb0*/  ISETP.NE.AND P0, PT, R49, RZ, !P0 ;  /* 0x000000ff3100720c */ /* 0x000fda0004705270 */
[----:B------:R-:W-:Y:S05]  /*9cc0*/  @!P0 BRA `(.L_x_209) ;  /* 0x0000000000308947 */ /* 0x000fea0003800000 */
[----:B------:R-:W0:Y:S01]  /*9cd0*/  LDCU.U8 UR5, c[0x0][0x3b8] ;  /* 0x00007700ff0577ac */ /* 0x000e220008000000 */
[----:B------:R-:W-:Y:S01]  /*9ce0*/  CS2R R4, SRZ ;  /* 0x0000000000047805 */ /* 0x000fe2000001ff00 */
[----:B------:R-:W1:Y:S01]  /*9cf0*/  LDCU.64 UR6, c[0x0][0x390] ;  /* 0x00007200ff0677ac */ /* 0x000e620008000a00 */
[----:B0-----:R-:W-:-:S09]  /*9d00*/  UISETP.NE.AND UP0, UPT, UR5, URZ, UPT ;  /* 0x000000ff0500728c */ /* 0x001fd2000bf05270 */
[----:B-1----:R-:W-:Y:S05]  /*9d10*/  BRA.U UP0, `(.L_x_210) ;  /* 0x0000000100087547 */ /* 0x002fea000b800000 */
[----:B------:R-:W0:Y:S02]  /*9d20*/  LDC.64 R4, c[0x0][0x3d0] ;  /* 0x0000f400ff047b82 */ /* 0x000e240000000a00 */
[----:B0-----:R-:W5:Y:S02]  /*9d30*/  LDG.E.64 R4, desc[UR8][R4.64] ;  /* 0x0000000804047981 */ /* 0x001f64000c1e1b00 */
.L_x_210:
[----:B-----5:R-:W-:-:S04]  /*9d40*/  IADD3 R7, P0, PT, R66, R4, RZ ;  /* 0x0000000442077210 */ /* 0x020fc80007f1e0ff */
[----:B------:R-:W-:Y:S02]  /*9d50*/  LEA.HI.X.SX32 R62, R66, R5, 0x1, P0 ;  /* 0x00000005423e7211 */ /* 0x000fe400000f0eff */
[----:B------:R-:W-:-:S04]  /*9d60*/  LEA R4, P0, R7, UR6, 0x2 ;  /* 0x0000000607047c11 */ /* 0x000fc8000f8010ff */
[----:B------:R-:W-:-:S05]  /*9d70*/  LEA.HI.X R5, R7, UR7, R62, 0x2, P0 ;  /* 0x0000000707057c11 */ /* 0x000fca00080f143e */
[----:B------:R0:W-:Y:S04]  /*9d80*/  STG.E desc[UR8][R4.64], R47 ;  /* 0x0000002f04007986 */ /* 0x0001e8000c101908 */
.L_x_209:
[----:B------:R-:W-:Y:S05]  /*9d90*/  BSYNC.RECONVERGENT B0 ;  /* 0x0000000000007941 */ /* 0x000fea0003800200 */
.L_x_208:
[----:B------:R-:W-:Y:S01]  /*9da0*/  ISETP.GE.AND P0, PT, R51, R15, PT ;  /* 0x0000000f3300720c */ /* 0x000fe20003f06270 */
[----:B------:R-:W-:Y:S03]  /*9db0*/  BSSY.RECONVERGENT B0, `(.L_x_211) ;  /* 0x000000f000007945 */ /* 0x000fe60003800200 */
[----:B------:R-:W-:-:S13]  /*9dc0*/  ISETP.EQ.OR P0, PT, R58, RZ, P0 ;  /* 0x000000ff3a00720c */ /* 0x000fda0000702670 */
[----:B------:R-:W-:Y:S05]  /*9dd0*/  @P0 BRA `(.L_x_212) ;  /* 0x0000000000300947 */ /* 0x000fea0003800000 */
[----:B------:R-:W1:Y:S01]  /*9de0*/  LDCU.U8 UR5, c[0x0][0x3b8] ;  /* 0x00007700ff0577ac */ /* 0x000e620008000000 */
[----:B0-----:R-:W-:Y:S01]  /*9df0*/  CS2R R4, SRZ ;  /* 0x0000000000047805 */ /* 0x001fe2000001ff00 */
[----:B------:R-:W0:Y:S01]  /*9e00*/  LDCU.64 UR6, c[0x0][0x390] ;  /* 0x00007200ff0677ac */ /* 0x000e220008000a00 */
[----:B-1----:R-:W-:-:S09]  /*9e10*/  UISETP.NE.AND UP0, UPT, UR5, URZ, UPT ;  /* 0x000000ff0500728c */ /* 0x002fd2000bf05270 */
[----:B0-----:R-:W-:Y:S05]  /*9e20*/  BRA.U UP0, `(.L_x_213) ;  /* 0x0000000100087547 */ /* 0x001fea000b800000 */
[----:B------:R-:W0:Y:S02]  /*9e30*/  LDC.64 R4, c[0x0][0x3d0] ;  /* 0x0000f400ff047b82 */ /* 0x000e240000000a00 */
[----:B0-----:R-:W5:Y:S02]  /*9e40*/  LDG.E.64 R4, desc[UR8][R4.64] ;  /* 0x0000000804047981 */ /* 0x001f64000c1e1b00 */
.L_x_213:
[----:B-----5:R-:W-:-:S04]  /*9e50*/  IADD3 R7, P0, PT, R51, R4, RZ ;  /* 0x0000000433077210 */ /* 0x020fc80007f1e0ff */
[----:B------:R-:W-:Y:S02]  /*9e60*/  LEA.HI.X.SX32 R58, R51, R5, 0x1, P0 ;  /* 0x00000005333a7211 */ /* 0x000fe400000f0eff */
[----:B------:R-:W-:-:S04]  /*9e70*/  LEA R4, P0, R7, UR6, 0x2 ;  /* 0x0000000607047c11 */ /* 0x000fc8000f8010ff */
[----:B------:R-:W-:-:S05]  /*9e80*/  LEA.HI.X R5, R7, UR7, R58, 0x2, P0 ;  /* 0x0000000707057c11 */ /* 0x000fca00080f143a */
[----:B------:R1:W-:Y:S04]  /*9e90*/  STG.E desc[UR8][R4.64], R43 ;  /* 0x0000002b04007986 */ /* 0x0003e8000c101908 */
.L_x_212:
[----:B------:R-:W-:Y:S05]  /*9ea0*/  BSYNC.RECONVERGENT B0 ;  /* 0x0000000000007941 */ /* 0x000fea0003800200 */
.L_x_211:
[----:B------:R-:W-:Y:S01]  /*9eb0*/  ISETP.GE.AND P0, PT, R60, R15, PT ;  /* 0x0000000f3c00720c */ /* 0x000fe20003f06270 */
[----:B------:R-:W-:Y:S03]  /*9ec0*/  BSSY.RECONVERGENT B0, `(.L_x_214) ;  /* 0x000000f000007945 */ /* 0x000fe60003800200 */
[----:B------:R-:W-:-:S13]  /*9ed0*/  ISETP.EQ.OR P0, PT, R45, RZ, P0 ;  /* 0x000000ff2d00720c */ /* 0x000fda0000702670 */
[----:B------:R-:W-:Y:S05]  /*9ee0*/  @P0 BRA `(.L_x_215) ;  /* 0x0000000000300947 */ /* 0x000fea0003800000 */
[----:B------:R-:W2:Y:S01]  /*9ef0*/  LDCU.U8 UR5, c[0x0][0x3b8] ;  /* 0x00007700ff0577ac */ /* 0x000ea20008000000 */
[----:B01----:R-:W-:Y:S01]  /*9f00*/  CS2R R4, SRZ ;  /* 0x0000000000047805 */ /* 0x003fe2000001ff00 */
[----:B------:R-:W0:Y:S01]  /*9f10*/  LDCU.64 UR6, c[0x0][0x390] ;  /* 0x00007200ff0677ac */ /* 0x000e220008000a00 */
[----:B--2---:R-:W-:-:S09]  /*9f20*/  UISETP.NE.AND UP0, UPT, UR5, URZ, UPT ;  /* 0x000000ff0500728c */ /* 0x004fd2000bf05270 */
[----:B0-----:R-:W-:Y:S05]  /*9f30*/  BRA.U UP0, `(.L_x_216) ;  /* 0x0000000100087547 */ /* 0x001fea000b800000 */
[----:B------:R-:W0:Y:S02]  /*9f40*/  LDC.64 R4, c[0x0][0x3d0] ;  /* 0x0000f400ff047b82 */ /* 0x000e240000000a00 */
[----:B0-----:R-:W5:Y:S02]  /*9f50*/  LDG.E.64 R4, desc[UR8][R4.64] ;  /* 0x0000000804047981 */ /* 0x001f64000c1e1b00 */
.L_x_216:
[----:B-----5:R-:W-:-:S04]  /*9f60*/  IADD3 R7, P0, PT, R60, R4, RZ ;  /* 0x000000043c077210 */ /* 0x020fc80007f1e0ff */
[----:B------:R-:W-:Y:S02]  /*9f70*/  LEA.HI.X.SX32 R60, R60, R5, 0x1, P0 ;  /* 0x000000053c3c7211 */ /* 0x000fe400000f0eff */
[----:B------:R-:W-:-:S04]  /*9f80*/  LEA R4, P0, R7, UR6, 0x2 ;  /* 0x0000000607047c11 */ /* 0x000fc8000f8010ff */
[----:B------:R-:W-:-:S05]  /*9f90*/  LEA.HI.X R5, R7, UR7, R60, 0x2, P0 ;  /* 0x0000000707057c11 */ /* 0x000fca00080f143c */
[----:B------:R2:W-:Y:S04]  /*9fa0*/  STG.E desc[UR8][R4.64], R41 ;  /* 0x0000002904007986 */ /* 0x0005e8000c101908 */
.L_x_215:
[----:B------:R-:W-:Y:S05]  /*9fb0*/  BSYNC.RECONVERGENT B0 ;  /* 0x0000000000007941 */ /* 0x000fea0003800200 */
.L_x_214:
[----:B------:R-:W-:Y:S01]  /*9fc0*/  ISETP.GE.AND P0, PT, R9, R15, PT ;  /* 0x0000000f0900720c */ /* 0x000fe20003f06270 */
[----:B------:R-:W-:Y:S03]  /*9fd0*/  BSSY.RECONVERGENT B0, `(.L_x_217) ;  /* 0x000000f000007945 */ /* 0x000fe60003800200 */
[----:B------:R-:W-:-:S13]  /*9fe0*/  ISETP.EQ.OR P0, PT, R42, RZ, P0 ;  /* 0x000000ff2a00720c */ /* 0x000fda0000702670 */
[----:B------:R-:W-:Y:S05]  /*9ff0*/  @P0 BRA `(.L_x_218) ;  /* 0x0000000000300947 */ /* 0x000fea0003800000 */
[----:B------:R-:W3:Y:S01]  /*a000*/  LDCU.U8 UR5, c[0x0][0x3b8] ;  /* 0x00007700ff0577ac */ /* 0x000ee20008000000 */
[----:B012---:R-:W-:Y:S01]  /*a010*/  CS2R R4, SRZ ;  /* 0x0000000000047805 */ /* 0x007fe2000001ff00 */
[----:B------:R-:W0:Y:S01]  /*a020*/  LDCU.64 UR6, c[0x0][0x390] ;  /* 0x00007200ff0677ac */ /* 0x000e220008000a00 */
[----:B---3--:R-:W-:-:S09]  /*a030*/  UISETP.NE.AND UP0, UPT, UR5, URZ, UPT ;  /* 0x000000ff0500728c */ /* 0x008fd2000bf05270 */
[----:B0-----:R-:W-:Y:S05]  /*a040*/  BRA.U UP0, `(.L_x_219) ;  /* 0x0000000100087547 */ /* 0x001fea000b800000 */
[----:B------:R-:W0:Y:S02]  /*a050*/  LDC.64 R4, c[0x0][0x3d0] ;  /* 0x0000f400ff047b82 */ /* 0x000e240000000a00 */
[----:B0-----:R-:W5:Y:S02]  /*a060*/  LDG.E.64 R4, desc[UR8][R4.64] ;  /* 0x0000000804047981 */ /* 0x001f64000c1e1b00 */
.L_x_219:
[----:B-----5:R-:W-:-:S04]  /*a070*/  IADD3 R7, P0, PT, R9, R4, RZ ;  /* 0x0000000409077210 */ /* 0x020fc80007f1e0ff */
[----:B------:R-:W-:Y:S02]  /*a080*/  LEA.HI.X.SX32 R42, R9, R5, 0x1, P0 ;  /* 0x00000005092a7211 */ /* 0x000fe400000f0eff */
[----:B------:R-:W-:-:S04]  /*a090*/  LEA R4, P0, R7, UR6, 0x2 ;  /* 0x0000000607047c11 */ /* 0x000fc8000f8010ff */
[----:B------:R-:W-:-:S05]  /*a0a0*/  LEA.HI.X R5, R7, UR7, R42, 0x2, P0 ;  /* 0x0000000707057c11 */ /* 0x000fca00080f142a */
[----:B------:R3:W-:Y:S04]  /*a0b0*/  STG.E desc[UR8][R4.64], R40 ;  /* 0x0000002804007986 */ /* 0x0007e8000c101908 */
.L_x_218:
[----:B------:R-:W-:Y:S05]  /*a0c0*/  BSYNC.RECONVERGENT B0 ;  /* 0x0000000000007941 */ /* 0x000fea0003800200 */
.L_x_217:
[----:B------:R-:W-:Y:S01]  /*a0d0*/  ISETP.GE.AND P0, PT, R56, R15, PT ;  /* 0x0000000f3800720c */ /* 0x000fe20003f06270 */
[----:B------:R-:W4:Y:S01]  /*a0e0*/  LDCU.U8 UR5, c[0x0][0x3b8] ;  /* 0x00007700ff0577ac */ /* 0x000f220008000000 */
[----:B------:R-:W-:Y:S02]  /*a0f0*/  BSSY.RECONVERGENT B0, `(.L_x_220) ;  /* 0x000000e000007945 */ /* 0x000fe40003800200 */
[----:B------:R-:W-:-:S13]  /*a100*/  ISETP.EQ.OR P0, PT, R39, RZ, P0 ;  /* 0x000000ff2700720c */ /* 0x000fda0000702670 */
[----:B------:R-:W-:Y:S05]  /*a110*/  @P0 BRA `(.L_x_221) ;  /* 0x00000000002c0947 */ /* 0x000fea0003800000 */
[----:B----4-:R-:W-:Y:S01]  /*a120*/  UISETP.NE.AND UP0, UPT, UR5, URZ, UPT ;  /* 0x000000ff0500728c */ /* 0x010fe2000bf05270 */
[----:B0123--:R-:W-:Y:S01]  /*a130*/  CS2R R4, SRZ ;  /* 0x0000000000047805 */ /* 0x00ffe2000001ff00 */
[----:B------:R-:W0:Y:S07]  /*a140*/  LDCU.64 UR6, c[0x0][0x390] ;  /* 0x00007200ff0677ac */ /* 0x000e2e0008000a00 */
[----:B------:R-:W-:Y:S05]  /*a150*/  BRA.U UP0, `(.L_x_222) ;  /* 0x0000000100087547 */ /* 0x000fea000b800000 */
[----:B------:R-:W1:Y:S02]  /*a160*/  LDC.64 R4, c[0x0][0x3d0] ;  /* 0x0000f400ff047b82 */ /* 0x000e640000000a00 */
[----:B-1----:R-:W5:Y:S02]  /*a170*/  LDG.E.64 R4, desc[UR8][R4.64] ;  /* 0x0000000804047981 */ /* 0x002f64000c1e1b00 */
.L_x_222:
[----:B-----5:R-:W-:-:S04]  /*a180*/  IADD3 R7, P0, PT, R56, R4, RZ ;  /* 0x0000000438077210 */ /* 0x020fc80007f1e0ff */
[----:B------:R-:W-:Y:S02]  /*a190*/  LEA.HI.X.SX32 R56, R56, R5, 0x1, P0 ;  /* 0x0000000538387211 */ /* 0x000fe400000f0eff */
[----:B0-----:R-:W-:-:S04]  /*a1a0*/  LEA R4, P0, R7, UR6, 0x2 ;  /* 0x0000000607047c11 */ /* 0x001fc8000f8010ff */
[----:B------:R-:W-:-:S05]  /*a1b0*/  LEA.HI.X R5, R7, UR7, R56, 0x2, P0 ;  /* 0x0000000707057c11 */ /* 0x000fca00080f1438 */
[----:B------:R0:W-:Y:S04]  /*a1c0*/  STG.E desc[UR8][R4.64], R38 ;  /* 0x0000002604007986 */ /* 0x0001e8000c101908 */
.L_x_221:
[----:B----4-:R-:W-:Y:S05]  /*a1d0*/  BSYNC.RECONVERGENT B0 ;  /* 0x0000000000007941 */ /* 0x010fea0003800200 */
.L_x_220:
        /* <DEDUP_REMOVED lines=10> */
.L_x_225:
[----:B-----5:R-:W-:-:S04]  /*a280*/  IADD3 R7, P0, PT, R0, R4, RZ ;  /* 0x0000000400077210 */ /* 0x020fc80007f1e0ff */
[----:B------:R-:W-:Y:S02]  /*a290*/  LEA.HI.X.SX32 R0, R0, R5, 0x1, P0 ;  /* 0x0000000500007211 */ /* 0x000fe400000f0eff */
[----:B0-----:R-:W-:-:S04]  /*a2a0*/  LEA R4, P0, R7, UR6, 0x2 ;  /* 0x0000000607047c11 */ /* 0x001fc8000f8010ff */
[----:B------:R-:W-:-:S05]  /*a2b0*/  LEA.HI.X R5, R7, UR7, R0, 0x2, P0 ;  /* 0x0000000707057c11 */ /* 0x000fca00080f1400 */
[----:B------:R4:W-:Y:S04]  /*a2c0*/  STG.E desc[UR8][R4.64], R37 ;  /* 0x0000002504007986 */ /* 0x0009e8000c101908 */
.L_x_224:
[----:B------:R-:W-:Y:S05]  /*a2d0*/  BSYNC.RECONVERGENT B0 ;  /* 0x0000000000007941 */ /* 0x000fea0003800200 */
.L_x_223:
        /* <DEDUP_REMOVED lines=10> */
.L_x_228:
[----:B-----5:R-:W-:-:S04]  /*a380*/  IADD3 R0, P0, PT, R8, R4, RZ ;  /* 0x0000000408007210 */ /* 0x020fc80007f1e0ff */
[----:B------:R-:W-:Y:S02]  /*a390*/  LEA.HI.X.SX32 R5, R8, R5, 0x1, P0 ;  /* 0x0000000508057211 */ /* 0x000fe400000f0eff */
[----:B0-----:R-:W-:-:S04]  /*a3a0*/  LEA R4, P0, R0, UR6, 0x2 ;  /* 0x0000000600047c11 */ /* 0x001fc8000f8010ff */
[----:B------:R-:W-:-:S05]  /*a3b0*/  LEA.HI.X R5, R0, UR7, R5, 0x2, P0 ;  /* 0x0000000700057c11 */ /* 0x000fca00080f1405 */
[----:B------:R0:W-:Y:S04]  /*a3c0*/  STG.E desc[UR8][R4.64], R36 ;  /* 0x0000002404007986 */ /* 0x0001e8000c101908 */
.L_x_227:
[----:B------:R-:W-:Y:S05]  /*a3d0*/  BSYNC.RECONVERGENT B0 ;  /* 0x0000000000007941 */ /* 0x000fea0003800200 */
.L_x_226:
        /* <DEDUP_REMOVED lines=10> */
.L_x_231:
[----:B-----5:R-:W-:-:S04]  /*a480*/  IADD3 R0, P0, PT, R10, R4, RZ ;  /* 0x000000040a007210 */ /* 0x020fc80007f1e0ff */
[----:B------:R-:W-:Y:S02]  /*a490*/  LEA.HI.X.SX32 R5, R10, R5, 0x1, P0 ;  /* 0x000000050a057211 */ /* 0x000fe400000f0eff */
[----:B0-----:R-:W-:-:S04]  /*a4a0*/  LEA R4, P0, R0, UR6, 0x2 ;  /* 0x0000000600047c11 */ /* 0x001fc8000f8010ff */
[----:B------:R-:W-:-:S05]  /*a4b0*/  LEA.HI.X R5, R0, UR7, R5, 0x2, P0 ;  /* 0x0000000700057c11 */ /* 0x000fca00080f1405 */
[----:B------:R0:W-:Y:S04]  /*a4c0*/  STG.E desc[UR8][R4.64], R35 ;  /* 0x0000002304007986 */ /* 0x0001e8000c101908 */
.L_x_230:
[----:B------:R-:W-:Y:S05]  /*a4d0*/  BSYNC.RECONVERGENT B0 ;  /* 0x0000000000007941 */ /* 0x000fea0003800200 */
.L_x_229:
        /* <DEDUP_REMOVED lines=10> */
.L_x_234:
[----:B-----5:R-:W-:-:S04]  /*a580*/  IADD3 R0, P0, PT, R12, R4, RZ ;  /* 0x000000040c007210 */ /* 0x020fc80007f1e0ff */
[----:B------:R-:W-:Y:S02]  /*a590*/  LEA.HI.X.SX32 R5, R12, R5, 0x1, P0 ;  /* 0x000000050c057211 */ /* 0x000fe400000f0eff */
[----:B0-----:R-:W-:-:S04]  /*a5a0*/  LEA R4, P0, R0, UR6, 0x2 ;  /* 0x0000000600047c11 */ /* 0x001fc8000f8010ff */
[----:B------:R-:W-:-:S05]  /*a5b0*/  LEA.HI.X R5, R0, UR7, R5, 0x2, P0 ;  /* 0x0000000700057c11 */ /* 0x000fca00080f1405 */
[----:B------:R0:W-:Y:S04]  /*a5c0*/  STG.E desc[UR8][R4.64], R34 ;  /* 0x0000002204007986 */ /* 0x0001e8000c101908 */
.L_x_233:
[----:B------:R-:W-:Y:S05]  /*a5d0*/  BSYNC.RECONVERGENT B0 ;  /* 0x0000000000007941 */ /* 0x000fea0003800200 */
.L_x_232:
        /* <DEDUP_REMOVED lines=10> */
.L_x_237:
[----:B-----5:R-:W-:-:S04]  /*a680*/  IADD3 R0, P0, PT, R14, R4, RZ ;  /* 0x000000040e007210 */ /* 0x020fc80007f1e0ff */
[----:B------:R-:W-:Y:S02]  /*a690*/  LEA.HI.X.SX32 R5, R14, R5, 0x1, P0 ;  /* 0x000000050e057211 */ /* 0x000fe400000f0eff */
[----:B0-----:R-:W-:-:S04]  /*a6a0*/  LEA R4, P0, R0, UR6, 0x2 ;  /* 0x0000000600047c11 */ /* 0x001fc8000f8010ff */
[----:B------:R-:W-:-:S05]  /*a6b0*/  LEA.HI.X R5, R0, UR7, R5, 0x2, P0 ;  /* 0x0000000700057c11 */ /* 0x000fca00080f1405 */
[----:B------:R0:W-:Y:S04]  /*a6c0*/  STG.E desc[UR8][R4.64], R33 ;  /* 0x0000002104007986 */ /* 0x0001e8000c101908 */
.L_x_236:
[----:B------:R-:W-:Y:S05]  /*a6d0*/  BSYNC.RECONVERGENT B0 ;  /* 0x0000000000007941 */ /* 0x000fea0003800200 */
.L_x_235:
        /* <DEDUP_REMOVED lines=10> */
.L_x_240:
[----:B-----5:R-:W-:-:S04]  /*a780*/  IADD3 R0, P0, PT, R44, R4, RZ ;  /* 0x000000042c007210 */ /* 0x020fc80007f1e0ff */
[----:B------:R-:W-:Y:S02]  /*a790*/  LEA.HI.X.SX32 R5, R44, R5, 0x1, P0 ;  /* 0x000000052c057211 */ /* 0x000fe400000f0eff */
[----:B0-----:R-:W-:-:S04]  /*a7a0*/  LEA R4, P0, R0, UR6, 0x2 ;  /* 0x0000000600047c11 */ /* 0x001fc8000f8010ff */
[----:B------:R-:W-:-:S05]  /*a7b0*/  LEA.HI.X R5, R0, UR7, R5, 0x2, P0 ;  /* 0x0000000700057c11 */ /* 0x000fca00080f1405 */
[----:B------:R0:W-:Y:S04]  /*a7c0*/  STG.E desc[UR8][R4.64], R32 ;  /* 0x0000002004007986 */ /* 0x0001e8000c101908 */
.L_x_239:
[----:B------:R-:W-:Y:S05]  /*a7d0*/  BSYNC.RECONVERGENT B0 ;  /* 0x0000000000007941 */ /* 0x000fea0003800200 */
.L_x_238:
        /* <DEDUP_REMOVED lines=10> */
.L_x_243:
[----:B-----5:R-:W-:-:S04]  /*a880*/  IADD3 R0, P0, PT, R46, R4, RZ ;  /* 0x000000042e007210 */ /* 0x020fc80007f1e0ff */
[----:B------:R-:W-:Y:S02]  /*a890*/  LEA.HI.X.SX32 R5, R46, R5, 0x1, P0 ;  /* 0x000000052e057211 */ /* 0x000fe400000f0eff */
[----:B0-----:R-:W-:-:S04]  /*a8a0*/  LEA R4, P0, R0, UR6, 0x2 ;  /* 0x0000000600047c11 */ /* 0x001fc8000f8010ff */
[----:B------:R-:W-:-:S05]  /*a8b0*/  LEA.HI.X R5, R0, UR7, R5, 0x2, P0 ;  /* 0x0000000700057c11 */ /* 0x000fca00080f1405 */
[----:B------:R0:W-:Y:S04]  /*a8c0*/  STG.E desc[UR8][R4.64], R31 ;  /* 0x0000001f04007986 */ /* 0x0001e8000c101908 */
.L_x_242:
[----:B------:R-:W-:Y:S05]  /*a8d0*/  BSYNC.RECONVERGENT B0 ;  /* 0x0000000000007941 */ /* 0x000fea0003800200 */
.L_x_241:
        /* <DEDUP_REMOVED lines=10> */
.L_x_246:
[----:B-----5:R-:W-:-:S04]  /*a980*/  IADD3 R0, P0, PT, R48, R4, RZ ;  /* 0x0000000430007210 */ /* 0x020fc80007f1e0ff */
[----:B------:R-:W-:Y:S02]  /*a990*/  LEA.HI.X.SX32 R5, R48, R5, 0x1, P0 ;  /* 0x0000000530057211 */ /* 0x000fe400000f0eff */
[----:B0-----:R-:W-:-:S04]  /*a9a0*/  LEA R4, P0, R0, UR6, 0x2 ;  /* 0x0000000600047c11 */ /* 0x001fc8000f8010ff */
[----:B------:R-:W-:-:S05]  /*a9b0*/  LEA.HI.X R5, R0, UR7, R5, 0x2, P0 ;  /* 0x0000000700057c11 */ /* 0x000fca00080f1405 */
[----:B------:R0:W-:Y:S04]  /*a9c0*/  STG.E desc[UR8][R4.64], R30 ;  /* 0x0000001e04007986 */ /* 0x0001e8000c101908 */
.L_x_245:
[----:B------:R-:W-:Y:S05]  /*a9d0*/  BSYNC.RECONVERGENT B0 ;  /* 0x0000000000007941 */ /* 0x000fea0003800200 */
.L_x_244:
        /* <DEDUP_REMOVED lines=10> */
.L_x_249:
[----:B-----5:R-:W-:-:S04]  /*aa80*/  IADD3 R0, P0, PT, R50, R4, RZ ;  /* 0x0000000432007210 */ /* 0x020fc80007f1e0ff */
[----:B------:R-:W-:Y:S02]  /*aa90*/  LEA.HI.X.SX32 R5, R50, R5, 0x1, P0 ;  /* 0x0000000532057211 */ /* 0x000fe400000f0eff */
[----:B0-----:R-:W-:-:S04]  /*aaa0*/  LEA R4, P0, R0, UR6, 0x2 ;  /* 0x0000000600047c11 */ /* 0x001fc8000f8010ff */
[----:B------:R-:W-:-:S05]  /*aab0*/  LEA.HI.X R5, R0, UR7, R5, 0x2, P0 ;  /* 0x0000000700057c11 */ /* 0x000fca00080f1405 */
[----:B------:R0:W-:Y:S04]  /*aac0*/  STG.E desc[UR8][R4.64], R29 ;  /* 0x0000001d04007986 */ /* 0x0001e8000c101908 */
.L_x_248:
[----:B------:R-:W-:Y:S05]  /*aad0*/  BSYNC.RECONVERGENT B0 ;  /* 0x0000000000007941 */ /* 0x000fea0003800200 */
.L_x_247:
        /* <DEDUP_REMOVED lines=10> */
.L_x_252:
[----:B-----5:R-:W-:-:S04]  /*ab80*/  IADD3 R0, P0, PT, R52, R4, RZ ;  /* 0x0000000434007210 */ /* 0x020fc80007f1e0ff */
[----:B------:R-:W-:Y:S02]  /*ab90*/  LEA.HI.X.SX32 R5, R52, R5, 0x1, P0 ;  /* 0x0000000534057211 */ /* 0x000fe400000f0eff */
[----:B0-----:R-:W-:-:S04]  /*aba0*/  LEA R4, P0, R0, UR6, 0x2 ;  /* 0x0000000600047c11 */ /* 0x001fc8000f8010ff */
[----:B------:R-:W-:-:S05]  /*abb0*/  LEA.HI.X R5, R0, UR7, R5, 0x2, P0 ;  /* 0x0000000700057c11 */ /* 0x000fca00080f1405 */
[----:B------:R0:W-:Y:S04]  /*abc0*/  STG.E desc[UR8][R4.64], R28 ;  /* 0x0000001c04007986 */ /* 0x0001e8000c101908 */
.L_x_251:
[----:B------:R-:W-:Y:S05]  /*abd0*/  BSYNC.RECONVERGENT B0 ;  /* 0x0000000000007941 */ /* 0x000fea0003800200 */
.L_x_250:
        /* <DEDUP_REMOVED lines=10> */
.L_x_255:
[----:B-----5:R-:W-:-:S04]  /*ac80*/  IADD3 R0, P0, PT, R54, R4, RZ ;  /* 0x0000000436007210 */ /* 0x020fc80007f1e0ff */
[----:B------:R-:W-:Y:S02]  /*ac90*/  LEA.HI.X.SX32 R5, R54, R5, 0x1, P0 ;  /* 0x0000000536057211 */ /* 0x000fe400000f0eff */
[----:B0-----:R-:W-:-:S04]  /*aca0*/  LEA R4, P0, R0, UR6, 0x2 ;  /* 0x0000000600047c11 */ /* 0x001fc8000f8010ff */
[----:B------:R-:W-:-:S05]  /*acb0*/  LEA.HI.X R5, R0, UR7, R5, 0x2, P0 ;  /* 0x0000000700057c11 */ /* 0x000fca00080f1405 */
[----:B------:R0:W-:Y:S04]  /*acc0*/  STG.E desc[UR8][R4.64], R27 ;  /* 0x0000001b04007986 */ /* 0x0001e8000c101908 */
.L_x_254:
[----:B------:R-:W-:Y:S05]  /*acd0*/  BSYNC.RECONVERGENT B0 ;  /* 0x0000000000007941 */ /* 0x000fea0003800200 */
.L_x_253:
[----:B------:R-:W-:-:S04]  /*ace0*/  ISETP.GE.AND P0, PT, R6, R15, PT ;  /* 0x0000000f0600720c */ /* 0x000fc80003f06270 */
[----:B------:R-:W-:-:S13]  /*acf0*/  ISETP.EQ.OR P0, PT, R2, RZ, P0 ;  /* 0x000000ff0200720c */ /* 0x000fda0000702670 */
[----:B------:R-:W-:Y:S05]  /*ad00*/  @P0 BRA `(.L_x_187) ;  /* 0x0000000800bc0947 */ /* 0x000fea0003800000 */
[----:B------:R-:W-:Y:S01]  /*ad10*/  UISETP.NE.AND UP0, UPT, UR5, URZ, UPT ;  /* 0x000000ff0500728c */ /* 0x000fe2000bf05270 */
[----:B------:R-:W-:Y:S01]  /*ad20*/  CS2R R2, SRZ ;  /* 0x0000000000027805 */ /* 0x000fe2000001ff00 */
[----:B------:R-:W0:Y:S07]  /*ad30*/  LDCU.64 UR6, c[0x0][0x390] ;  /* 0x00007200ff0677ac */ /* 0x000e2e0008000a00 */
[----:B------:R-:W-:Y:S05]  /*ad40*/  BRA.U UP0, `(.L_x_256) ;  /* 0x0000000100087547 */ /* 0x000fea000b800000 */
[----:B------:R-:W1:Y:S02]  /*ad50*/  LDC.64 R2, c[0x0][0x3d0] ;  /* 0x0000f400ff027b82 */ /* 0x000e640000000a00 */
[----:B-1----:R-:W5:Y:S02]  /*ad60*/  LDG.E.64 R2, desc[UR8][R2.64] ;  /* 0x0000000802027981 */ /* 0x002f64000c1e1b00 */
.L_x_256:
[----:B-----5:R-:W-:-:S04]  /*ad70*/  IADD3 R0, P0, PT, R6, R2, RZ ;  /* 0x0000000206007210 */ /* 0x020fc80007f1e0ff */
[----:B------:R-:W-:Y:S02]  /*ad80*/  LEA.HI.X.SX32 R3, R6, R3, 0x1, P0 ;  /* 0x0000000306037211 */ /* 0x000fe400000f0eff */
[----:B0-----:R-:W-:-:S04]  /*ad90*/  LEA R2, P0, R0, UR6, 0x2 ;  /* 0x0000000600027c11 */ /* 0x001fc8000f8010ff */
[----:B------:R-:W-:-:S05]  /*ada0*/  LEA.HI.X R3, R0, UR7, R3, 0x2, P0 ;  /* 0x0000000700037c11 */ /* 0x000fca00080f1403 */
[----:B------:R0:W-:Y:S01]  /*adb0*/  STG.E desc[UR8][R2.64], R26 ;  /* 0x0000001a02007986 */ /* 0x0001e2000c101908 */
[----:B------:R-:W-:Y:S05]  /*adc0*/  BRA `(.L_x_187) ;  /* 0x00000008008c7947 */ /* 0x000fea0003800000 */
.L_x_207:
[----:B------:R-:W-:Y:S01]  /*add0*/  BAR.SYNC.DEFER_BLOCKING 0x0 ;  /* 0x0000000000007b1d */ /* 0x000fe20000010000 */
[----:B------:R-:W-:Y:S02]  /*ade0*/  ISETP.NE.AND P2, PT, R49, RZ, PT ;  /* 0x000000ff3100720c */ /* 0x000fe40003f45270 */
[----:B------:R-:W-:Y:S02]  /*adf0*/  ISETP.NE.AND P3, PT, R58, RZ, PT ;  /* 0x000000ff3a00720c */ /* 0x000fe40003f65270 */
[----:B------:R-:W-:Y:S01]  /*ae00*/  ISETP.NE.AND P4, PT, R45, RZ, PT ;  /* 0x000000ff2d00720c */ /* 0x000fe20003f85270 */
[----:B------:R-:W0:Y:S01]  /*ae10*/  LDCU.64 UR12, c[0x0][0x390] ;  /* 0x00007200ff0c77ac */ /* 0x000e220008000a00 */
[----:B------:R-:W-:Y:S02]  /*ae20*/  ISETP.NE.AND P5, PT, R42, RZ, PT ;  /* 0x000000ff2a00720c */ /* 0x000fe40003fa5270 */
[----:B------:R-:W-:Y:S01]  /*ae30*/  ISETP.NE.AND P6, PT, R39, RZ, PT ;  /* 0x000000ff2700720c */ /* 0x000fe20003fc5270 */
[----:B------:R-:W1:Y:S01]  /*ae40*/  LDCU.64 UR10, c[0x0][0x390] ;  /* 0x00007200ff0a77ac */ /* 0x000e620008000a00 */
[----:B------:R-:W-:-:S02]  /*ae50*/  ISETP.NE.AND P0, PT, R25, RZ, PT ;  /* 0x000000ff1900720c */ /* 0x000fc40003f05270 */
[----:B------:R-:W-:Y:S01]  /*ae60*/  ISETP.NE.AND P1, PT, R24, RZ, PT ;  /* 0x000000ff1800720c */ /* 0x000fe20003f25270 */
[--C-:B------:R-:W-:Y:S02]  /*ae70*/  @P2 IMAD.IADD R4, R66, 0x1, -R5.reuse ;  /* 0x0000000142042824 */ /* 0x100fe400078e0a05 */
[--C-:B------:R-:W-:Y:S02]  /*ae80*/  @P3 IMAD.IADD R25, R51, 0x1, -R5.reuse ;  /* 0x0000000133193824 */ /* 0x100fe400078e0a05 */
[--C-:B------:R-:W-:Y:S01]  /*ae90*/  @P4 IMAD.IADD R60, R60, 0x1, -R5.reuse ;  /* 0x000000013c3c4824 */ /* 0x100fe200078e0a05 */
[----:B------:R-:W-:Y:S01]  /*aea0*/  @P2 LEA R4, R4, UR4, 0x2 ;  /* 0x0000000404042c11 */ /* 0x000fe2000f8e10ff */
[--C-:B------:R-:W-:Y:S01]  /*aeb0*/  @P5 IMAD.IADD R9, R9, 0x1, -R5.reuse ;  /* 0x0000000109095824 */ /* 0x100fe200078e0a05 */
[----:B------:R-:W-:Y:S01]  /*aec0*/  @P3 LEA R24, R25, UR4, 0x2 ;  /* 0x0000000419183c11 */ /* 0x000fe2000f8e10ff */
[--C-:B------:R-:W-:Y:S01]  /*aed0*/  @P6 IMAD.IADD R56, R56, 0x1, -R5.reuse ;  /* 0x0000000138386824 */ /* 0x100fe200078e0a05 */
[----:B------:R-:W-:Y:S01]  /*aee0*/  @P4 LEA R60, R60, UR4, 0x2 ;  /* 0x000000043c3c4c11 */ /* 0x000fe2000f8e10ff */
[----:B------:R2:W-:Y:S01]  /*aef0*/  @P2 STS [R4], R47 ;  /* 0x0000002f04002388 */ /* 0x0005e20000000800 */
[----:B------:R-:W-:Y:S01]  /*af00*/  ISETP.NE.AND P2, PT, R23, RZ, PT ;  /* 0x000000ff1700720c */ /* 0x000fe20003f45270 */
[--C-:B------:R-:W-:Y:S01]  /*af10*/  @P0 IMAD.IADD R0, R0, 0x1, -R5.reuse ;  /* 0x0000000100000824 */ /* 0x100fe200078e0a05 */
[----:B------:R-:W-:Y:S01]  /*af20*/  @P5 LEA R9, R9, UR4, 0x2 ;  /* 0x0000000409095c11 */ /* 0x000fe2000f8e10ff */
[----:B------:R-:W-:Y:S01]  /*af30*/  @P3 STS [R24], R43 ;  /* 0x0000002b18003388 */ /* 0x000fe20000000800 */
[----:B------:R-:W-:Y:S01]  /*af40*/  ISETP.NE.AND P3, PT, R22, RZ, PT ;  /* 0x000000ff1600720c */ /* 0x000fe20003f65270 */
[--C-:B------:R-:W-:Y:S01]  /*af50*/  @P1 IMAD.IADD R8, R8, 0x1, -R5.reuse ;  /* 0x0000000108081824 */ /* 0x100fe200078e0a05 */
[----:B------:R-:W-:Y:S01]  /*af60*/  @P6 LEA R23, R56, UR4, 0x2 ;  /* 0x0000000438176c11 */ /* 0x000fe2000f8e10ff */
[----:B------:R-:W-:Y:S01]  /*af70*/  @P4 STS [R60], R41 ;  /* 0x000000293c004388 */ /* 0x000fe20000000800 */
[----:B------:R-:W-:Y:S01]  /*af80*/  ISETP.NE.AND P4, PT, R21, RZ, PT ;  /* 0x000000ff1500720c */ /* 0x000fe20003f85270 */
[----:B--2---:R-:W2:Y:S01]  /*af90*/  LDC R4, c[0x0][0x374] ;  /* 0x0000dd00ff047b82 */ /* 0x004ea20000000800 */
[----:B------:R-:W-:Y:S01]  /*afa0*/  @P0 LEA R0, R0, UR4, 0x2 ;  /* 0x0000000400000c11 */ /* 0x000fe2000f8e10ff */
[----:B------:R3:W-:Y:S01]  /*afb0*/  @P5 STS [R9], R40 ;  /* 0x0000002809005388 */ /* 0x0007e20000000800 */
[----:B------:R-:W-:Y:S01]  /*afc0*/  ISETP.NE.AND P5, PT, R20, RZ, PT ;  /* 0x000000ff1400720c */ /* 0x000fe20003fa5270 */
[----:B------:R-:W-:-:S02]  /*afd0*/  @P2 IMAD.IADD R10, R10, 0x1, -R5 ;  /* 0x000000010a0a2824 */ /* 0x000fc400078e0a05 */
[----:B------:R-:W-:Y:S01]  /*afe0*/  @P6 STS [R23], R38 ;  /* 0x0000002617006388 */ /* 0x000fe20000000800 */
[----:B------:R-:W-:Y:S01]  /*aff0*/  ISETP.NE.AND P6, PT, R19, RZ, PT ;  /* 0x000000ff1300720c */ /* 0x000fe20003fc5270 */
[--C-:B------:R-:W-:Y:S01]  /*b000*/  @P3 IMAD.IADD R12, R12, 0x1, -R5.reuse ;  /* 0x000000010c0c3824 */ /* 0x100fe200078e0a05 */
[----:B------:R-:W-:Y:S01]  /*b010*/  @P1 LEA R19, R8, UR4, 0x2 ;  /* 0x0000000408131c11 */ /* 0x000fe2000f8e10ff */
[----:B------:R4:W-:Y:S01]  /*b020*/  @P0 STS [R0], R37 ;  /* 0x0000002500000388 */ /* 0x0009e20000000800 */
[----:B------:R-:W-:Y:S01]  /*b030*/  ISETP.NE.AND P0, PT, R18, RZ, PT ;  /* 0x000000ff1200720c */ /* 0x000fe20003f05270 */
[--C-:B------:R-:W-:Y:S01]  /*b040*/  @P4 IMAD.IADD R14, R14, 0x1, -R5.reuse ;  /* 0x000000010e0e4824 */ /* 0x100fe200078e0a05 */
[----:B------:R-:W-:Y:S01]  /*b050*/  @P2 LEA R10, R10, UR4, 0x2 ;  /* 0x000000040a0a2c11 */ /* 0x000fe2000f8e10ff */
[----:B------:R-:W-:Y:S01]  /*b060*/  @P1 STS [R19], R36 ;  /* 0x0000002413001388 */ /* 0x000fe20000000800 */
[----:B---3--:R-:W-:Y:S01]  /*b070*/  @P3 LEA R9, R12, UR4, 0x2 ;  /* 0x000000040c093c11 */ /* 0x008fe2000f8e10ff */
[--C-:B------:R-:W-:Y:S01]  /*b080*/  @P5 IMAD.IADD R44, R44, 0x1, -R5.reuse ;  /* 0x000000012c2c5824 */ /* 0x100fe200078e0a05 */
[----:B------:R-:W-:Y:S01]  /*b090*/  @P4 LEA R14, R14, UR4, 0x2 ;  /* 0x000000040e0e4c11 */ /* 0x000fe2000f8e10ff */
[----:B------:R-:W-:Y:S01]  /*b0a0*/  @P2 STS [R10], R35 ;  /* 0x000000230a002388 */ /* 0x000fe20000000800 */
[----:B------:R-:W-:Y:S01]  /*b0b0*/  ISETP.NE.AND P1, PT, R17, RZ, PT ;  /* 0x000000ff1100720c */ /* 0x000fe20003f25270 */
[----:B------:R-:W-:Y:S01]  /*b0c0*/  @P6 IMAD.IADD R46, R46, 0x1, -R5 ;  /* 0x000000012e2e6824 */ /* 0x000fe200078e0a05 */
[----:B------:R-:W-:Y:S01]  /*b0d0*/  ISETP.NE.AND P2, PT, R16, RZ, PT ;  /* 0x000000ff1000720c */ /* 0x000fe20003f45270 */
[----:B------:R3:W-:Y:S01]  /*b0e0*/  @P3 STS [R9], R34 ;  /* 0x0000002209003388 */ /* 0x0007e20000000800 */
[----:B------:R-:W-:Y:S01]  /*b0f0*/  ISETP.NE.AND P3, PT, R3, RZ, PT ;  /* 0x000000ff0300720c */ /* 0x000fe20003f65270 */
[----:B--2---:R-:W-:Y:S01]  /*b100*/  IMAD R17, R62, R4, R13 ;  /* 0x000000043e117224 */ /* 0x004fe200078e020d */
[----:B------:R-:W-:Y:S01]  /*b110*/  @P5 LEA R3, R44, UR4, 0x2 ;  /* 0x000000042c035c11 */ /* 0x000fe2000f8e10ff */
[----:B------:R-:W-:Y:S01]  /*b120*/  @P4 STS [R14], R33 ;  /* 0x000000210e004388 */ /* 0x000fe20000000800 */
[----:B------:R-:W-:Y:S01]  /*b130*/  ISETP.NE.AND P4, PT, R2, RZ, PT ;  /* 0x000000ff0200720c */ /* 0x000fe20003f85270 */
[--C-:B------:R-:W-:Y:S01]  /*b140*/  @P0 IMAD.IADD R48, R48, 0x1, -R5.reuse ;  /* 0x0000000130300824 */ /* 0x100fe200078e0a05 */
[----:B------:R-:W-:Y:S01]  /*b150*/  @P6 LEA R46, R46, UR4, 0x2 ;  /* 0x000000042e2e6c11 */ /* 0x000fe2000f8e10ff */
[----:B----4-:R-:W-:Y:S01]  /*b160*/  IMAD R0, R17, -0x1980, R64 ;  /* 0xffffe68011007824 */ /* 0x010fe200078e0240 */
[----:B------:R2:W-:Y:S01]  /*b170*/  @P5 STS [R3], R32 ;  /* 0x0000002003005388 */ /* 0x0005e20000000800 */
[--C-:B------:R-:W-:Y:S01]  /*b180*/  @P1 IMAD.IADD R50, R50, 0x1, -R5.reuse ;  /* 0x0000000132321824 */ /* 0x100fe200078e0a05 */
[----:B---3--:R-:W-:Y:S01]  /*b190*/  @P0 LEA R9, R48, UR4, 0x2 ;  /* 0x0000000430090c11 */ /* 0x008fe2000f8e10ff */
[----:B------:R-:W-:Y:S01]  /*b1a0*/  @P2 IMAD.IADD R52, R52, 0x1, -R5 ;  /* 0x0000000134342824 */ /* 0x000fe200078e0a05 */
[----:B------:R-:W-:Y:S01]  /*b1b0*/  IADD3 R0, PT, PT, R0, -0x1980, R7 ;  /* 0xffffe68000007810 */ /* 0x000fe20007ffe007 */
[----:B------:R3:W-:Y:S01]  /*b1c0*/  @P6 STS [R46], R31 ;  /* 0x0000001f2e006388 */ /* 0x0007e20000000800 */
[----:B------:R-:W-:Y:S01]  /*b1d0*/  @P3 IMAD.IADD R54, R54, 0x1, -R5 ;  /* 0x0000000136363824 */ /* 0x000fe200078e0a05 */
[----:B------:R-:W-:-:S02]  /*b1e0*/  @P1 LEA R50, R50, UR4, 0x2 ;  /* 0x0000000432321c11 */ /* 0x000fc4000f8e10ff */
[----:B------:R3:W-:Y:S01]  /*b1f0*/  @P0 STS [R9], R30 ;  /* 0x0000001e09000388 */ /* 0x0007e20000000800 */
[----:B------:R-:W-:Y:S01]  /*b200*/  ISETP.GE.AND P0, PT, R11, R0, PT ;  /* 0x000000000b00720c */ /* 0x000fe20003f06270 */
[----:B------:R-:W-:Y:S01]  /*b210*/  @P4 IMAD.IADD R6, R6, 0x1, -R5 ;  /* 0x0000000106064824 */ /* 0x000fe200078e0a05 */
[----:B------:R-:W-:Y:S01]  /*b220*/  @P2 LEA R13, R52, UR4, 0x2 ;  /* 0x00000004340d2c11 */ /* 0x000fe2000f8e10ff */
[----:B------:R3:W-:Y:S01]  /*b230*/  @P1 STS [R50], R29 ;  /* 0x0000001d32001388 */ /* 0x0007e20000000800 */
[----:B------:R-:W-:Y:S02]  /*b240*/  @P3 LEA R54, R54, UR4, 0x2 ;  /* 0x0000000436363c11 */ /* 0x000fe4000f8e10ff */
[----:B--2---:R-:W-:Y:S01]  /*b250*/  @P4 LEA R3, R6, UR4, 0x2 ;  /* 0x0000000406034c11 */ /* 0x004fe2000f8e10ff */
[----:B------:R3:W-:Y:S04]  /*b260*/  @P2 STS [R13], R28 ;  /* 0x0000001c0d002388 */ /* 0x0007e80000000800 */
[----:B------:R3:W-:Y:S04]  /*b270*/  @P3 STS [R54], R27 ;  /* 0x0000001b36003388 */ /* 0x0007e80000000800 */
[----:B------:R3:W-:Y:S01]  /*b280*/  @P4 STS [R3], R26 ;  /* 0x0000001a03004388 */ /* 0x0007e20000000800 */
[----:B------:R-:W-:Y:S06]  /*b290*/  BAR.SYNC.DEFER_BLOCKING 0x0 ;  /* 0x0000000000007b1d */ /* 0x000fec0000010000 */
[----:B01----:R-:W-:Y:S05]  /*b2a0*/  @P0 BRA `(.L_x_187) ;  /* 0x0000000400540947 */ /* 0x003fea0003800000 */
[----:B------:R-:W-:Y:S01]  /*b2b0*/  IMAD.MOV.U32 R12, RZ, RZ, R11 ;  /* 0x000000ffff0c7224 */ /* 0x000fe200078e000b */
[----:B------:R-:W0:Y:S01]  /*b2c0*/  LDC.U8 R16, c[0x0][0x3b8] ;  /* 0x0000ee00ff107b82 */ /* 0x000e220000000000 */
[----:B------:R-:W-:Y:S02]  /*b2d0*/  BSSY.RECONVERGENT B0, `(.L_x_257) ;  /* 0x000001f000007945 */ /* 0x000fe40003800200 */
[----:B------:R-:W-:-:S05]  /*b2e0*/  IMAD R17, R17, 0x1980, R12 ;  /* 0x0000198011117824 */ /* 0x000fca00078e020c */
[----:B------:R-:W-:-:S05]  /*b2f0*/  IADD3 R17, PT, PT, -R17, R64, R7 ;  /* 0x0000004011117210 */ /* 0x000fca0007ffe107 */
[----:B------:R-:W-:-:S04]  /*b300*/  VIADD R17, R17, 0xffffe67f ;  /* 0xffffe67f11117836 */ /* 0x000fc80000000000 */
[C---:B------:R-:W-:Y:S01]  /*b310*/  IMAD.HI.U32 R2, R17.reuse, -0x55555555, RZ ;  /* 0xaaaaaaab11027827 */ /* 0x040fe200078e00ff */
[----:B------:R-:W-:-:S04]  /*b320*/  ISETP.GE.U32.AND P1, PT, R17, 0x480, PT ;  /* 0x000004801100780c */ /* 0x000fc80003f26070 */
[----:B------:R-:W-:-:S04]  /*b330*/  SHF.R.U32.HI R2, RZ, 0x8, R2 ;  /* 0x00000008ff027819 */ /* 0x000fc80000011602 */
[----:B---3--:R-:W-:-:S04]  /*b340*/  LOP3.LUT R3, R2, 0x3, RZ, 0xc0, !PT ;  /* 0x0000000302037812 */ /* 0x008fc800078ec0ff */
[----:B------:R-:W-:-:S13]  /*b350*/  ISETP.NE.AND P0, PT, R3, 0x3, PT ;  /* 0x000000030300780c */ /* 0x000fda0003f05270 */
[----:B------:R-:W-:Y:S05]  /*b360*/  @!P0 BRA `(.L_x_258) ;  /* 0x0000000000548947 */ /* 0x000fea0003800000 */
[----:B------:R-:W-:Y:S01]  /*b370*/  VIADD R3, R2, 0x1 ;  /* 0x0000000102037836 */ /* 0x000fe20000000000 */
[----:B------:R-:W-:Y:S01]  /*b380*/  LEA R4, R12, UR4, 0x2 ;  /* 0x000000040c047c11 */ /* 0x000fe2000f8e10ff */
[----:B------:R-:W-:Y:S01]  /*b390*/  IMAD.IADD R9, R5, 0x1, R12 ;  /* 0x0000000105097824 */ /* 0x000fe200078e020c */
[----:B0-----:R-:W-:Y:S02]  /*b3a0*/  ISETP.NE.AND P2, PT, R16, RZ, PT ;  /* 0x000000ff1000720c */ /* 0x001fe40003f45270 */
[----:B------:R-:W-:-:S05]  /*b3b0*/  LOP3.LUT R3, R3, 0x3, RZ, 0xc0, !PT ;  /* 0x0000000303037812 */ /* 0x000fca00078ec0ff */
[----:B------:R-:W-:Y:S02]  /*b3c0*/  IMAD R12, R3, 0x180, R12 ;  /* 0x00000180030c7824 */ /* 0x000fe400078e020c */
[----:B------:R-:W-:-:S07]  /*b3d0*/  IMAD.MOV R8, RZ, RZ, -R3 ;  /* 0x000000ffff087224 */ /* 0x000fce00078e0a03 */
.L_x_259:
[----:B------:R-:W0:Y:S01]  /*b3e0*/  @!P2 LDC.64 R6, c[0x0][0x3d0] ;  /* 0x0000f400ff06ab82 */ /* 0x000e220000000a00 */
[----:B-1----:R-:W-:Y:S01]  /*b3f0*/  CS2R R2, SRZ ;  /* 0x0000000000027805 */ /* 0x002fe2000001ff00 */
        /* <DEDUP_REMOVED lines=12> */
.L_x_258:
[----:B------:R-:W-:Y:S05]  /*b4c0*/  BSYNC.RECONVERGENT B0 ;  /* 0x0000000000007941 */ /* 0x000fea0003800200 */
.L_x_257:
[----:B------:R-:W-:Y:S05]  /*b4d0*/  @!P1 BRA `(.L_x_187) ;  /* 0x0000000000c89947 */ /* 0x000fea0003800000 */
[----:B------:R-:W2:Y:S01]  /*b4e0*/  S2UR UR6, SR_CgaCtaId ;  /* 0x00000000000679c3 */ /* 0x000ea20000008800 */
[----:B------:R-:W-:Y:S01]  /*b4f0*/  UMOV UR5, 0x400 ;  /* 0x0000040000057882 */ /* 0x000fe20000000000 */
[----:B0-----:R-:W-:Y:S01]  /*b500*/  ISETP.NE.AND P0, PT, R16, RZ, PT ;  /* 0x000000ff1000720c */ /* 0x001fe20003f05270 */
[----:B------:R-:W-:Y:S01]  /*b510*/  IMAD.IADD R13, R5, 0x1, R12 ;  /* 0x00000001050d7824 */ /* 0x000fe200078e020c */
[----:B--2---:R-:W-:-:S06]  /*b520*/  ULEA UR5, UR6, UR5, 0x18 ;  /* 0x0000000506057291 */ /* 0x004fcc000f8ec0ff */
[----:B------:R-:W-:-:S05]  /*b530*/  LEA R14, R12, UR5, 0x2 ;  /* 0x000000050c0e7c11 */ /* 0x000fca000f8e10ff */
[----:B------:R-:W-:-:S07]  /*b540*/  VIADD R14, R14, 0xc00 ;  /* 0x00000c000e0e7836 */ /* 0x000fce0000000000 */
.L_x_260:
[----:B-1----:R-:W0:Y:S01]  /*b550*/  @!P0 LDC.64 R6, c[0x0][0x3d0] ;  /* 0x0000f400ff068b82 */ /* 0x002e220000000a00 */
[----:B-1----:R-:W-:Y:S01]  /*b560*/  CS2R R2, SRZ ;  /* 0x0000000000027805 */ /* 0x002fe2000001ff00 */
[----:B------:R-:W1:Y:S01]  /*b570*/  LDS R17, [R14+-0xc00] ;  /* 0xfff400000e117984 */ /* 0x000e620000000800 */
[----:B------:R-:W-:-:S03]  /*b580*/  SHF.R.S32.HI R21, RZ, 0x1f, R13 ;  /* 0x0000001fff157819 */ /* 0x000fc6000001140d */
[----:B------:R-:W2:Y:S04]  /*b590*/  LDS R19, [R14+-0x600] ;  /* 0xfffa00000e137984 */ /* 0x000ea80000000800 */
[----:B0-----:R-:W3:Y:S01]  /*b5a0*/  @!P0 LDG.E.64 R2, desc[UR8][R6.64] ;  /* 0x0000000806028981 */ /* 0x001ee2000c1e1b00 */
[----:B------:R-:W-:-:S13]  /*b5b0*/  ISETP.NE.AND P0, PT, R16, RZ, PT ;  /* 0x000000ff1000720c */ /* 0x000fda0003f05270 */
        /* <DEDUP_REMOVED lines=36> */
.L_x_187:
[----:B------:R-:W-:Y:S05]  /*b800*/  BSYNC.RECONVERGENT B1 ;  /* 0x0000000000017941 */ /* 0x000fea0003800200 */
.L_x_129:
[----:B------:R-:W5:Y:S02]  /*b810*/  S2R R0, SR_TID.X ;  /* 0x0000000000007919 */ /* 0x000f640000002100 */
[----:B-----5:R-:W-:-:S13]  /*b820*/  ISETP.NE.AND P0, PT, R0, RZ, PT ;  /* 0x000000ff0000720c */ /* 0x020fda0003f05270 */
[----:B------:R-:W-:Y:S05]  /*b830*/  @P0 EXIT ;  /* 0x000000000000094d */ /* 0x000fea0003800000 */
[----:B------:R-:W5:Y:S02]  /*b840*/  LDCU.U8 UR4, c[0x0][0x3b9] ;  /* 0x00007720ff0477ac */ /* 0x000f640008000000 */
[----:B-----5:R-:W-:-:S09]  /*b850*/  UISETP.NE.AND UP0, UPT, UR4, URZ, UPT ;  /* 0x000000ff0400728c */ /* 0x020fd2000bf05270 */
[----:B------:R-:W-:Y:S05]  /*b860*/  BRA.U !UP0, `(.L_x_261) ;  /* 0x00000001082c7547 */ /* 0x000fea000b800000 */
[----:B------:R-:W5:Y:S01]  /*b870*/  LDCU.U8 UR4, c[0x0][0x3b8] ;  /* 0x00007700ff0477ac */ /* 0x000f620008000000 */
[----:B01234-:R-:W0:Y:S01]  /*b880*/  LDC.64 R4, c[0x0][0x398] ;  /* 0x0000e600ff047b82 */ /* 0x01fe220000000a00 */
[----:B------:R-:W-:Y:S01]  /*b890*/  CS2R R2, SRZ ;  /* 0x0000000000027805 */ /* 0x000fe2000001ff00 */
[----:B-----5:R-:W-:-:S09]  /*b8a0*/  UISETP.NE.AND UP0, UPT, UR4, URZ, UPT ;  /* 0x000000ff0400728c */ /* 0x020fd2000bf05270 */
[----:B------:R-:W-:Y:S05]  /*b8b0*/  BRA.U UP0, `(.L_x_262) ;  /* 0x0000000100087547 */ /* 0x000fea000b800000 */
[----:B------:R-:W1:Y:S02]  /*b8c0*/  LDC.64 R2, c[0x0][0x3d0] ;  /* 0x0000f400ff027b82 */ /* 0x000e640000000a00 */
[----:B-1----:R-:W5:Y:S02]  /*b8d0*/  LDG.E.64 R2, desc[UR8][R2.64] ;  /* 0x0000000802027981 */ /* 0x002f64000c1e1b00 */
.L_x_262:
[----:B-----5:R-:W-:-:S04]  /*b8e0*/  IADD3 R2, P0, PT, R15, R2, RZ ;  /* 0x000000020f027210 */ /* 0x020fc80007f1e0ff */
[----:B------:R-:W-:-:S05]  /*b8f0*/  LEA.HI.X.SX32 R3, R15, R3, 0x1, P0 ;  /* 0x000000030f037211 */ /* 0x000fca00000f0eff */
[----:B0-----:R-:W-:Y:S01]  /*b900*/  STG.E.64 desc[UR8][R4.64], R2 ;  /* 0x0000000204007986 */ /* 0x001fe2000c101b08 */
[----:B------:R-:W-:Y:S05]  /*b910*/  EXIT ;  /* 0x000000000000794d */ /* 0x000fea0003800000 */
.L_x_261:
[----:B------:R-:W5:Y:S01]  /*b920*/  LDCU.U8 UR4, c[0x0][0x3b8] ;  /* 0x00007700ff0477ac */ /* 0x000f620008000000 */
[----:B01234-:R-:W0:Y:S01]  /*b930*/  LDC.64 R4, c[0x0][0x3d8] ;  /* 0x0000f600ff047b82 */ /* 0x01fe220000000a00 */
[----:B------:R-:W-:Y:S01]  /*b940*/  CS2R R2, SRZ ;  /* 0x0000000000027805 */ /* 0x000fe2000001ff00 */
[----:B-----5:R-:W-:-:S09]  /*b950*/  UISETP.NE.AND UP0, UPT, UR4, URZ, UPT ;  /* 0x000000ff0400728c */ /* 0x020fd2000bf05270 */
[----:B------:R-:W-:Y:S05]  /*b960*/  BRA.U UP0, `(.L_x_263) ;  /* 0x0000000100087547 */ /* 0x000fea000b800000 */
[----:B------:R-:W1:Y:S02]  /*b970*/  LDC.64 R2, c[0x0][0x3d0] ;  /* 0x0000f400ff027b82 */ /* 0x000e640000000a00 */
[----:B-1----:R-:W5:Y:S02]  /*b980*/  LDG.E.64 R2, desc[UR8][R2.64] ;  /* 0x0000000802027981 */ /* 0x002f64000c1e1b00 */
.L_x_263:
[----:B-----5:R-:W-:-:S04]  /*b990*/  IADD3 R2, P0, PT, R15, R2, RZ ;  /* 0x000000020f027210 */ /* 0x020fc80007f1e0ff */
[----:B------:R-:W-:-:S05]  /*b9a0*/  LEA.HI.X.SX32 R3, R15, R3, 0x1, P0 ;  /* 0x000000030f037211 */ /* 0x000fca00000f0eff */
[----:B0-----:R-:W-:Y:S01]  /*b9b0*/  STG.E.64 desc[UR8][R4.64], R2 ;  /* 0x0000000204007986 */ /* 0x001fe2000c101b08 */
[----:B------:R-:W-:Y:S05]  /*b9c0*/  EXIT ;  /* 0x000000000000794d */ /* 0x000fea0003800000 */
.L_x_59:
[----:B------:R-:W-:Y:S01]  /*b9d0*/  BSSY B0, `(.L_x_264) ;  /* 0x0000006000007945 */ /* 0x000fe20003800000 */
[----:B------:R-:W-:Y:S01]  /*b9e0*/  PLOP3.LUT P0, PT, P0, PT, PT, 0x8, 0x80 ;  /* 0x000000000080781c */ /* 0x000fe2000070e170 */
[----:B------:R-:W-:-:S12]  /*b9f0*/  IMAD.MOV.U32 R10, RZ, RZ, -0x1 ;  /* 0xffffffffff0a7424 */ /* 0x000fd800078e00ff */
[----:B------:R-:W-:Y:S05]  /*ba00*/  WARPSYNC.COLLECTIVE R10, `(.L_x_265) ;  /* 0x000000000a087348 */ /* 0x000fea0003c00000 */
[----:B------:R-:W-:Y:S01]  /*ba10*/  VOTE.ANY P0, P0 ;  /* 0x0000000000ff7806 */ /* 0x000fe20000000100 */
[----:B------:R-:W-:-:S12]  /*ba20*/  ENDCOLLECTIVE ;  /* 0x000000000000791b */ /* 0x000fd80003800000 */
.L_x_265:
[----:B------:R-:W-:Y:S05]  /*ba30*/  BSYNC B0 ;  /* 0x0000000000007941 */ /* 0x000fea0003800000 */
.L_x_264:
[----:B------:R-:W-:Y:S05]  /*ba40*/  BRA `(.L_x_266) ;  /* 0xffffff7400d07947 */ /* 0x000fea000383ffff */
.L_x_63:
[----:B------:R-:W-:Y:S01]  /*ba50*/  BSSY B0, `(.L_x_267) ;  /* 0x0000006000007945 */ /* 0x000fe20003800000 */
[----:B------:R-:W-:Y:S01]  /*ba60*/  PLOP3.LUT P0, PT, P0, PT, PT, 0x8, 0x80 ;  /* 0x000000000080781c */ /* 0x000fe2000070e170 */
[----:B------:R-:W-:-:S12]  /*ba70*/  IMAD.MOV.U32 R10, RZ, RZ, -0x1 ;  /* 0xffffffffff0a7424 */ /* 0x000fd800078e00ff */
[----:B------:R-:W-:Y:S05]  /*ba80*/  WARPSYNC.COLLECTIVE R10, `(.L_x_268) ;  /* 0x000000000a087348 */ /* 0x000fea0003c00000 */
[----:B------:R-:W-:Y:S01]  /*ba90*/  VOTE.ANY P0, P0 ;  /* 0x0000000000ff7806 */ /* 0x000fe20000000100 */
[----:B------:R-:W-:-:S12]  /*baa0*/  ENDCOLLECTIVE ;  /* 0x000000000000791b */ /* 0x000fd80003800000 */
.L_x_268:
[----:B------:R-:W-:Y:S05]  /*bab0*/  BSYNC B0 ;  /* 0x0000000000007941 */ /* 0x000fea0003800000 */
.L_x_267:
[----:B------:R-:W-:Y:S05]  /*bac0*/  BRA `(.L_x_269) ;  /* 0xffffff7400e07947 */ /* 0x000fea000383ffff */
.L_x_65:
[----:B------:R-:W0:Y:S01]  /*bad0*/  S2R R14, SR_GEMASK ;  /* 0x00000000000e7919 */ /* 0x000e220000003c00 */
[----:B------:R-:W-:Y:S01]  /*bae0*/  BSSY B0, `(.L_x_270) ;  /* 0x0000006000007945 */ /* 0x000fe20003800000 */
[----:B------:R-:W-:Y:S01]  /*baf0*/  PLOP3.LUT P0, PT, P0, PT, PT, 0x8, 0x80 ;  /* 0x000000000080781c */ /* 0x000fe2000070e170 */
[----:B------:R-:W-:-:S12]  /*bb00*/  IMAD.MOV.U32 R10, RZ, RZ, -0x1 ;  /* 0xffffffffff0a7424 */ /* 0x000fd800078e00ff */
[----:B0-----:R-:W-:Y:S05]  /*bb10*/  WARPSYNC.COLLECTIVE R10, `(.L_x_271) ;  /* 0x000000000a087348 */ /* 0x001fea0003c00000 */
[----:B------:R-:W-:Y:S01]  /*bb20*/  VOTE.ANY R10, PT, P0 ;  /* 0x00000000000a7806 */ /* 0x000fe200000e0100 */
[----:B0-----:R-:W-:Y:S06]  /*bb30*/  ENDCOLLECTIVE ;  /* 0x000000000000791b */ /* 0x001fec0003800000 */
.L_x_271:
[----:B------:R-:W-:Y:S05]  /*bb40*/  BSYNC B0 ;  /* 0x0000000000007941 */ /* 0x000fea0003800000 */
.L_x_270:
[----:B------:R-:W-:Y:S01]  /*bb50*/  LOP3.LUT R10, R10, 0x80000000, R14, 0xec, !PT ;  /* 0x800000000a0a7812 */ /* 0x000fe200078eec0e */
[----:B------:R-:W-:Y:S02]  /*bb60*/  IMAD.MOV.U32 R11, RZ, RZ, 0x1 ;  /* 0x00000001ff0b7424 */ /* 0x000fe400078e00ff */
[----:B------:R-:W-:Y:S02]  /*bb70*/  VIADD R43, R42, 0x2 ;  /* 0x000000022a2b7836 */ /* 0x000fe40000000000 */
[----:B------:R-:W-:Y:S02]  /*bb80*/  VIADD R7, R10, 0xffffffff ;  /* 0xffffffff0a077836 */ /* 0x000fe40000000000 */
[C---:B------:R-:W-:Y:S02]  /*bb90*/  VIADD R44, R42.reuse, 0x4 ;  /* 0x000000042a2c7836 */ /* 0x040fe40000000000 */
[----:B------:R-:W-:Y:S01]  /*bba0*/  VIADD R46, R42, 0x10 ;  /* 0x000000102a2e7836 */ /* 0x000fe20000000000 */
[----:B------:R-:W-:Y:S01]  /*bbb0*/  LOP3.LUT R7, R10, R7, RZ, 0xc, !PT ;  /* 0x000000070a077212 */ /* 0x000fe200078e0cff */
[----:B------:R-:W-:-:S03]  /*bbc0*/  IMAD.MOV.U32 R10, RZ, RZ, -0x1 ;  /* 0xffffffffff0a7424 */ /* 0x000fc600078e00ff */
[----:B------:R0:W1:Y:S02]  /*bbd0*/  POPC R0, R7 ;  /* 0x0000000700007309 */ /* 0x0000640000000000 */
[----:B0-----:R-:W0:Y:S02]  /*bbe0*/  LDC.64 R6, c[0x0][0x3a0] ;  /* 0x0000e800ff067b82 */ /* 0x001e240000000a00 */
[----:B01----:R-:W-:Y:S05]  /*bbf0*/  WARPSYNC.COLLECTIVE R10, `(.L_x_272) ;  /* 0x000000000a087348 */ /* 0x003fea0003c00000 */
[----:B-1----:R1:W2:Y:S02]  /*bc00*/  SHFL.DOWN P0, R12, R9, R11, R0 ;  /* 0x0800000b090c7389 */ /* 0x0022a40000000000 */
[----:B012---:R-:W-:Y:S05]  /*bc10*/  ENDCOLLECTIVE ;  /* 0x000000000000791b */ /* 0x007fea0003800000 */
.L_x_272:
[-C--:B------:R-:W-:Y:S01]  /*bc20*/  ISETP.GT.AND P1, PT, R46, R0.reuse, PT ;  /* 0x000000002e00720c */ /* 0x080fe20003f24270 */
[----:B------:R-:W-:Y:S01]  /*bc30*/  IMAD.MOV.U32 R11, RZ, RZ, 0x2 ;  /* 0x00000002ff0b7424 */ /* 0x000fe200078e00ff */
[----:B------:R-:W-:-:S04]  /*bc40*/  ISETP.GE.AND P0, PT, R42, R0, PT ;  /* 0x000000002a00720c */ /* 0x000fc80003f06270 */
[----:B------:R-:W-:-:S05]  /*bc50*/  SEL R12, R12, RZ, !P0 ;  /* 0x000000ff0c0c7207 */ /* 0x000fca0004000000 */
[----:B------:R-:W-:-:S04]  /*bc60*/  IMAD.IADD R45, R12, 0x1, R9 ;  /* 0x000000010c2d7824 */ /* 0x000fc800078e0209 */
[----:B------:R-:W-:-:S07]  /*bc70*/  IMAD.MOV.U32 R9, RZ, RZ, R45 ;  /* 0x000000ffff097224 */ /* 0x000fce00078e002d */
[----:B------:R-:W-:Y:S05]  /*bc80*/  WARPSYNC.COLLECTIVE R10, `(.L_x_273) ;  /* 0x000000000a087348 */ /* 0x000fea0003c00000 */
[----:B------:R0:W1:Y:S02]  /*bc90*/  SHFL.DOWN P0, R12, R9, R11, R0 ;  /* 0x0800000b090c7389 */ /* 0x0000640000000000 */
[----:B01----:R-:W-:Y:S05]  /*bca0*/  ENDCOLLECTIVE ;  /* 0x000000000000791b */ /* 0x003fea0003800000 */
.L_x_273:
[----:B------:R-:W-:Y:S01]  /*bcb0*/  IMAD.MOV.U32 R11, RZ, RZ, 0x4 ;  /* 0x00000004ff0b7424 */ /* 0x000fe200078e00ff */
[----:B------:R-:W-:-:S04]  /*bcc0*/  ISETP.GT.AND P0, PT, R43, R0, PT ;  /* 0x000000002b00720c */ /* 0x000fc80003f04270 */
[----:B------:R-:W-:-:S05]  /*bcd0*/  SEL R12, R12, RZ, !P0 ;  /* 0x000000ff0c0c7207 */ /* 0x000fca0004000000 */
[----:B------:R-:W-:Y:S02]  /*bce0*/  IMAD.IADD R47, R45, 0x1, R12 ;  /* 0x000000012d2f7824 */ /* 0x000fe400078e020c */
[----:B------:R-:W-:Y:S02]  /*bcf0*/  VIADD R45, R42, 0x8 ;  /* 0x000000082a2d7836 */ /* 0x000fe40000000000 */
[----:B------:R-:W-:-:S07]  /*bd00*/  IMAD.MOV.U32 R9, RZ, RZ, R47 ;  /* 0x000000ffff097224 */ /* 0x000fce00078e002f */
[----:B------:R-:W-:Y:S05]  /*bd10*/  WARPSYNC.COLLECTIVE R10, `(.L_x_274) ;  /* 0x000000000a087348 */ /* 0x000fea0003c00000 */
[----:B------:R0:W1:Y:S02]  /*bd20*/  SHFL.DOWN P0, R12, R9, R11, R0 ;  /* 0x0800000b090c7389 */ /* 0x0000640000000000 */
[----:B01----:R-:W-:Y:S05]  /*bd30*/  ENDCOLLECTIVE ;  /* 0x000000000000791b */ /* 0x003fea0003800000 */
.L_x_274:
[----:B------:R-:W-:Y:S01]  /*bd40*/  IMAD.MOV.U32 R11, RZ, RZ, 0x8 ;  /* 0x00000008ff0b7424 */ /* 0x000fe200078e00ff */
[----:B------:R-:W-:-:S04]  /*bd50*/  ISETP.GT.AND P0, PT, R44, R0, PT ;  /* 0x000000002c00720c */ /* 0x000fc80003f04270 */
[----:B------:R-:W-:-:S05]  /*bd60*/  SEL R12, R12, RZ, !P0 ;  /* 0x000000ff0c0c7207 */ /* 0x000fca0004000000 */
[----:B------:R-:W-:Y:S01]  /*bd70*/  IMAD.IADD R53, R47, 0x1, R12 ;  /* 0x000000012f357824 */ /* 0x000fe200078e020c */
[----:B------:R-:W-:-:S03]  /*bd80*/  IADD3 R47, P2, PT, R6, 0x100, RZ ;  /* 0x00000100062f7810 */ /* 0x000fc60007f5e0ff */
[----:B------:R-:W-:Y:S02]  /*bd90*/  IMAD.MOV.U32 R9, RZ, RZ, R53 ;  /* 0x000000ffff097224 */ /* 0x000fe400078e0035 */
[----:B------:R-:W-:-:S08]  /*bda0*/  IMAD.X R48, RZ, RZ, R7, P2 ;  /* 0x000000ffff307224 */ /* 0x000fd000010e0607 */
[----:B------:R-:W-:Y:S05]  /*bdb0*/  WARPSYNC.COLLECTIVE R10, `(.L_x_275) ;  /* 0x000000000a087348 */ /* 0x000fea0003c00000 */
[----:B------:R0:W1:Y:S02]  /*bdc0*/  SHFL.DOWN P0, R12, R9, R11, R0 ;  /* 0x0800000b090c7389 */ /* 0x0000640000000000 */
[----:B01----:R-:W-:Y:S05]  /*bdd0*/  ENDCOLLECTIVE ;  /* 0x000000000000791b */ /* 0x003fea0003800000 */
.L_x_275:
[----:B------:R-:W-:Y:S01]  /*bde0*/  IMAD.MOV.U32 R11, RZ, RZ, 0x10 ;  /* 0x00000010ff0b7424 */ /* 0x000fe200078e00ff */
[----:B------:R-:W-:-:S04]  /*bdf0*/  ISETP.GT.AND P0, PT, R45, R0, PT ;  /* 0x000000002d00720c */ /* 0x000fc80003f04270 */
[----:B------:R-:W-:-:S05]  /*be00*/  SEL R12, R12, RZ, !P0 ;  /* 0x000000ff0c0c7207 */ /* 0x000fca0004000000 */
[----:B------:R-:W-:-:S04]  /*be10*/  IMAD.IADD R55, R53, 0x1, R12 ;  /* 0x0000000135377824 */ /* 0x000fc800078e020c */
[----:B------:R-:W-:-:S07]  /*be20*/  IMAD.MOV.U32 R9, RZ, RZ, R55 ;  /* 0x000000ffff097224 */ /* 0x000fce00078e0037 */
[----:B------:R-:W-:Y:S05]  /*be30*/  WARPSYNC.COLLECTIVE R10, `(.L_x_276) ;  /* 0x000000000a087348 */ /* 0x000fea0003c00000 */
[----:B------:R0:W1:Y:S02]  /*be40*/  SHFL.DOWN P0, R12, R9, R11, R0 ;  /* 0x0800000b090c7389 */ /* 0x0000640000000000 */
[----:B01----:R-:W-:Y:S05]  /*be50*/  ENDCOLLECTIVE ;  /* 0x000000000000791b */ /* 0x003fea0003800000 */
.L_x_276:
[----:B------:R-:W-:Y:S02]  /*be60*/  ISETP.NE.AND P0, PT, R8, 0x65, PT ;  /* 0x000000650800780c */ /* 0x000fe40003f05270 */
[----:B------:R-:W-:-:S05]  /*be70*/  SEL R12, R12, RZ, !P1 ;  /* 0x000000ff0c0c7207 */ /* 0x000fca0004800000 */
[----:B------:R-:W-:-:S07]  /*be80*/  IMAD.IADD R50, R55, 0x1, R12 ;  /* 0x0000000137327824 */ /* 0x000fce00078e020c */
[----:B------:R-:W-:Y:S05]  /*be90*/  WARPSYNC.COLLECTIVE R10, `(.L_x_277) ;  /* 0x000000000a087348 */ /* 0x000fea0003c00000 */
[----:B------:R-:W-:Y:S01]  /*bea0*/  VOTE.ALL P0, P0 ;  /* 0x0000000000ff7806 */ /* 0x000fe20000000000 */
[----:B------:R-:W-:-:S12]  /*beb0*/  ENDCOLLECTIVE ;  /* 0x000000000000791b */ /* 0x000fd80003800000 */
.L_x_277:
[----:B------:R-:W-:Y:S05]  /*bec0*/  BRA `(.L_x_278) ;  /* 0xffffff74007c7947 */ /* 0x000fea000383ffff */
.L_x_67:
[----:B------:R-:W-:Y:S01]  /*bed0*/  BSSY B0, `(.L_x_279) ;  /* 0x0000006000007945 */ /* 0x000fe20003800000 */
[----:B------:R-:W-:Y:S01]  /*bee0*/  PLOP3.LUT P0, PT, P0, PT, PT, 0x8, 0x80 ;  /* 0x000000000080781c */ /* 0x000fe2000070e170 */
[----:B------:R-:W-:-:S12]  /*bef0*/  IMAD.MOV.U32 R10, RZ, RZ, -0x1 ;  /* 0xffffffffff0a7424 */ /* 0x000fd800078e00ff */
[----:B------:R-:W-:Y:S05]  /*bf00*/  WARPSYNC.COLLECTIVE R10, `(.L_x_280) ;  /* 0x000000000a087348 */ /* 0x000fea0003c00000 */
[----:B------:R-:W-:Y:S01]  /*bf10*/  VOTE.ANY P0, P0 ;  /* 0x0000000000ff7806 */ /* 0x000fe20000000100 */
[----:B------:R-:W-:-:S12]  /*bf20*/  ENDCOLLECTIVE ;  /* 0x000000000000791b */ /* 0x000fd80003800000 */
.L_x_280:
[----:B------:R-:W-:Y:S05]  /*bf30*/  BSYNC B0 ;  /* 0x0000000000007941 */ /* 0x000fea0003800000 */
.L_x_279:
[----:B------:R-:W-:Y:S05]  /*bf40*/  BRA `(.L_x_281) ;  /* 0xffffff7400847947 */ /* 0x000fea000383ffff */
.L_x_71:
[----:B------:R-:W-:Y:S01]  /*bf50*/  BSSY B0, `(.L_x_282) ;  /* 0x0000006000007945 */ /* 0x000fe20003800000 */
[----:B------:R-:W-:Y:S01]  /*bf60*/  PLOP3.LUT P0, PT, P0, PT, PT, 0x8, 0x80 ;  /* 0x000000000080781c */ /* 0x000fe2000070e170 */
[----:B------:R-:W-:-:S12]  /*bf70*/  IMAD.MOV.U32 R10, RZ, RZ, -0x1 ;  /* 0xffffffffff0a7424 */ /* 0x000fd800078e00ff */
[----:B------:R-:W-:Y:S05]  /*bf80*/  WARPSYNC.COLLECTIVE R10, `(.L_x_283) ;  /* 0x000000000a087348 */ /* 0x000fea0003c00000 */
[----:B------:R-:W-:Y:S01]  /*bf90*/  VOTE.ANY P0, P0 ;  /* 0x0000000000ff7806 */ /* 0x000fe20000000100 */
[----:B------:R-:W-:-:S12]  /*bfa0*/  ENDCOLLECTIVE ;  /* 0x000000000000791b */ /* 0x000fd80003800000 */
.L_x_283:
[----:B------:R-:W-:Y:S05]  /*bfb0*/  BSYNC B0 ;  /* 0x0000000000007941 */ /* 0x000fea0003800000 */
.L_x_282:
[----:B------:R-:W-:Y:S05]  /*bfc0*/  BRA `(.L_x_284) ;  /* 0xffffff7400987947 */ /* 0x000fea000383ffff */
.L_x_73:
[----:B------:R-:W-:Y:S01]  /*bfd0*/  BSSY B0, `(.L_x_285) ;  /* 0x0000006000007945 */ /* 0x000fe20003800000 */
[----:B------:R-:W-:Y:S01]  /*bfe0*/  PLOP3.LUT P0, PT, P0, PT, PT, 0x8, 0x80 ;  /* 0x000000000080781c */ /* 0x000fe2000070e170 */
[----:B------:R-:W-:-:S12]  /*bff0*/  IMAD.MOV.U32 R10, RZ, RZ, -0x1 ;  /* 0xffffffffff0a7424 */ /* 0x000fd800078e00ff */
[----:B------:R-:W-:Y:S05]  /*c000*/  WARPSYNC.COLLECTIVE R10, `(.L_x_286) ;  /* 0x000000000a087348 */ /* 0x000fea0003c00000 */
[----:B------:R-:W-:Y:S01]  /*c010*/  VOTE.ANY R10, PT, P0 ;  /* 0x00000000000a7806 */ /* 0x000fe200000e0100 */
[----:B------:R-:W-:Y:S06]  /*c020*/  ENDCOLLECTIVE ;  /* 0x000000000000791b */ /* 0x000fec0003800000 */
.L_x_286:
[----:B------:R-:W-:Y:S05]  /*c030*/  BSYNC B0 ;  /* 0x0000000000007941 */ /* 0x000fea0003800000 */
.L_x_285:
[----:B------:R-:W-:Y:S01]  /*c040*/  LOP3.LUT R10, R10, 0x80000000, R14, 0xec, !PT ;  /* 0x800000000a0a7812 */ /* 0x000fe200078eec0e */
[----:B------:R-:W-:Y:S02]  /*c050*/  IMAD.MOV.U32 R11, RZ, RZ, 0x1 ;  /* 0x00000001ff0b7424 */ /* 0x000fe400078e00ff */
[----:B------:R-:W-:Y:S02]  /*c060*/  VIADD R51, R51, 0xffffffe0 ;  /* 0xffffffe033337836 */ /* 0x000fe40000000000 */
[----:B------:R-:W-:-:S05]  /*c070*/  VIADD R7, R10, 0xffffffff ;  /* 0xffffffff0a077836 */ /* 0x000fca0000000000 */
[----:B------:R-:W-:Y:S01]  /*c080*/  LOP3.LUT R7, R10, R7, RZ, 0xc, !PT ;  /* 0x000000070a077212 */ /* 0x000fe200078e0cff */
[----:B------:R-:W-:-:S03]  /*c090*/  IMAD.MOV.U32 R10, RZ, RZ, -0x1 ;  /* 0xffffffffff0a7424 */ /* 0x000fc600078e00ff */
[----:B------:R0:W1:Y:S04]  /*c0a0*/  POPC R0, R7 ;  /* 0x0000000700007309 */ /* 0x0000680000000000 */
[----:B01----:R-:W-:Y:S05]  /*c0b0*/  WARPSYNC.COLLECTIVE R10, `(.L_x_287) ;  /* 0x000000000a087348 */ /* 0x003fea0003c00000 */
[----:B-1----:R1:W2:Y:S02]  /*c0c0*/  SHFL.DOWN P0, R12, R9, R11, R0 ;  /* 0x0800000b090c7389 */ /* 0x0022a40000000000 */
[----:B012---:R-:W-:Y:S05]  /*c0d0*/  ENDCOLLECTIVE ;  /* 0x000000000000791b */ /* 0x007fea0003800000 */
.L_x_287:
        /* <DEDUP_REMOVED lines=9> */
.L_x_288:
        /* <DEDUP_REMOVED lines=8> */
.L_x_289:
        /* <DEDUP_REMOVED lines=8> */
.L_x_290:
        /* <DEDUP_REMOVED lines=8> */
.L_x_291:
[----:B------:R-:W-:Y:S02]  /*c2f0*/  ISETP.NE.AND P0, PT, R8, 0x65, PT ;  /* 0x000000650800780c */ /* 0x000fe40003f05270 */
[----:B------:R-:W-:-:S04]  /*c300*/  SEL R12, R12, RZ, !P1 ;  /* 0x000000ff0c0c7207 */ /* 0x000fc80004800000 */
[----:B------:R-:W-:-:S07]  /*c310*/  IADD3 R50, PT, PT, R53, R12, R50 ;  /* 0x0000000c35327210 */ /* 0x000fce0007ffe032 */
[----:B------:R-:W-:Y:S05]  /*c320*/  WARPSYNC.COLLECTIVE R10, `(.L_x_292) ;  /* 0x000000000a087348 */ /* 0x000fea0003c00000 */
[----:B------:R-:W-:Y:S01]  /*c330*/  VOTE.ALL P0, P0 ;  /* 0x0000000000ff7806 */ /* 0x000fe20000000000 */
[----:B------:R-:W-:-:S12]  /*c340*/  ENDCOLLECTIVE ;  /* 0x000000000000791b */ /* 0x000fd80003800000 */
.L_x_292:
[----:B------:R-:W-:Y:S05]  /*c350*/  BRA `(.L_x_293) ;  /* 0xffffff7400347947 */ /* 0x000fea000383ffff */
.L_x_191:
[----:B------:R-:W-:Y:S01]  /*c360*/  BSSY B0, `(.L_x_294) ;  /* 0x0000006000007945 */ /* 0x000fe20003800000 */
[----:B------:R-:W-:Y:S01]  /*c370*/  PLOP3.LUT P0, PT, P0, PT, PT, 0x8, 0x80 ;  /* 0x000000000080781c */ /* 0x000fe2000070e170 */
[----:B------:R-:W-:-:S12]  /*c380*/  IMAD.MOV.U32 R10, RZ, RZ, -0x1 ;  /* 0xffffffffff0a7424 */ /* 0x000fd800078e00ff */
[----:B------:R-:W-:Y:S05]  /*c390*/  WARPSYNC.COLLECTIVE R10, `(.L_x_295) ;  /* 0x000000000a087348 */ /* 0x000fea0003c00000 */
[----:B------:R-:W-:Y:S01]  /*c3a0*/  VOTE.ANY P0, P0 ;  /* 0x0000000000ff7806 */ /* 0x000fe20000000100 */
[----:B------:R-:W-:-:S12]  /*c3b0*/  ENDCOLLECTIVE ;  /* 0x000000000000791b */ /* 0x000fd80003800000 */
.L_x_295:
[----:B------:R-:W-:Y:S05]  /*c3c0*/  BSYNC B0 ;  /* 0x0000000000007941 */ /* 0x000fea0003800000 */
.L_x_294:
[----:B------:R-:W-:Y:S05]  /*c3d0*/  BRA `(.L_x_296) ;  /* 0xffffffcc00847947 */ /* 0x000fea000383ffff */
.L_x_195:
[----:B------:R-:W-:Y:S01]  /*c3e0*/  BSSY B0, `(.L_x_297) ;  /* 0x0000006000007945 */ /* 0x000fe20003800000 */
[----:B------:R-:W-:Y:S01]  /*c3f0*/  PLOP3.LUT P0, PT, P0, PT, PT, 0x8, 0x80 ;  /* 0x000000000080781c */ /* 0x000fe2000070e170 */
[----:B------:R-:W-:-:S12]  /*c400*/  IMAD.MOV.U32 R10, RZ, RZ, -0x1 ;  /* 0xffffffffff0a7424 */ /* 0x000fd800078e00ff */
[----:B------:R-:W-:Y:S05]  /*c410*/  WARPSYNC.COLLECTIVE R10, `(.L_x_298) ;  /* 0x000000000a087348 */ /* 0x000fea0003c00000 */
[----:B------:R-:W-:Y:S01]  /*c420*/  VOTE.ANY P0, P0 ;  /* 0x0000000000ff7806 */ /* 0x000fe20000000100 */
[----:B------:R-:W-:-:S12]  /*c430*/  ENDCOLLECTIVE ;  /* 0x000000000000791b */ /* 0x000fd80003800000 */
.L_x_298:
[----:B------:R-:W-:Y:S05]  /*c440*/  BSYNC B0 ;  /* 0x0000000000007941 */ /* 0x000fea0003800000 */
.L_x_297:
[----:B------:R-:W-:Y:S05]  /*c450*/  BRA `(.L_x_299) ;  /* 0xffffffcc00947947 */ /* 0x000fea000383ffff */
.L_x_197:
[----:B------:R-:W0:Y:S01]  /*c460*/  S2R R14, SR_GEMASK ;  /* 0x00000000000e7919 */ /* 0x000e220000003c00 */
[----:B------:R-:W-:Y:S01]  /*c470*/  BSSY B0, `(.L_x_300) ;  /* 0x0000006000007945 */ /* 0x000fe20003800000 */
[----:B------:R-:W-:Y:S01]  /*c480*/  PLOP3.LUT P0, PT, P0, PT, PT, 0x8, 0x80 ;  /* 0x000000000080781c */ /* 0x000fe2000070e170 */
[----:B------:R-:W-:-:S12]  /*c490*/  IMAD.MOV.U32 R10, RZ, RZ, -0x1 ;  /* 0xffffffffff0a7424 */ /* 0x000fd800078e00ff */
[----:B0-----:R-:W-:Y:S05]  /*c4a0*/  WARPSYNC.COLLECTIVE R10, `(.L_x_301) ;  /* 0x000000000a087348 */ /* 0x001fea0003c00000 */
[----:B------:R-:W-:Y:S01]  /*c4b0*/  VOTE.ANY R10, PT, P0 ;  /* 0x00000000000a7806 */ /* 0x000fe200000e0100 */
[----:B0-----:R-:W-:Y:S06]  /*c4c0*/  ENDCOLLECTIVE ;  /* 0x000000000000791b */ /* 0x001fec0003800000 */
.L_x_301:
[----:B------:R-:W-:Y:S05]  /*c4d0*/  BSYNC B0 ;  /* 0x0000000000007941 */ /* 0x000fea0003800000 */
.L_x_300:
[----:B------:R-:W-:Y:S01]  /*c4e0*/  LOP3.LUT R10, R10, 0x80000000, R14, 0xec, !PT ;  /* 0x800000000a0a7812 */ /* 0x000fe200078eec0e */
[----:B------:R-:W-:Y:S02]  /*c4f0*/  IMAD.MOV.U32 R11, RZ, RZ, 0x1 ;  /* 0x00000001ff0b7424 */ /* 0x000fe400078e00ff */
[----:B------:R-:W-:Y:S02]  /*c500*/  VIADD R46, R44, 0x2 ;  /* 0x000000022c2e7836 */ /* 0x000fe40000000000 */
[----:B------:R-:W-:-:S05]  /*c510*/  VIADD R5, R10, 0xffffffff ;  /* 0xffffffff0a057836 */ /* 0x000fca0000000000 */
[----:B------:R-:W-:Y:S01]  /*c520*/  LOP3.LUT R5, R10, R5, RZ, 0xc, !PT ;  /* 0x000000050a057212 */ /* 0x000fe200078e0cff */
[----:B------:R-:W-:-:S03]  /*c530*/  IMAD.MOV.U32 R10, RZ, RZ, -0x1 ;  /* 0xffffffffff0a7424 */ /* 0x000fc600078e00ff */
[----:B------:R0:W1:Y:S02]  /*c540*/  POPC R0, R5 ;  /* 0x0000000500007309 */ /* 0x0000640000000000 */
[----:B0-----:R-:W-:-:S07]  /*c550*/  VIADD R5, R44, 0x4 ;  /* 0x000000042c057836 */ /* 0x001fce0000000000 */
[----:B-1----:R-:W-:Y:S05]  /*c560*/  WARPSYNC.COLLECTIVE R10, `(.L_x_302) ;  /* 0x000000000a087348 */ /* 0x002fea0003c00000 */
[----:B-1----:R0:W1:Y:S02]  /*c570*/  SHFL.DOWN P0, R12, R9, R11, R0 ;  /* 0x0800000b090c7389 */ /* 0x0020640000000000 */
[----:B01----:R-:W-:Y:S05]  /*c580*/  ENDCOLLECTIVE ;  /* 0x000000000000791b */ /* 0x003fea0003800000 */
.L_x_302:
        /* <DEDUP_REMOVED lines=8> */
.L_x_303:
[----:B------:R-:W-:Y:S01]  /*c610*/  IMAD.MOV.U32 R11, RZ, RZ, 0x4 ;  /* 0x00000004ff0b7424 */ /* 0x000fe200078e00ff */
[----:B------:R-:W-:-:S04]  /*c620*/  ISETP.GT.AND P0, PT, R46, R0, PT ;  /* 0x000000002e00720c */ /* 0x000fc80003f04270 */
[----:B------:R-:W-:-:S05]  /*c630*/  SEL R12, R12, RZ, !P0 ;  /* 0x000000ff0c0c7207 */ /* 0x000fca0004000000 */
[----:B------:R-:W-:Y:S02]  /*c640*/  IMAD.IADD R55, R51, 0x1, R12 ;  /* 0x0000000133377824 */ /* 0x000fe400078e020c */
[----:B------:R-:W-:Y:S02]  /*c650*/  VIADD R51, R44, 0x10 ;  /* 0x000000102c337836 */ /* 0x000fe40000000000 */
[----:B------:R-:W-:-:S03]  /*c660*/  IMAD.MOV.U32 R9, RZ, RZ, R55 ;  /* 0x000000ffff097224 */ /* 0x000fc600078e0037 */
[----:B------:R-:W-:-:S13]  /*c670*/  ISETP.GT.AND P1, PT, R51, R0, PT ;  /* 0x000000003300720c */ /* 0x000fda0003f24270 */
[----:B------:R-:W-:Y:S05]  /*c680*/  WARPSYNC.COLLECTIVE R10, `(.L_x_304) ;  /* 0x000000000a087348 */ /* 0x000fea0003c00000 */
[----:B------:R0:W1:Y:S02]  /*c690*/  SHFL.DOWN P0, R12, R9, R11, R0 ;  /* 0x0800000b090c7389 */ /* 0x0000640000000000 */
[----:B01----:R-:W-:Y:S05]  /*c6a0*/  ENDCOLLECTIVE ;  /* 0x000000000000791b */ /* 0x003fea0003800000 */
.L_x_304:
[----:B------:R-:W-:Y:S01]  /*c6b0*/  IMAD.MOV.U32 R11, RZ, RZ, 0x8 ;  /* 0x00000008ff0b7424 */ /* 0x000fe200078e00ff */
[----:B------:R-:W-:Y:S01]  /*c6c0*/  ISETP.GT.AND P0, PT, R5, R0, PT ;  /* 0x000000000500720c */ /* 0x000fe20003f04270 */
[----:B------:R-:W-:-:S03]  /*c6d0*/  VIADD R5, R44, 0x8 ;  /* 0x000000082c057836 */ /* 0x000fc60000000000 */
[----:B------:R-:W-:-:S05]  /*c6e0*/  SEL R12, R12, RZ, !P0 ;  /* 0x000000ff0c0c7207 */ /* 0x000fca0004000000 */
[----:B------:R-:W-:-:S04]  /*c6f0*/  IMAD.IADD R57, R55, 0x1, R12 ;  /* 0x0000000137397824 */ /* 0x000fc800078e020c */
[----:B------:R-:W-:-:S07]  /*c700*/  IMAD.MOV.U32 R9, RZ, RZ, R57 ;  /* 0x000000ffff097224 */ /* 0x000fce00078e0039 */
[----:B------:R-:W-:Y:S05]  /*c710*/  WARPSYNC.COLLECTIVE R10, `(.L_x_305) ;  /* 0x000000000a087348 */ /* 0x000fea0003c00000 */
[----:B------:R0:W1:Y:S02]  /*c720*/  SHFL.DOWN P0, R12, R9, R11, R0 ;  /* 0x0800000b090c7389 */ /* 0x0000640000000000 */
[----:B01----:R-:W-:Y:S05]  /*c730*/  ENDCOLLECTIVE ;  /* 0x000000000000791b */ /* 0x003fea0003800000 */
.L_x_305:
[----:B------:R-:W-:Y:S01]  /*c740*/  IMAD.MOV.U32 R11, RZ, RZ, 0x10 ;  /* 0x00000010ff0b7424 */ /* 0x000fe200078e00ff */
[----:B------:R-:W-:Y:S02]  /*c750*/  ISETP.GT.AND P0, PT, R5, R0, PT ;  /* 0x000000000500720c */ /* 0x000fe40003f04270 */
[----:B------:R-:W0:Y:S02]  /*c760*/  LDC.64 R4, c[0x0][0x3a0] ;  /* 0x0000e800ff047b82 */ /* 0x000e240000000a00 */
[----:B------:R-:W-:-:S05]  /*c770*/  SEL R12, R12, RZ, !P0 ;  /* 0x000000ff0c0c7207 */ /* 0x000fca0004000000 */
[----:B------:R-:W-:-:S04]  /*c780*/  IMAD.IADD R59, R57, 0x1, R12 ;  /* 0x00000001393b7824 */ /* 0x000fc800078e020c */
[----:B------:R-:W-:-:S07]  /*c790*/  IMAD.MOV.U32 R9, RZ, RZ, R59 ;  /* 0x000000ffff097224 */ /* 0x000fce00078e003b */
[----:B0-----:R-:W-:Y:S05]  /*c7a0*/  WARPSYNC.COLLECTIVE R10, `(.L_x_306) ;  /* 0x000000000a087348 */ /* 0x001fea0003c00000 */
[----:B------:R1:W2:Y:S02]  /*c7b0*/  SHFL.DOWN P0, R12, R9, R11, R0 ;  /* 0x0800000b090c7389 */ /* 0x0002a40000000000 */
[----:B012---:R-:W-:Y:S05]  /*c7c0*/  ENDCOLLECTIVE ;  /* 0x000000000000791b */ /* 0x007fea0003800000 */
.L_x_306:
[----:B------:R-:W-:-:S05]  /*c7d0*/  IADD3 R48, P2, PT, R4, 0x100, RZ ;  /* 0x0000010004307810 */ /* 0x000fca0007f5e0ff */
[----:B------:R-:W-:Y:S01]  /*c7e0*/  IMAD.X R51, RZ, RZ, R5, P2 ;  /* 0x000000ffff337224 */ /* 0x000fe200010e0605 */
[----:B------:R-:W-:Y:S02]  /*c7f0*/  ISETP.NE.AND P0, PT, R8, 0x65, PT ;  /* 0x000000650800780c */ /* 0x000fe40003f05270 */
[----:B------:R-:W-:-:S05]  /*c800*/  SEL R12, R12, RZ, !P1 ;  /* 0x000000ff0c0c7207 */ /* 0x000fca0004800000 */
[----:B------:R-:W-:-:S07]  /*c810*/  IMAD.IADD R50, R59, 0x1, R12 ;  /* 0x000000013b327824 */ /* 0x000fce00078e020c */
[----:B------:R-:W-:Y:S05]  /*c820*/  WARPSYNC.COLLECTIVE R10, `(.L_x_307) ;  /* 0x000000000a087348 */ /* 0x000fea0003c00000 */
[----:B------:R-:W-:Y:S01]  /*c830*/  VOTE.ALL P0, P0 ;  /* 0x0000000000ff7806 */ /* 0x000fe20000000000 */
[----:B------:R-:W-:-:S12]  /*c840*/  ENDCOLLECTIVE ;  /* 0x000000000000791b */ /* 0x000fd80003800000 */
.L_x_307:
[----:B------:R-:W-:Y:S05]  /*c850*/  BRA `(.L_x_308) ;  /* 0xffffffcc00447947 */ /* 0x000fea000383ffff */
.L_x_199:
[----:B------:R-:W-:Y:S01]  /*c860*/  BSSY B0, `(.L_x_309) ;  /* 0x0000006000007945 */ /* 0x000fe20003800000 */
[----:B------:R-:W-:Y:S01]  /*c870*/  PLOP3.LUT P0, PT, P0, PT, PT, 0x8, 0x80 ;  /* 0x000000000080781c */ /* 0x000fe2000070e170 */
[----:B------:R-:W-:-:S12]  /*c880*/  IMAD.MOV.U32 R10, RZ, RZ, -0x1 ;  /* 0xffffffffff0a7424 */ /* 0x000fd800078e00ff */
[----:B------:R-:W-:Y:S05]  /*c890*/  WARPSYNC.COLLECTIVE R10, `(.L_x_310) ;  /* 0x000000000a087348 */ /* 0x000fea0003c00000 */
[----:B------:R-:W-:Y:S01]  /*c8a0*/  VOTE.ANY P0, P0 ;  /* 0x0000000000ff7806 */ /* 0x000fe20000000100 */
[----:B------:R-:W-:-:S12]  /*c8b0*/  ENDCOLLECTIVE ;  /* 0x000000000000791b */ /* 0x000fd80003800000 */
.L_x_310:
[----:B------:R-:W-:Y:S05]  /*c8c0*/  BSYNC B0 ;  /* 0x0000000000007941 */ /* 0x000fea0003800000 */
.L_x_309:
[----:B------:R-:W-:Y:S05]  /*c8d0*/  BRA `(.L_x_311) ;  /* 0xffffffcc004c7947 */ /* 0x000fea000383ffff */
.L_x_203:
[----:B------:R-:W-:Y:S01]  /*c8e0*/  BSSY B0, `(.L_x_312) ;  /* 0x0000006000007945 */ /* 0x000fe20003800000 */
[----:B------:R-:W-:Y:S01]  /*c8f0*/  PLOP3.LUT P0, PT, P0, PT, PT, 0x8, 0x80 ;  /* 0x000000000080781c */ /* 0x000fe2000070e170 */
[----:B------:R-:W-:-:S12]  /*c900*/  IMAD.MOV.U32 R10, RZ, RZ, -0x1 ;  /* 0xffffffffff0a7424 */ /* 0x000fd800078e00ff */
[----:B------:R-:W-:Y:S05]  /*c910*/  WARPSYNC.COLLECTIVE R10, `(.L_x_313) ;  /* 0x000000000a087348 */ /* 0x000fea0003c00000 */
[----:B------:R-:W-:Y:S01]  /*c920*/  VOTE.ANY P0, P0 ;  /* 0x0000000000ff7806 */ /* 0x000fe20000000100 */
[----:B------:R-:W-:-:S12]  /*c930*/  ENDCOLLECTIVE ;  /* 0x000000000000791b */ /* 0x000fd80003800000 */
.L_x_313:
[----:B------:R-:W-:Y:S05]  /*c940*/  BSYNC B0 ;  /* 0x0000000000007941 */ /* 0x000fea0003800000 */
.L_x_312:
[----:B------:R-:W-:Y:S05]  /*c950*/  BRA `(.L_x_314) ;  /* 0xffffffcc00647947 */ /* 0x000fea000383ffff */
.L_x_205:
[----:B------:R-:W-:Y:S01]  /*c960*/  BSSY B0, `(.L_x_315) ;  /* 0x0000006000007945 */ /* 0x000fe20003800000 */
[----:B------:R-:W-:Y:S01]  /*c970*/  PLOP3.LUT P0, PT, P0, PT, PT, 0x8, 0x80 ;  /* 0x000000000080781c */ /* 0x000fe2000070e170 */
[----:B------:R-:W-:-:S12]  /*c980*/  IMAD.MOV.U32 R10, RZ, RZ, -0x1 ;  /* 0xffffffffff0a7424 */ /* 0x000fd800078e00ff */
[----:B------:R-:W-:Y:S05]  /*c990*/  WARPSYNC.COLLECTIVE R10, `(.L_x_316) ;  /* 0x000000000a087348 */ /* 0x000fea0003c00000 */
[----:B------:R-:W-:Y:S01]  /*c9a0*/  VOTE.ANY R10, PT, P0 ;  /* 0x00000000000a7806 */ /* 0x000fe200000e0100 */
[----:B------:R-:W-:Y:S06]  /*c9b0*/  ENDCOLLECTIVE ;  /* 0x000000000000791b */ /* 0x000fec0003800000 */
.L_x_316:
[----:B------:R-:W-:Y:S05]  /*c9c0*/  BSYNC B0 ;  /* 0x0000000000007941 */ /* 0x000fea0003800000 */
.L_x_315:
[----:B------:R-:W-:Y:S01]  /*c9d0*/  LOP3.LUT R10, R10, 0x80000000, R14, 0xec, !PT ;  /* 0x800000000a0a7812 */ /* 0x000fe200078eec0e */
[----:B------:R-:W-:Y:S02]  /*c9e0*/  IMAD.MOV.U32 R11, RZ, RZ, 0x1 ;  /* 0x00000001ff0b7424 */ /* 0x000fe400078e00ff */
[----:B------:R-:W-:Y:S02]  /*c9f0*/  VIADD R53, R53, 0xffffffe0 ;  /* 0xffffffe035357836 */ /* 0x000fe40000000000 */
[----:B------:R-:W-:-:S05]  /*ca00*/  VIADD R9, R10, 0xffffffff ;  /* 0xffffffff0a097836 */ /* 0x000fca0000000000 */
[----:B------:R-:W-:Y:S01]  /*ca10*/  LOP3.LUT R8, R10, R9, RZ, 0xc, !PT ;  /* 0x000000090a087212 */ /* 0x000fe200078e0cff */
[----:B------:R-:W-:Y:S02]  /*ca20*/  IMAD.MOV.U32 R9, RZ, RZ, R5 ;  /* 0x000000ffff097224 */ /* 0x000fe400078e0005 */
[----:B------:R-:W-:Y:S01]  /*ca30*/  IMAD.MOV.U32 R10, RZ, RZ, -0x1 ;  /* 0xffffffffff0a7424 */ /* 0x000fe200078e00ff */
[----:B------:R0:W1:Y:S06]  /*ca40*/  POPC R0, R8 ;  /* 0x0000000800007309 */ /* 0x00006c0000000000 */
[----:B01----:R-:W-:Y:S05]  /*ca50*/  WARPSYNC.COLLECTIVE R10, `(.L_x_317) ;  /* 0x000000000a087348 */ /* 0x003fea0003c00000 */
[----:B-1----:R1:W2:Y:S02]  /*ca60*/  SHFL.DOWN P0, R12, R9, R11, R0 ;  /* 0x0800000b090c7389 */ /* 0x0022a40000000000 */
[----:B012---:R-:W-:Y:S05]  /*ca70*/  ENDCOLLECTIVE ;  /* 0x000000000000791b */ /* 0x007fea0003800000 */
.L_x_317:
[----:B------:R-:W-:Y:S01]  /*ca80*/  IMAD.MOV.U32 R11, RZ, RZ, 0x2 ;  /* 0x00000002ff0b7424 */ /* 0x000fe200078e00ff */
[----:B------:R-:W-:-:S04]  /*ca90*/  ISETP.GE.AND P0, PT, R44, R0, PT ;  /* 0x000000002c00720c */ /* 0x000fc80003f06270 */
[----:B------:R-:W-:-:S05]  /*caa0*/  SEL R12, R12, RZ, !P0 ;  /* 0x000000ff0c0c7207 */ /* 0x000fca0004000000 */
[----:B------:R-:W-:Y:S02]  /*cab0*/  IMAD.IADD R55, R12, 0x1, R5 ;  /* 0x000000010c377824 */ /* 0x000fe400078e0205 */
[----:B------:R-:W-:Y:S02]  /*cac0*/  VIADD R5, R44, 0x4 ;  /* 0x000000042c057836 */ /* 0x000fe40000000000 */
[----:B------:R-:W-:-:S07]  /*cad0*/  IMAD.MOV.U32 R9, RZ, RZ, R55 ;  /* 0x000000ffff097224 */ /* 0x000fce00078e0037 */
[----:B------:R-:W-:Y:S05]  /*cae0*/  WARPSYNC.COLLECTIVE R10, `(.L_x_318) ;  /* 0x000000000a087348 */ /* 0x000fea0003c00000 */
[----:B------:R0:W1:Y:S02]  /*caf0*/  SHFL.DOWN P0, R12, R9, R11, R0 ;  /* 0x0800000b090c7389 */ /* 0x0000640000000000 */
[----:B01----:R-:W-:Y:S05]  /*cb00*/  ENDCOLLECTIVE ;  /* 0x000000000000791b */ /* 0x003fea0003800000 */
.L_x_318:
        /* <DEDUP_REMOVED lines=9> */
.L_x_319:
        /* <DEDUP_REMOVED lines=8> */
.L_x_320:
        /* <DEDUP_REMOVED lines=10> */
.L_x_321:
[----:B------:R-:W-:Y:S02]  /*ccc0*/  ISETP.NE.AND P0, PT, R4, 0x65, PT ;  /* 0x000000650400780c */ /* 0x000fe40003f05270 */
[----:B------:R-:W-:-:S04]  /*ccd0*/  SEL R12, R12, RZ, !P1 ;  /* 0x000000ff0c0c7207 */ /* 0x000fc80004800000 */
[----:B------:R-:W-:-:S07]  /*cce0*/  IADD3 R50, PT, PT, R55, R12, R50 ;  /* 0x0000000c37327210 */ /* 0x000fce0007ffe032 */
[----:B------:R-:W-:Y:S05]  /*ccf0*/  WARPSYNC.COLLECTIVE R10, `(.L_x_322) ;  /* 0x000000000a087348 */ /* 0x000fea0003c00000 */
[----:B------:R-:W-:Y:S01]  /*cd00*/  VOTE.ALL P0, P0 ;  /* 0x0000000000ff7806 */ /* 0x000fe20000000000 */
[----:B------:R-:W-:-:S12]  /*cd10*/  ENDCOLLECTIVE ;  /* 0x000000000000791b */ /* 0x000fd80003800000 */
.L_x_322:
[----:B------:R-:W-:Y:S05]  /*cd20*/  BRA `(.L_x_323) ;  /* 0xffffffc800fc7947 */ /* 0x000fea000383ffff */
.L_x_324:
[----:B------:R-:W-:-:S00]  /*cd30*/  BRA `(.L_x_324) ;  /* 0xfffffffc00fc7947 */ /* 0x000fc0000383ffff */
[----:B------:R-:W-:-:S00]  /*cd40*/  NOP ;  /* 0x0000000000007918 */ /* 0x000fc00000000000 */
        /* <DEDUP_REMOVED lines=11> */
.L_x_327:


//--------------------- .text._ZN3cub18CUB_300001_SM_10006detail4scan23DeviceCompactInitKernelINS0_13ScanTileStateIiLb1EEEPlEEvT_iT0_ --------------------------
	.section	.text._ZN3cub18CUB_300001_SM_10006detail4scan23DeviceCompactInitKernelINS0_13ScanTileStateIiLb1EEEPlEEvT_iT0_,"ax",@progbits
	.align	128
        .global         _ZN3cub18CUB_300001_SM_10006detail4scan23DeviceCompactInitKernelINS0_13ScanTileStateIiLb1EEEPlEEvT_iT0_
        .type           _ZN3cub18CUB_300001_SM_10006detail4scan23DeviceCompactInitKernelINS0_13ScanTileStateIiLb1EEEPlEEvT_iT0_,@function
        .size           _ZN3cub18CUB_300001_SM_10006detail4scan23DeviceCompactInitKernelINS0_13ScanTileStateIiLb1EEEPlEEvT_iT0_,(.L_x_328 - _ZN3cub18CUB_300001_SM_10006detail4scan23DeviceCompactInitKernelINS0_13ScanTileStateIiLb1EEEPlEEvT_iT0_)
        .other          _ZN3cub18CUB_300001_SM_10006detail4scan23DeviceCompactInitKernelINS0_13ScanTileStateIiLb1EEEPlEEvT_iT0_,@"STO_CUDA_ENTRY STV_DEFAULT"
_ZN3cub18CUB_300001_SM_10006detail4scan23DeviceCompactInitKernelINS0_13ScanTileStateIiLb1EEEPlEEvT_iT0_:
.text._ZN3cub18CUB_300001_SM_10006detail4scan23DeviceCompactInitKernelINS0_13ScanTileStateIiLb1EEEPlEEvT_iT0_:
[----:B------:R-:W-:Y:S01]  /*0000*/  LDC R1, c[0x0][0x37c] ;  /* 0x0000df00ff017b82 */ /* 0x000fe20000000800 */
[----:B------:R-:W0:Y:S07]  /*0010*/  S2R R0, SR_TID.X ;  /* 0x0000000000007919 */ /* 0x000e2e0000002100 */
[----:B------:R-:W1:Y:S01]  /*0020*/  S2UR UR6, SR_CTAID.X ;  /* 0x00000000000679c3 */ /* 0x000e620000002500 */
[----:B------:R-:W2:Y:S07]  /*0030*/  LDCU UR4, c[0x0][0x388] ;  /* 0x00007100ff0477ac */ /* 0x000eae0008000800 */
[----:B------:R-:W1:Y:S01]  /*0040*/  LDC R7, c[0x0][0x360] ;  /* 0x0000d800ff077b82 */ /* 0x000e620000000800 */
[C---:B0-----:R-:W-:Y:S01]  /*0050*/  ISETP.GT.U32.AND P0, PT, R0.reuse, 0x1f, PT ;  /* 0x0000001f0000780c */ /* 0x041fe20003f04070 */
[----:B-1----:R-:W-:Y:S01]  /*0060*/  IMAD R7, R7, UR6, R0 ;  /* 0x0000000607077c24 */ /* 0x002fe2000f8e0200 */
[----:B------:R-:W-:-:S02]  /*0070*/  LOP3.LUT P2, RZ, R0, UR6, RZ, 0xfc, !PT ;  /* 0x0000000600ff7c12 */ /* 0x000fc4000f84fcff */
[----:B------:R-:W-:Y:S02]  /*0080*/  ISETP.NE.OR P0, PT, RZ, UR6, P0 ;  /* 0x00000006ff007c0c */ /* 0x000fe40008705670 */
[----:B--2---:R-:W-:Y:S01]  /*0090*/  ISETP.GE.AND P1, PT, R7, UR4, PT ;  /* 0x0000000407007c0c */ /* 0x004fe2000bf26270 */
[----:B------:R-:W0:Y:S10]  /*00a0*/  LDCU.64 UR4, c[0x0][0x358] ;  /* 0x00006b00ff0477ac */ /* 0x000e340008000a00 */
[----:B------:R-:W1:Y:S02]  /*00b0*/  @!P0 LDC.64 R4, c[0x0][0x380] ;  /* 0x0000e000ff048b82 */ /* 0x000e640000000a00 */
[----:B------:R-:W-:-:S06]  /*00c0*/  @!P1 MOV R6, 0x63 ;  /* 0x0000006300069802 */ /* 0x000fcc0000000f00 */
[----:B------:R-:W2:Y:S01]  /*00d0*/  @!P1 LDC.64 R2, c[0x0][0x380] ;  /* 0x0000e000ff029b82 */ /* 0x000ea20000000a00 */
[----:B-1----:R-:W-:-:S04]  /*00e0*/  @!P0 IMAD.WIDE.U32 R4, R0, 0x8, R4 ;  /* 0x0000000800048825 */ /* 0x002fc800078e0004 */
[----:B--2---:R-:W-:-:S04]  /*00f0*/  @!P1 IMAD.WIDE R2, R7, 0x8, R2 ;  /* 0x0000000807029825 */ /* 0x004fc800078e0202 */
[----:B------:R-:W-:-:S05]  /*0100*/  IMAD.MOV.U32 R7, RZ, RZ, RZ ;  /* 0x000000ffff077224 */ /* 0x000fca00078e00ff */
[----:B0-----:R0:W-:Y:S04]  /*0110*/  @!P1 STG.E.64 desc[UR4][R2.64+0x100], R6 ;  /* 0x0001000602009986 */ /* 0x0011e8000c101b04 */
[----:B------:R0:W-:Y:S01]  /*0120*/  @!P0 STG.E.64 desc[UR4][R4.64], RZ ;  /* 0x000000ff04008986 */ /* 0x0001e2000c101b04 */
[----:B------:R-:W-:Y:S05]  /*0130*/  @P2 EXIT ;  /* 0x000000000000294d */ /* 0x000fea0003800000 */
[----:B0-----:R-:W0:Y:S02]  /*0140*/  LDC.64 R2, c[0x0][0x390] ;  /* 0x0000e400ff027b82 */ /* 0x001e240000000a00 */
[----:B0-----:R-:W-:Y:S01]  /*0150*/  STG.E.64 desc[UR4][R2.64], RZ ;  /* 0x000000ff02007986 */ /* 0x001fe2000c101b04 */
[----:B------:R-:W-:Y:S05]  /*0160*/  EXIT ;  /* 0x000000000000794d */ /* 0x000fea0003800000 */
.L_x_325:
        /* <DEDUP_REMOVED lines=9> */
.L_x_328:


//--------------------- .text._ZN3cub18CUB_300001_SM_10006detail11EmptyKernelIvEEvv --------------------------
	.section	.text._ZN3cub18CUB_300001_SM_10006detail11EmptyKernelIvEEvv,"ax",@progbits
	.align	128
        .global         _ZN3cub18CUB_300001_SM_10006detail11EmptyKernelIvEEvv
        .type           _ZN3cub18CUB_300001_SM_10006detail11EmptyKernelIvEEvv,@function
        .size           _ZN3cub18CUB_300001_SM_10006detail11EmptyKernelIvEEvv,(.L_x_329 - _ZN3cub18CUB_300001_SM_10006detail11EmptyKernelIvEEvv)
        .other          _ZN3cub18CUB_300001_SM_10006detail11EmptyKernelIvEEvv,@"STO_CUDA_ENTRY STV_DEFAULT"
_ZN3cub18CUB_300001_SM_10006detail11EmptyKernelIvEEvv:
.text._ZN3cub18CUB_300001_SM_10006detail11EmptyKernelIvEEvv:
[----:B------:R-:W-:Y:S01]  /*0000*/  LDC R1, c[0x0][0x37c] ;  /* 0x0000df00ff017b82 */ /* 0x000fe20000000800 */
[----:B------:R-:W-:Y:S05]  /*0010*/  EXIT ;  /* 0x000000000000794d */ /* 0x000fea0003800000 */
.L_x_326:
        /* <DEDUP_REMOVED lines=14> */
.L_x_329:


//--------------------- .nv.shared._ZN3cub18CUB_300001_SM_10006detail6select23DeviceSelectSweepKernelINS2_10policy_hubIiNS0_8NullTypeEiLb0ELNS0_10SelectImplE1EE10Policy1000EN6thrust24THRUST_300001_SM_1000_NS6detail15normal_iteratorINSA_10device_ptrIiEEEEPS5_SF_PlNS0_13ScanTileStateIiLb1EEEN4cuda3std3__410__not_fn_tI7is_evenEES5_iNS2_19streaming_context_tIlLb1EEELS6_1EEEvT0_T1_T2_T3_T4_T5_T6_T7_iT8_NS1_7vsmem_tE --------------------------
	.section	.nv.shared._ZN3cub18CUB_300001_SM_10006detail6select23DeviceSelectSweepKernelINS2_10policy_hubIiNS0_8NullTypeEiLb0ELNS0_10SelectImplE1EE10Policy1000EN6thrust24THRUST_300001_SM_1000_NS6detail15normal_iteratorINSA_10device_ptrIiEEEEPS5_SF_PlNS0_13ScanTileStateIiLb1EEEN4cuda3std3__410__not_fn_tI7is_evenEES5_iNS2_19streaming_context_tIlLb1EEELS6_1EEEvT0_T1_T2_T3_T4_T5_T6_T7_iT8_NS1_7vsmem_tE,"aw",@nobits
	.sectionflags	@""
	.align	16
.nv.shared._ZN3cub18CUB_300001_SM_10006detail6select23DeviceSelectSweepKernelINS2_10policy_hubIiNS0_8NullTypeEiLb0ELNS0_10SelectImplE1EE10Policy1000EN6thrust24THRUST_300001_SM_1000_NS6detail15normal_iteratorINSA_10device_ptrIiEEEEPS5_SF_PlNS0_13ScanTileStateIiLb1EEEN4cuda3std3__410__not_fn_tI7is_evenEES5_iNS2_19streaming_context_tIlLb1EEELS6_1EEEvT0_T1_T2_T3_T4_T5_T6_T7_iT8_NS1_7vsmem_tE:
	.zero		27136


//--------------------- .nv.shared.reserved.0     --------------------------
	.section	.nv.shared.reserved.0,"aw",@nobits
	.weak		__nv_reservedSMEM_offset_0_alias
	.size		__nv_reservedSMEM_offset_0_alias, 0, 64
	.other		__nv_reservedSMEM_offset_0_alias,@"STO_CUDA_RESERVED_SHARED STV_DEFAULT"
__nv_reservedSMEM_offset_0_alias:
	.zero		0
	.zero		64


//--------------------- .nv.global                --------------------------
	.section	.nv.global,"aw",@nobits
.nv.global:
	.type		_ZN30_INTERNAL_9f13832c_4_k_cu_main6thrust24THRUST_300001_SM_1000_NS12placeholders2_8E,@object
	.size		_ZN30_INTERNAL_9f13832c_4_k_cu_main6thrust24THRUST_300001_SM_1000_NS12placeholders2_8E,(_ZN30_INTERNAL_9f13832c_4_k_cu_main4cuda3std3__432_GLOBAL__N__9f13832c_4_k_cu_main6ignoreE - _ZN30_INTERNAL_9f13832c_4_k_cu_main6thrust24THRUST_300001_SM_1000_NS12placeholders2_8E)
_ZN30_INTERNAL_9f13832c_4_k_cu_main6thrust24THRUST_300001_SM_1000_NS12placeholders2_8E:
	.zero		1
	.type		_ZN30_INTERNAL_9f13832c_4_k_cu_main4cuda3std3__432_GLOBAL__N__9f13832c_4_k_cu_main6ignoreE,@object
	.size		_ZN30_INTERNAL_9f13832c_4_k_cu_main4cuda3std3__432_GLOBAL__N__9f13832c_4_k_cu_main6ignoreE,(_ZN30_INTERNAL_9f13832c_4_k_cu_main4cuda3std6ranges3__45__cpo4dataE - _ZN30_INTERNAL_9f13832c_4_k_cu_main4cuda3std3__432_GLOBAL__N__9f13832c_4_k_cu_main6ignoreE)
_ZN30_INTERNAL_9f13832c_4_k_cu_main4cuda3std3__432_GLOBAL__N__9f13832c_4_k_cu_main6ignoreE:
	.zero		1
	.type		_ZN30_INTERNAL_9f13832c_4_k_cu_main4cuda3std6ranges3__45__cpo4dataE,@object
	.size		_ZN30_INTERNAL_9f13832c_4_k_cu_main4cuda3std6ranges3__45__cpo4dataE,(_ZN30_INTERNAL_9f13832c_4_k_cu_main6thrust24THRUST_300001_SM_1000_NS6system3cpp3parE - _ZN30_INTERNAL_9f13832c_4_k_cu_main4cuda3std6ranges3__45__cpo4dataE)
_ZN30_INTERNAL_9f13832c_4_k_cu_main4cuda3std6ranges3__45__cpo4dataE:
	.zero		1
	.type		_ZN30_INTERNAL_9f13832c_4_k_cu_main6thrust24THRUST_300001_SM_1000_NS6system3cpp3parE,@object
	.size		_ZN30_INTERNAL_9f13832c_4_k_cu_main6thrust24THRUST_300001_SM_1000_NS6system3cpp3parE,(_ZN30_INTERNAL_9f13832c_4_k_cu_main4cuda3std3__45__cpo5beginE - _ZN30_INTERNAL_9f13832c_4_k_cu_main6thrust24THRUST_300001_SM_1000_NS6system3cpp3parE)
_ZN30_INTERNAL_9f13832c_4_k_cu_main6thrust24THRUST_300001_SM_1000_NS6system3cpp3parE:
	.zero		1
	.type		_ZN30_INTERNAL_9f13832c_4_k_cu_main4cuda3std3__45__cpo5beginE,@object
	.size		_ZN30_INTERNAL_9f13832c_4_k_cu_main4cuda3std3__45__cpo5beginE,(_ZN30_INTERNAL_9f13832c_4_k_cu_main4cuda3std6ranges3__45__cpo5beginE - _ZN30_INTERNAL_9f13832c_4_k_cu_main4cuda3std3__45__cpo5beginE)
_ZN30_INTERNAL_9f13832c_4_k_cu_main4cuda3std3__45__cpo5beginE:
	.zero		1
	.type		_ZN30_INTERNAL_9f13832c_4_k_cu_main4cuda3std6ranges3__45__cpo5beginE,@object
	.size		_ZN30_INTERNAL_9f13832c_4_k_cu_main4cuda3std6ranges3__45__cpo5beginE,(_ZN30_INTERNAL_9f13832c_4_k_cu_main6thrust24THRUST_300001_SM_1000_NS6deviceE - _ZN30_INTERNAL_9f13832c_4_k_cu_main4cuda3std6ranges3__45__cpo5beginE)
_ZN30_INTERNAL_9f13832c_4_k_cu_main4cuda3std6ranges3__45__cpo5beginE:
	.zero		1
	.type		_ZN30_INTERNAL_9f13832c_4_k_cu_main6thrust24THRUST_300001_SM_1000_NS6deviceE,@object
	.size		_ZN30_INTERNAL_9f13832c_4_k_cu_main6thrust24THRUST_300001_SM_1000_NS6deviceE,(_ZN30_INTERNAL_9f13832c_4_k_cu_main4cuda3std3__47nulloptE - _ZN30_INTERNAL_9f13832c_4_k_cu_main6thrust24THRUST_300001_SM_1000_NS6deviceE)
_ZN30_INTERNAL_9f13832c_4_k_cu_main6thrust24THRUST_300001_SM_1000_NS6deviceE:
	.zero		1
	.type		_ZN30_INTERNAL_9f13832c_4_k_cu_main4cuda3std3__47nulloptE,@object
	.size		_ZN30_INTERNAL_9f13832c_4_k_cu_main4cuda3std3__47nulloptE,(_ZN30_INTERNAL_9f13832c_4_k_cu_main4cuda3std6ranges3__45__cpo8distanceE - _ZN30_INTERNAL_9f13832c_4_k_cu_main4cuda3std3__47nulloptE)
_ZN30_INTERNAL_9f13832c_4_k_cu_main4cuda3std3__47nulloptE:
	.zero		1
	.type		_ZN30_INTERNAL_9f13832c_4_k_cu_main4cuda3std6ranges3__45__cpo8distanceE,@object
	.size		_ZN30_INTERNAL_9f13832c_4_k_cu_main4cuda3std6ranges3__45__cpo8distanceE,(_ZN30_INTERNAL_9f13832c_4_k_cu_main6thrust24THRUST_300001_SM_1000_NS12placeholders2_4E - _ZN30_INTERNAL_9f13832c_4_k_cu_main4cuda3std6ranges3__45__cpo8distanceE)
_ZN30_INTERNAL_9f13832c_4_k_cu_main4cuda3std6ranges3__45__cpo8distanceE:
	.zero		1
	.type		_ZN30_INTERNAL_9f13832c_4_k_cu_main6thrust24THRUST_300001_SM_1000_NS12placeholders2_4E,@object
	.size		_ZN30_INTERNAL_9f13832c_4_k_cu_main6thrust24THRUST_300001_SM_1000_NS12placeholders2_4E,(_ZN30_INTERNAL_9f13832c_4_k_cu_main4cuda3std3__45__cpo6rbeginE - _ZN30_INTERNAL_9f13832c_4_k_cu_main6thrust24THRUST_300001_SM_1000_NS12placeholders2_4E)
_ZN30_INTERNAL_9f13832c_4_k_cu_main6thrust24THRUST_300001_SM_1000_NS12placeholders2_4E:
	.zero		1
	.type		_ZN30_INTERNAL_9f13832c_4_k_cu_main4cuda3std3__45__cpo6rbeginE,@object
	.size		_ZN30_INTERNAL_9f13832c_4_k_cu_main4cuda3std3__45__cpo6rbeginE,(_ZN30_INTERNAL_9f13832c_4_k_cu_main4cuda3std6ranges3__45__cpo7advanceE - _ZN30_INTERNAL_9f13832c_4_k_cu_main4cuda3std3__45__cpo6rbeginE)
_ZN30_INTERNAL_9f13832c_4_k_cu_main4cuda3std3__45__cpo6rbeginE:
	.zero		1
	.type		_ZN30_INTERNAL_9f13832c_4_k_cu_main4cuda3std6ranges3__45__cpo7advanceE,@object
	.size		_ZN30_INTERNAL_9f13832c_4_k_cu_main4cuda3std6ranges3__45__cpo7advanceE,(_ZN30_INTERNAL_9f13832c_4_k_cu_main6thrust24THRUST_300001_SM_1000_NS12placeholders3_10E - _ZN30_INTERNAL_9f13832c_4_k_cu_main4cuda3std6ranges3__45__cpo7advanceE)
_ZN30_INTERNAL_9f13832c_4_k_cu_main4cuda3std6ranges3__45__cpo7advanceE:
	.zero		1
	.type		_ZN30_INTERNAL_9f13832c_4_k_cu_main6thrust24THRUST_300001_SM_1000_NS12placeholders3_10E,@object
	.size		_ZN30_INTERNAL_9f13832c_4_k_cu_main6thrust24THRUST_300001_SM_1000_NS12placeholders3_10E,(_ZN30_INTERNAL_9f13832c_4_k_cu_main4cuda3std3__48in_placeE - _ZN30_INTERNAL_9f13832c_4_k_cu_main6thrust24THRUST_300001_SM_1000_NS12placeholders3_10E)
_ZN30_INTERNAL_9f13832c_4_k_cu_main6thrust24THRUST_300001_SM_1000_NS12placeholders3_10E:
	.zero		1
	.type		_ZN30_INTERNAL_9f13832c_4_k_cu_main4cuda3std3__48in_placeE,@object
	.size		_ZN30_INTERNAL_9f13832c_4_k_cu_main4cuda3std3__48in_placeE,(_ZN30_INTERNAL_9f13832c_4_k_cu_main4cuda3std6ranges3__45__cpo4sizeE - _ZN30_INTERNAL_9f13832c_4_k_cu_main4cuda3std3__48in_placeE)
_ZN30_INTERNAL_9f13832c_4_k_cu_main4cuda3std3__48in_placeE:
	.zero		1
	.type		_ZN30_INTERNAL_9f13832c_4_k_cu_main4cuda3std6ranges3__45__cpo4sizeE,@object
	.size		_ZN30_INTERNAL_9f13832c_4_k_cu_main4cuda3std6ranges3__45__cpo4sizeE,(_ZN30_INTERNAL_9f13832c_4_k_cu_main6thrust24THRUST_300001_SM_1000_NS12placeholders2_2E - _ZN30_INTERNAL_9f13832c_4_k_cu_main4cuda3std6ranges3__45__cpo4sizeE)
_ZN30_INTERNAL_9f13832c_4_k_cu_main4cuda3std6ranges3__45__cpo4sizeE:
	.zero		1
	.type		_ZN30_INTERNAL_9f13832c_4_k_cu_main6thrust24THRUST_300001_SM_1000_NS12placeholders2_2E,@object
	.size		_ZN30_INTERNAL_9f13832c_4_k_cu_main6thrust24THRUST_300001_SM_1000_NS12placeholders2_2E,(_ZN30_INTERNAL_9f13832c_4_k_cu_main4cuda3std3__45__cpo6cbeginE - _ZN30_INTERNAL_9f13832c_4_k_cu_main6thrust24THRUST_300001_SM_1000_NS12placeholders2_2E)
_ZN30_INTERNAL_9f13832c_4_k_cu_main6thrust24THRUST_300001_SM_1000_NS12placeholders2_2E:
	.zero		1
	.type		_ZN30_INTERNAL_9f13832c_4_k_cu_main4cuda3std3__45__cpo6cbeginE,@object
	.size		_ZN30_INTERNAL_9f13832c_4_k_cu_main4cuda3std3__45__cpo6cbeginE,(_ZN30_INTERNAL_9f13832c_4_k_cu_main4cuda3std6ranges3__45__cpo6cbeginE - _ZN30_INTERNAL_9f13832c_4_k_cu_main4cuda3std3__45__cpo6cbeginE)
_ZN30_INTERNAL_9f13832c_4_k_cu_main4cuda3std3__45__cpo6cbeginE:
	.zero		1
	.type		_ZN30_INTERNAL_9f13832c_4_k_cu_main4cuda3std6ranges3__45__cpo6cbeginE,@object
	.size		_ZN30_INTERNAL_9f13832c_4_k_cu_main4cuda3std6ranges3__45__cpo6cbeginE,(_ZN30_INTERNAL_9f13832c_4_k_cu_main6thrust24THRUST_300001_SM_1000_NS12placeholders2_6E - _ZN30_INTERNAL_9f13832c_4_k_cu_main4cuda3std6ranges3__45__cpo6cbeginE)
_ZN30_INTERNAL_9f13832c_4_k_cu_main4cuda3std6ranges3__45__cpo6cbeginE:
	.zero		1
	.type		_ZN30_INTERNAL_9f13832c_4_k_cu_main6thrust24THRUST_300001_SM_1000_NS12placeholders2_6E,@object
	.size		_ZN30_INTERNAL_9f13832c_4_k_cu_main6thrust24THRUST_300001_SM_1000_NS12placeholders2_6E,(_ZN30_INTERNAL_9f13832c_4_k_cu_main4cuda3std3__45__cpo7crbeginE - _ZN30_INTERNAL_9f13832c_4_k_cu_main6thrust24THRUST_300001_SM_1000_NS12placeholders2_6E)
_ZN30_INTERNAL_9f13832c_4_k_cu_main6thrust24THRUST_300001_SM_1000_NS12placeholders2_6E:
	.zero		1
	.type		_ZN30_INTERNAL_9f13832c_4_k_cu_main4cuda3std3__45__cpo7crbeginE,@object
	.size		_ZN30_INTERNAL_9f13832c_4_k_cu_main4cuda3std3__45__cpo7crbeginE,(_ZN30_INTERNAL_9f13832c_4_k_cu_main4cuda3std6ranges3__45__cpo4nextE - _ZN30_INTERNAL_9f13832c_4_k_cu_main4cuda3std3__45__cpo7crbeginE)
_ZN30_INTERNAL_9f13832c_4_k_cu_main4cuda3std3__45__cpo7crbeginE:
	.zero		1
	.type		_ZN30_INTERNAL_9f13832c_4_k_cu_main4cuda3std6ranges3__45__cpo4nextE,@object
	.size		_ZN30_INTERNAL_9f13832c_4_k_cu_main4cuda3std6ranges3__45__cpo4nextE,(_ZN30_INTERNAL_9f13832c_4_k_cu_main4cuda3std6ranges3__45__cpo4swapE - _ZN30_INTERNAL_9f13832c_4_k_cu_main4cuda3std6ranges3__45__cpo4nextE)
_ZN30_INTERNAL_9f13832c_4_k_cu_main4cuda3std6ranges3__45__cpo4nextE:
	.zero		1
	.type		_ZN30_INTERNAL_9f13832c_4_k_cu_main4cuda3std6ranges3__45__cpo4swapE,@object
	.size		_ZN30_INTERNAL_9f13832c_4_k_cu_main4cuda3std6ranges3__45__cpo4swapE,(_ZN30_INTERNAL_9f13832c_4_k_cu_main6thrust24THRUST_300001_SM_1000_NS8cuda_cub10par_nosyncE - _ZN30_INTERNAL_9f13832c_4_k_cu_main4cuda3std6ranges3__45__cpo4swapE)
_ZN30_INTERNAL_9f13832c_4_k_cu_main4cuda3std6ranges3__45__cpo4swapE:
	.zero		1
	.type		_ZN30_INTERNAL_9f13832c_4_k_cu_main6thrust24THRUST_300001_SM_1000_NS8cuda_cub10par_nosyncE,@object
	.size		_ZN30_INTERNAL_9f13832c_4_k_cu_main6thrust24THRUST_300001_SM_1000_NS8cuda_cub10par_nosyncE,(_ZN30_INTERNAL_9f13832c_4_k_cu_main6thrust24THRUST_300001_SM_1000_NS3seqE - _ZN30_INTERNAL_9f13832c_4_k_cu_main6thrust24THRUST_300001_SM_1000_NS8cuda_cub10par_nosyncE)
_ZN30_INTERNAL_9f13832c_4_k_cu_main6thrust24THRUST_300001_SM_1000_NS8cuda_cub10par_nosyncE:
	.zero		1
	.type		_ZN30_INTERNAL_9f13832c_4_k_cu_main6thrust24THRUST_300001_SM_1000_NS3seqE,@object
	.size		_ZN30_INTERNAL_9f13832c_4_k_cu_main6thrust24THRUST_300001_SM_1000_NS3seqE,(_ZN30_INTERNAL_9f13832c_4_k_cu_main4cuda3std3__420unreachable_sentinelE - _ZN30_INTERNAL_9f13832c_4_k_cu_main6thrust24THRUST_300001_SM_1000_NS3seqE)
_ZN30_INTERNAL_9f13832c_4_k_cu_main6thrust24THRUST_300001_SM_1000_NS3seqE:
	.zero		1
	.type		_ZN30_INTERNAL_9f13832c_4_k_cu_main4cuda3std3__420unreachable_sentinelE,@object
	.size		_ZN30_INTERNAL_9f13832c_4_k_cu_main4cuda3std3__420unreachable_sentinelE,(_ZN30_INTERNAL_9f13832c_4_k_cu_main4cuda3std6ranges3__45__cpo5ssizeE - _ZN30_INTERNAL_9f13832c_4_k_cu_main4cuda3std3__420unreachable_sentinelE)
_ZN30_INTERNAL_9f13832c_4_k_cu_main4cuda3std3__420unreachable_sentinelE:
	.zero		1
	.type		_ZN30_INTERNAL_9f13832c_4_k_cu_main4cuda3std6ranges3__45__cpo5ssizeE,@object
	.size		_ZN30_INTERNAL_9f13832c_4_k_cu_main4cuda3std6ranges3__45__cpo5ssizeE,(_ZN30_INTERNAL_9f13832c_4_k_cu_main6thrust24THRUST_300001_SM_1000_NS12placeholders2_3E - _ZN30_INTERNAL_9f13832c_4_k_cu_main4cuda3std6ranges3__45__cpo5ssizeE)
_ZN30_INTERNAL_9f13832c_4_k_cu_main4cuda3std6ranges3__45__cpo5ssizeE:
	.zero		1
	.type		_ZN30_INTERNAL_9f13832c_4_k_cu_main6thrust24THRUST_300001_SM_1000_NS12placeholders2_3E,@object
	.size		_ZN30_INTERNAL_9f13832c_4_k_cu_main6thrust24THRUST_300001_SM_1000_NS12placeholders2_3E,(_ZN30_INTERNAL_9f13832c_4_k_cu_main4cuda3std3__45__cpo4cendE - _ZN30_INTERNAL_9f13832c_4_k_cu_main6thrust24THRUST_300001_SM_1000_NS12placeholders2_3E)
_ZN30_INTERNAL_9f13832c_4_k_cu_main6thrust24THRUST_300001_SM_1000_NS12placeholders2_3E:
	.zero		1
	.type		_ZN30_INTERNAL_9f13832c_4_k_cu_main4cuda3std3__45__cpo4cendE,@object
	.size		_ZN30_INTERNAL_9f13832c_4_k_cu_main4cuda3std3__45__cpo4cendE,(_ZN30_INTERNAL_9f13832c_4_k_cu_main4cuda3std6ranges3__45__cpo4cendE - _ZN30_INTERNAL_9f13832c_4_k_cu_main4cuda3std3__45__cpo4cendE)
_ZN30_INTERNAL_9f13832c_4_k_cu_main4cuda3std3__45__cpo4cendE:
	.zero		1
	.type		_ZN30_INTERNAL_9f13832c_4_k_cu_main4cuda3std6ranges3__45__cpo4cendE,@object
	.size		_ZN30_INTERNAL_9f13832c_4_k_cu_main4cuda3std6ranges3__45__cpo4cendE,(_ZN30_INTERNAL_9f13832c_4_k_cu_main6thrust24THRUST_300001_SM_1000_NS12placeholders2_7E - _ZN30_INTERNAL_9f13832c_4_k_cu_main4cuda3std6ranges3__45__cpo4cendE)
_ZN30_INTERNAL_9f13832c_4_k_cu_main4cuda3std6ranges3__45__cpo4cendE:
	.zero		1
	.type		_ZN30_INTERNAL_9f13832c_4_k_cu_main6thrust24THRUST_300001_SM_1000_NS12placeholders2_7E,@object
	.size		_ZN30_INTERNAL_9f13832c_4_k_cu_main6thrust24THRUST_300001_SM_1000_NS12placeholders2_7E,(_ZN30_INTERNAL_9f13832c_4_k_cu_main4cuda3std3__45__cpo5crendE - _ZN30_INTERNAL_9f13832c_4_k_cu_main6thrust24THRUST_300001_SM_1000_NS12placeholders2_7E)
_ZN30_INTERNAL_9f13832c_4_k_cu_main6thrust24THRUST_300001_SM_1000_NS12placeholders2_7E:
	.zero		1
	.type		_ZN30_INTERNAL_9f13832c_4_k_cu_main4cuda3std3__45__cpo5crendE,@object
	.size		_ZN30_INTERNAL_9f13832c_4_k_cu_main4cuda3std3__45__cpo5crendE,(_ZN30_INTERNAL_9f13832c_4_k_cu_main4cuda3std6ranges3__45__cpo4prevE - _ZN30_INTERNAL_9f13832c_4_k_cu_main4cuda3std3__45__cpo5crendE)
_ZN30_INTERNAL_9f13832c_4_k_cu_main4cuda3std3__45__cpo5crendE:
	.zero		1
	.type		_ZN30_INTERNAL_9f13832c_4_k_cu_main4cuda3std6ranges3__45__cpo4prevE,@object
	.size		_ZN30_INTERNAL_9f13832c_4_k_cu_main4cuda3std6ranges3__45__cpo4prevE,(_ZN30_INTERNAL_9f13832c_4_k_cu_main4cuda3std6ranges3__45__cpo9iter_moveE - _ZN30_INTERNAL_9f13832c_4_k_cu_main4cuda3std6ranges3__45__cpo4prevE)
_ZN30_INTERNAL_9f13832c_4_k_cu_main4cuda3std6ranges3__45__cpo4prevE:
	.zero		1
	.type		_ZN30_INTERNAL_9f13832c_4_k_cu_main4cuda3std6ranges3__45__cpo9iter_moveE,@object
	.size		_ZN30_INTERNAL_9f13832c_4_k_cu_main4cuda3std6ranges3__45__cpo9iter_moveE,(_ZN30_INTERNAL_9f13832c_4_k_cu_main6thrust24THRUST_300001_SM_1000_NS6system6detail10sequential3seqE - _ZN30_INTERNAL_9f13832c_4_k_cu_main4cuda3std6ranges3__45__cpo9iter_moveE)
_ZN30_INTERNAL_9f13832c_4_k_cu_main4cuda3std6ranges3__45__cpo9iter_moveE:
	.zero		1
	.type		_ZN30_INTERNAL_9f13832c_4_k_cu_main6thrust24THRUST_300001_SM_1000_NS6system6detail10sequential3seqE,@object
	.size		_ZN30_INTERNAL_9f13832c_4_k_cu_main6thrust24THRUST_300001_SM_1000_NS6system6detail10sequential3seqE,(_ZN30_INTERNAL_9f13832c_4_k_cu_main6thrust24THRUST_300001_SM_1000_NS12placeholders2_9E - _ZN30_INTERNAL_9f13832c_4_k_cu_main6thrust24THRUST_300001_SM_1000_NS6system6detail10sequential3seqE)
_ZN30_INTERNAL_9f13832c_4_k_cu_main6thrust24THRUST_300001_SM_1000_NS6system6detail10sequential3seqE:
	.zero		1
	.type		_ZN30_INTERNAL_9f13832c_4_k_cu_main6thrust24THRUST_300001_SM_1000_NS12placeholders2_9E,@object
	.size		_ZN30_INTERNAL_9f13832c_4_k_cu_main6thrust24THRUST_300001_SM_1000_NS12placeholders2_9E,(_ZN30_INTERNAL_9f13832c_4_k_cu_main4cuda3std3__419piecewise_constructE - _ZN30_INTERNAL_9f13832c_4_k_cu_main6thrust24THRUST_300001_SM_1000_NS12placeholders2_9E)
_ZN30_INTERNAL_9f13832c_4_k_cu_main6thrust24THRUST_300001_SM_1000_NS12placeholders2_9E:
	.zero		1
	.type		_ZN30_INTERNAL_9f13832c_4_k_cu_main4cuda3std3__419piecewise_constructE,@object
	.size		_ZN30_INTERNAL_9f13832c_4_k_cu_main4cuda3std3__419piecewise_constructE,(_ZN30_INTERNAL_9f13832c_4_k_cu_main4cuda3std6ranges3__45__cpo5cdataE - _ZN30_INTERNAL_9f13832c_4_k_cu_main4cuda3std3__419piecewise_constructE)
_ZN30_INTERNAL_9f13832c_4_k_cu_main4cuda3std3__419piecewise_constructE:
	.zero		1
	.type		_ZN30_INTERNAL_9f13832c_4_k_cu_main4cuda3std6ranges3__45__cpo5cdataE,@object
	.size		_ZN30_INTERNAL_9f13832c_4_k_cu_main4cuda3std6ranges3__45__cpo5cdataE,(_ZN30_INTERNAL_9f13832c_4_k_cu_main6thrust24THRUST_300001_SM_1000_NS12placeholders2_1E - _ZN30_INTERNAL_9f13832c_4_k_cu_main4cuda3std6ranges3__45__cpo5cdataE)
_ZN30_INTERNAL_9f13832c_4_k_cu_main4cuda3std6ranges3__45__cpo5cdataE:
	.zero		1
	.type		_ZN30_INTERNAL_9f13832c_4_k_cu_main6thrust24THRUST_300001_SM_1000_NS12placeholders2_1E,@object
	.size		_ZN30_INTERNAL_9f13832c_4_k_cu_main6thrust24THRUST_300001_SM_1000_NS12placeholders2_1E,(_ZN30_INTERNAL_9f13832c_4_k_cu_main4cuda3std3__45__cpo3endE - _ZN30_INTERNAL_9f13832c_4_k_cu_main6thrust24THRUST_300001_SM_1000_NS12placeholders2_1E)
_ZN30_INTERNAL_9f13832c_4_k_cu_main6thrust24THRUST_300001_SM_1000_NS12placeholders2_1E:
	.zero		1
	.type		_ZN30_INTERNAL_9f13832c_4_k_cu_main4cuda3std3__45__cpo3endE,@object
	.size		_ZN30_INTERNAL_9f13832c_4_k_cu_main4cuda3std3__45__cpo3endE,(_ZN30_INTERNAL_9f13832c_4_k_cu_main4cuda3std6ranges3__45__cpo3endE - _ZN30_INTERNAL_9f13832c_4_k_cu_main4cuda3std3__45__cpo3endE)
_ZN30_INTERNAL_9f13832c_4_k_cu_main4cuda3std3__45__cpo3endE:
	.zero		1
	.type		_ZN30_INTERNAL_9f13832c_4_k_cu_main4cuda3std6ranges3__45__cpo3endE,@object
	.size		_ZN30_INTERNAL_9f13832c_4_k_cu_main4cuda3std6ranges3__45__cpo3endE,(_ZN30_INTERNAL_9f13832c_4_k_cu_main6thrust24THRUST_300001_SM_1000_NS12placeholders2_5E - _ZN30_INTERNAL_9f13832c_4_k_cu_main4cuda3std6ranges3__45__cpo3endE)
_ZN30_INTERNAL_9f13832c_4_k_cu_main4cuda3std6ranges3__45__cpo3endE:
	.zero		1
	.type		_ZN30_INTERNAL_9f13832c_4_k_cu_main6thrust24THRUST_300001_SM_1000_NS12placeholders2_5E,@object
	.size		_ZN30_INTERNAL_9f13832c_4_k_cu_main6thrust24THRUST_300001_SM_1000_NS12placeholders2_5E,(_ZN30_INTERNAL_9f13832c_4_k_cu_main4cuda3std3__45__cpo4rendE - _ZN30_INTERNAL_9f13832c_4_k_cu_main6thrust24THRUST_300001_SM_1000_NS12placeholders2_5E)
_ZN30_INTERNAL_9f13832c_4_k_cu_main6thrust24THRUST_300001_SM_1000_NS12placeholders2_5E:
	.zero		1
	.type		_ZN30_INTERNAL_9f13832c_4_k_cu_main4cuda3std3__45__cpo4rendE,@object
	.size		_ZN30_INTERNAL_9f13832c_4_k_cu_main4cuda3std3__45__cpo4rendE,(_ZN30_INTERNAL_9f13832c_4_k_cu_main4cuda3std6ranges3__45__cpo9iter_swapE - _ZN30_INTERNAL_9f13832c_4_k_cu_main4cuda3std3__45__cpo4rendE)
_ZN30_INTERNAL_9f13832c_4_k_cu_main4cuda3std3__45__cpo4rendE:
	.zero		1
	.type		_ZN30_INTERNAL_9f13832c_4_k_cu_main4cuda3std6ranges3__45__cpo9iter_swapE,@object
	.size		_ZN30_INTERNAL_9f13832c_4_k_cu_main4cuda3std6ranges3__45__cpo9iter_swapE,(_ZN30_INTERNAL_9f13832c_4_k_cu_main4cuda3std3__48unexpectE - _ZN30_INTERNAL_9f13832c_4_k_cu_main4cuda3std6ranges3__45__cpo9iter_swapE)
_ZN30_INTERNAL_9f13832c_4_k_cu_main4cuda3std6ranges3__45__cpo9iter_swapE:
	.zero		1
	.type		_ZN30_INTERNAL_9f13832c_4_k_cu_main4cuda3std3__48unexpectE,@object
	.size		_ZN30_INTERNAL_9f13832c_4_k_cu_main4cuda3std3__48unexpectE,(_ZN30_INTERNAL_9f13832c_4_k_cu_main6thrust24THRUST_300001_SM_1000_NS8cuda_cub3parE - _ZN30_INTERNAL_9f13832c_4_k_cu_main4cuda3std3__48unexpectE)
_ZN30_INTERNAL_9f13832c_4_k_cu_main4cuda3std3__48unexpectE:
	.zero		1
	.type		_ZN30_INTERNAL_9f13832c_4_k_cu_main6thrust24THRUST_300001_SM_1000_NS8cuda_cub3parE,@object
	.size		_ZN30_INTERNAL_9f13832c_4_k_cu_main6thrust24THRUST_300001_SM_1000_NS8cuda_cub3parE,(.L_29 - _ZN30_INTERNAL_9f13832c_4_k_cu_main6thrust24THRUST_300001_SM_1000_NS8cuda_cub3parE)
_ZN30_INTERNAL_9f13832c_4_k_cu_main6thrust24THRUST_300001_SM_1000_NS8cuda_cub3parE:
	.zero		1
.L_29:


//--------------------- .nv.constant0._ZN3cub18CUB_300001_SM_10006detail6select23DeviceSelectSweepKernelINS2_10policy_hubIiNS0_8NullTypeEiLb0ELNS0_10SelectImplE1EE10Policy1000EN6thrust24THRUST_300001_SM_1000_NS6detail15normal_iteratorINSA_10device_ptrIiEEEEPS5_SF_PlNS0_13ScanTileStateIiLb1EEEN4cuda3std3__410__not_fn_tI7is_evenEES5_iNS2_19streaming_context_tIlLb1EEELS6_1EEEvT0_T1_T2_T3_T4_T5_T6_T7_iT8_NS1_7vsmem_tE --------------------------
	.section	.nv.constant0._ZN3cub18CUB_300001_SM_10006detail6select23DeviceSelectSweepKernelINS2_10policy_hubIiNS0_8NullTypeEiLb0ELNS0_10SelectImplE1EE10Policy1000EN6thrust24THRUST_300001_SM_1000_NS6detail15normal_iteratorINSA_10device_ptrIiEEEEPS5_SF_PlNS0_13ScanTileStateIiLb1EEEN4cuda3std3__410__not_fn_tI7is_evenEES5_iNS2_19streaming_context_tIlLb1EEELS6_1EEEvT0_T1_T2_T3_T4_T5_T6_T7_iT8_NS1_7vsmem_tE,"a",@progbits
	.sectionflags	@""
	.align	4
.nv.constant0._ZN3cub18CUB_300001_SM_10006detail6select23DeviceSelectSweepKernelINS2_10policy_hubIiNS0_8NullTypeEiLb0ELNS0_10SelectImplE1EE10Policy1000EN6thrust24THRUST_300001_SM_1000_NS6detail15normal_iteratorINSA_10device_ptrIiEEEEPS5_SF_PlNS0_13ScanTileStateIiLb1EEEN4cuda3std3__410__not_fn_tI7is_evenEES5_iNS2_19streaming_context_tIlLb1EEELS6_1EEEvT0_T1_T2_T3_T4_T5_T6_T7_iT8_NS1_7vsmem_tE:
	.zero		1000


//--------------------- .nv.constant0._ZN3cub18CUB_300001_SM_10006detail4scan23DeviceCompactInitKernelINS0_13ScanTileStateIiLb1EEEPlEEvT_iT0_ --------------------------
	.section	.nv.constant0._ZN3cub18CUB_300001_SM_10006detail4scan23DeviceCompactInitKernelINS0_13ScanTileStateIiLb1EEEPlEEvT_iT0_,"a",@progbits
	.sectionflags	@""
	.align	4
.nv.constant0._ZN3cub18CUB_300001_SM_10006detail4scan23DeviceCompactInitKernelINS0_13ScanTileStateIiLb1EEEPlEEvT_iT0_:
	.zero		920


//--------------------- .nv.constant0._ZN3cub18CUB_300001_SM_10006detail11EmptyKernelIvEEvv --------------------------
	.section	.nv.constant0._ZN3cub18CUB_300001_SM_10006detail11EmptyKernelIvEEvv,"a",@progbits
	.sectionflags	@""
	.align	4
.nv.constant0._ZN3cub18CUB_300001_SM_10006detail11EmptyKernelIvEEvv:
	.zero		896


//--------------------- SYMBOLS --------------------------

	.type		.nv.reservedSmem.offset0,@object
	.size		.nv.reservedSmem.offset0,0x4
	.type		.nv.reservedSmem.cap,@object
	.size		.nv.reservedSmem.cap,0x4
